//
// Generated by NVIDIA NVVM Compiler
//
// Compiler Build ID: CL-36424714
// Cuda compilation tools, release 13.0, V13.0.88
// Based on NVVM 20.0.0
//

.version 9.0
.target sm_100
.address_size 64

	// .globl	_ZN3cub18CUB_300001_SM_10006detail11EmptyKernelIvEEvv
// _ZZN3cub18CUB_300001_SM_10006detail10radix_sort31DeviceRadixSortSingleTileKernelINS1_5radix10policy_hubIjNS0_8NullTypeEyE10Policy1000ELNS0_9SortOrderE0EjS6_yNS1_21identity_decomposer_tEEEvPKT1_PSB_PKT2_PSF_T3_iiT4_E12temp_storage has been demoted
// _ZZN3cub18CUB_300001_SM_10006detail10radix_sort30DeviceRadixSortHistogramKernelINS1_5radix10policy_hubIjNS0_8NullTypeEyE10Policy1000ELNS0_9SortOrderE0EjyNS1_21identity_decomposer_tEEEvPT2_PKT1_SB_iiT3_E12temp_storage has been demoted
// _ZZN3cub18CUB_300001_SM_10006detail10radix_sort33DeviceRadixSortExclusiveSumKernelINS1_5radix10policy_hubIjNS0_8NullTypeEyE10Policy1000EyEEvPT0_E12temp_storage has been demoted
// _ZZN3cub18CUB_300001_SM_10006detail10radix_sort29DeviceRadixSortOnesweepKernelINS1_5radix10policy_hubIjNS0_8NullTypeEyE10Policy1000ELNS0_9SortOrderE0EjS6_yiiNS1_21identity_decomposer_tEEEvPT5_SC_PT3_PKSD_PT1_PKSH_PT2_PKSL_T4_iiT6_E1s has been demoted
.global .align 1 .b8 _ZN34_INTERNAL_2a0f26dd_4_k_cu_be895a7a4cuda3std3__45__cpo5beginE[1];
.global .align 1 .b8 _ZN34_INTERNAL_2a0f26dd_4_k_cu_be895a7a4cuda3std3__45__cpo3endE[1];
.global .align 1 .b8 _ZN34_INTERNAL_2a0f26dd_4_k_cu_be895a7a4cuda3std3__45__cpo6cbeginE[1];
.global .align 1 .b8 _ZN34_INTERNAL_2a0f26dd_4_k_cu_be895a7a4cuda3std3__45__cpo4cendE[1];
.global .align 1 .b8 _ZN34_INTERNAL_2a0f26dd_4_k_cu_be895a7a4cuda3std3__45__cpo6rbeginE[1];
.global .align 1 .b8 _ZN34_INTERNAL_2a0f26dd_4_k_cu_be895a7a4cuda3std3__45__cpo4rendE[1];
.global .align 1 .b8 _ZN34_INTERNAL_2a0f26dd_4_k_cu_be895a7a4cuda3std3__45__cpo7crbeginE[1];
.global .align 1 .b8 _ZN34_INTERNAL_2a0f26dd_4_k_cu_be895a7a4cuda3std3__45__cpo5crendE[1];
.global .align 1 .b8 _ZN34_INTERNAL_2a0f26dd_4_k_cu_be895a7a4cuda3std3__436_GLOBAL__N__2a0f26dd_4_k_cu_be895a7a6ignoreE[1];
.global .align 1 .b8 _ZN34_INTERNAL_2a0f26dd_4_k_cu_be895a7a4cuda3std3__419piecewise_constructE[1];
.global .align 1 .b8 _ZN34_INTERNAL_2a0f26dd_4_k_cu_be895a7a4cuda3std3__48in_placeE[1];
.global .align 1 .b8 _ZN34_INTERNAL_2a0f26dd_4_k_cu_be895a7a4cuda3std3__420unreachable_sentinelE[1];
.global .align 1 .b8 _ZN34_INTERNAL_2a0f26dd_4_k_cu_be895a7a4cuda3std3__47nulloptE[1];
.global .align 1 .b8 _ZN34_INTERNAL_2a0f26dd_4_k_cu_be895a7a4cuda3std3__48unexpectE[1];
.global .align 1 .b8 _ZN34_INTERNAL_2a0f26dd_4_k_cu_be895a7a4cuda3std6ranges3__45__cpo4swapE[1];
.global .align 1 .b8 _ZN34_INTERNAL_2a0f26dd_4_k_cu_be895a7a4cuda3std6ranges3__45__cpo9iter_moveE[1];
.global .align 1 .b8 _ZN34_INTERNAL_2a0f26dd_4_k_cu_be895a7a4cuda3std6ranges3__45__cpo5beginE[1];
.global .align 1 .b8 _ZN34_INTERNAL_2a0f26dd_4_k_cu_be895a7a4cuda3std6ranges3__45__cpo3endE[1];
.global .align 1 .b8 _ZN34_INTERNAL_2a0f26dd_4_k_cu_be895a7a4cuda3std6ranges3__45__cpo6cbeginE[1];
.global .align 1 .b8 _ZN34_INTERNAL_2a0f26dd_4_k_cu_be895a7a4cuda3std6ranges3__45__cpo4cendE[1];
.global .align 1 .b8 _ZN34_INTERNAL_2a0f26dd_4_k_cu_be895a7a4cuda3std6ranges3__45__cpo7advanceE[1];
.global .align 1 .b8 _ZN34_INTERNAL_2a0f26dd_4_k_cu_be895a7a4cuda3std6ranges3__45__cpo9iter_swapE[1];
.global .align 1 .b8 _ZN34_INTERNAL_2a0f26dd_4_k_cu_be895a7a4cuda3std6ranges3__45__cpo4nextE[1];
.global .align 1 .b8 _ZN34_INTERNAL_2a0f26dd_4_k_cu_be895a7a4cuda3std6ranges3__45__cpo4prevE[1];
.global .align 1 .b8 _ZN34_INTERNAL_2a0f26dd_4_k_cu_be895a7a4cuda3std6ranges3__45__cpo4dataE[1];
.global .align 1 .b8 _ZN34_INTERNAL_2a0f26dd_4_k_cu_be895a7a4cuda3std6ranges3__45__cpo5cdataE[1];
.global .align 1 .b8 _ZN34_INTERNAL_2a0f26dd_4_k_cu_be895a7a4cuda3std6ranges3__45__cpo4sizeE[1];
.global .align 1 .b8 _ZN34_INTERNAL_2a0f26dd_4_k_cu_be895a7a4cuda3std6ranges3__45__cpo5ssizeE[1];
.global .align 1 .b8 _ZN34_INTERNAL_2a0f26dd_4_k_cu_be895a7a4cuda3std6ranges3__45__cpo8distanceE[1];
.global .align 1 .b8 _ZN34_INTERNAL_2a0f26dd_4_k_cu_be895a7a6thrust24THRUST_300001_SM_1000_NS8cuda_cub3parE[1];
.global .align 1 .b8 _ZN34_INTERNAL_2a0f26dd_4_k_cu_be895a7a6thrust24THRUST_300001_SM_1000_NS8cuda_cub10par_nosyncE[1];
.global .align 1 .b8 _ZN34_INTERNAL_2a0f26dd_4_k_cu_be895a7a6thrust24THRUST_300001_SM_1000_NS6system6detail10sequential3seqE[1];
.global .align 1 .b8 _ZN34_INTERNAL_2a0f26dd_4_k_cu_be895a7a6thrust24THRUST_300001_SM_1000_NS6system3cpp3parE[1];
.global .align 1 .b8 _ZN34_INTERNAL_2a0f26dd_4_k_cu_be895a7a6thrust24THRUST_300001_SM_1000_NS12placeholders2_1E[1];
.global .align 1 .b8 _ZN34_INTERNAL_2a0f26dd_4_k_cu_be895a7a6thrust24THRUST_300001_SM_1000_NS12placeholders2_2E[1];
.global .align 1 .b8 _ZN34_INTERNAL_2a0f26dd_4_k_cu_be895a7a6thrust24THRUST_300001_SM_1000_NS12placeholders2_3E[1];
.global .align 1 .b8 _ZN34_INTERNAL_2a0f26dd_4_k_cu_be895a7a6thrust24THRUST_300001_SM_1000_NS12placeholders2_4E[1];
.global .align 1 .b8 _ZN34_INTERNAL_2a0f26dd_4_k_cu_be895a7a6thrust24THRUST_300001_SM_1000_NS12placeholders2_5E[1];
.global .align 1 .b8 _ZN34_INTERNAL_2a0f26dd_4_k_cu_be895a7a6thrust24THRUST_300001_SM_1000_NS12placeholders2_6E[1];
.global .align 1 .b8 _ZN34_INTERNAL_2a0f26dd_4_k_cu_be895a7a6thrust24THRUST_300001_SM_1000_NS12placeholders2_7E[1];
.global .align 1 .b8 _ZN34_INTERNAL_2a0f26dd_4_k_cu_be895a7a6thrust24THRUST_300001_SM_1000_NS12placeholders2_8E[1];
.global .align 1 .b8 _ZN34_INTERNAL_2a0f26dd_4_k_cu_be895a7a6thrust24THRUST_300001_SM_1000_NS12placeholders2_9E[1];
.global .align 1 .b8 _ZN34_INTERNAL_2a0f26dd_4_k_cu_be895a7a6thrust24THRUST_300001_SM_1000_NS12placeholders3_10E[1];
.global .align 1 .b8 _ZN34_INTERNAL_2a0f26dd_4_k_cu_be895a7a6thrust24THRUST_300001_SM_1000_NS3seqE[1];
.global .align 1 .b8 _ZN34_INTERNAL_2a0f26dd_4_k_cu_be895a7a6thrust24THRUST_300001_SM_1000_NS6deviceE[1];

.visible .entry _ZN3cub18CUB_300001_SM_10006detail11EmptyKernelIvEEvv()
{


	ret;

}
	// .globl	_ZN3cub18CUB_300001_SM_10006detail8for_each13static_kernelINS2_12policy_hub_t12policy_500_tEmN6thrust24THRUST_300001_SM_1000_NS8cuda_cub20__uninitialized_fill7functorINS7_10device_ptrIjEEjEEEEvT0_T1_
.visible .entry _ZN3cub18CUB_300001_SM_10006detail8for_each13static_kernelINS2_12policy_hub_t12policy_500_tEmN6thrust24THRUST_300001_SM_1000_NS8cuda_cub20__uninitialized_fill7functorINS7_10device_ptrIjEEjEEEEvT0_T1_(
	.param .u64 _ZN3cub18CUB_300001_SM_10006detail8for_each13static_kernelINS2_12policy_hub_t12policy_500_tEmN6thrust24THRUST_300001_SM_1000_NS8cuda_cub20__uninitialized_fill7functorINS7_10device_ptrIjEEjEEEEvT0_T1__param_0,
	.param .align 8 .b8 _ZN3cub18CUB_300001_SM_10006detail8for_each13static_kernelINS2_12policy_hub_t12policy_500_tEmN6thrust24THRUST_300001_SM_1000_NS8cuda_cub20__uninitialized_fill7functorINS7_10device_ptrIjEEjEEEEvT0_T1__param_1[16]
)
.maxntid 256
{
	.reg .pred 	%p<4>;
	.reg .b16 	%rs<5>;
	.reg .b32 	%r<12>;
	.reg .b64 	%rd<16>;

	ld.param.u32 	%r3, [_ZN3cub18CUB_300001_SM_10006detail8for_each13static_kernelINS2_12policy_hub_t12policy_500_tEmN6thrust24THRUST_300001_SM_1000_NS8cuda_cub20__uninitialized_fill7functorINS7_10device_ptrIjEEjEEEEvT0_T1__param_1+8];
	ld.param.u64 	%rd4, [_ZN3cub18CUB_300001_SM_10006detail8for_each13static_kernelINS2_12policy_hub_t12policy_500_tEmN6thrust24THRUST_300001_SM_1000_NS8cuda_cub20__uninitialized_fill7functorINS7_10device_ptrIjEEjEEEEvT0_T1__param_1];
	ld.param.u64 	%rd5, [_ZN3cub18CUB_300001_SM_10006detail8for_each13static_kernelINS2_12policy_hub_t12policy_500_tEmN6thrust24THRUST_300001_SM_1000_NS8cuda_cub20__uninitialized_fill7functorINS7_10device_ptrIjEEjEEEEvT0_T1__param_0];
	mov.u32 	%r9, %ctaid.x;
	mul.wide.u32 	%rd1, %r9, 512;
	sub.s64 	%rd2, %rd5, %rd1;
	setp.lt.u64 	%p1, %rd2, 512;
	@%p1 bra 	$L__BB1_2;
	mov.u32 	%r11, %tid.x;
	cvta.to.global.u64 	%rd11, %rd4;
	cvt.u64.u32 	%rd12, %r11;
	add.s64 	%rd13, %rd1, %rd12;
	shl.b64 	%rd14, %rd13, 2;
	add.s64 	%rd15, %rd11, %rd14;
	st.global.u32 	[%rd15], %r3;
	st.global.u32 	[%rd15+1024], %r3;
	bra.uni 	$L__BB1_6;
$L__BB1_2:
	cvta.to.global.u64 	%rd6, %rd4;
	mov.u32 	%r2, %tid.x;
	cvt.u64.u32 	%rd7, %r2;
	setp.le.u64 	%p2, %rd2, %rd7;
	add.s64 	%rd8, %rd1, %rd7;
	shl.b64 	%rd9, %rd8, 2;
	add.s64 	%rd3, %rd6, %rd9;
	@%p2 bra 	$L__BB1_4;
	st.global.u32 	[%rd3], %r3;
$L__BB1_4:
	add.s32 	%r10, %r2, 256;
	cvt.u64.u32 	%rd10, %r10;
	setp.le.u64 	%p3, %rd2, %rd10;
	@%p3 bra 	$L__BB1_6;
	st.global.u32 	[%rd3+1024], %r3;
$L__BB1_6:
	ret;

}
	// .globl	_ZN3cub18CUB_300001_SM_10006detail8for_each13static_kernelINS2_12policy_hub_t12policy_500_tElNS2_12op_wrapper_tIl11GetWindows2N6thrust24THRUST_300001_SM_1000_NS17counting_iteratorIiNS9_11use_defaultESB_SB_EEEEEEvT0_T1_
.visible .entry _ZN3cub18CUB_300001_SM_10006detail8for_each13static_kernelINS2_12policy_hub_t12policy_500_tElNS2_12op_wrapper_tIl11GetWindows2N6thrust24THRUST_300001_SM_1000_NS17counting_iteratorIiNS9_11use_defaultESB_SB_EEEEEEvT0_T1_(
	.param .u64 _ZN3cub18CUB_300001_SM_10006detail8for_each13static_kernelINS2_12policy_hub_t12policy_500_tElNS2_12op_wrapper_tIl11GetWindows2N6thrust24THRUST_300001_SM_1000_NS17counting_iteratorIiNS9_11use_defaultESB_SB_EEEEEEvT0_T1__param_0,
	.param .align 8 .b8 _ZN3cub18CUB_300001_SM_10006detail8for_each13static_kernelINS2_12policy_hub_t12policy_500_tElNS2_12op_wrapper_tIl11GetWindows2N6thrust24THRUST_300001_SM_1000_NS17counting_iteratorIiNS9_11use_defaultESB_SB_EEEEEEvT0_T1__param_1[48]
)
.maxntid 256
{
	.reg .pred 	%p<338>;
	.reg .b16 	%rs<5>;
	.reg .b32 	%r<533>;
	.reg .b64 	%rd<165>;

	ld.param.u64 	%rd21, [_ZN3cub18CUB_300001_SM_10006detail8for_each13static_kernelINS2_12policy_hub_t12policy_500_tElNS2_12op_wrapper_tIl11GetWindows2N6thrust24THRUST_300001_SM_1000_NS17counting_iteratorIiNS9_11use_defaultESB_SB_EEEEEEvT0_T1__param_1+16];
	ld.param.u64 	%rd20, [_ZN3cub18CUB_300001_SM_10006detail8for_each13static_kernelINS2_12policy_hub_t12policy_500_tElNS2_12op_wrapper_tIl11GetWindows2N6thrust24THRUST_300001_SM_1000_NS17counting_iteratorIiNS9_11use_defaultESB_SB_EEEEEEvT0_T1__param_1+8];
	ld.param.u32 	%r247, [_ZN3cub18CUB_300001_SM_10006detail8for_each13static_kernelINS2_12policy_hub_t12policy_500_tElNS2_12op_wrapper_tIl11GetWindows2N6thrust24THRUST_300001_SM_1000_NS17counting_iteratorIiNS9_11use_defaultESB_SB_EEEEEEvT0_T1__param_1];
	ld.param.u64 	%rd22, [_ZN3cub18CUB_300001_SM_10006detail8for_each13static_kernelINS2_12policy_hub_t12policy_500_tElNS2_12op_wrapper_tIl11GetWindows2N6thrust24THRUST_300001_SM_1000_NS17counting_iteratorIiNS9_11use_defaultESB_SB_EEEEEEvT0_T1__param_0];
	ld.param.v2.u32 	{%r250, %r251}, [_ZN3cub18CUB_300001_SM_10006detail8for_each13static_kernelINS2_12policy_hub_t12policy_500_tElNS2_12op_wrapper_tIl11GetWindows2N6thrust24THRUST_300001_SM_1000_NS17counting_iteratorIiNS9_11use_defaultESB_SB_EEEEEEvT0_T1__param_1+32];
	ld.param.v2.u32 	{%r248, %r249}, [_ZN3cub18CUB_300001_SM_10006detail8for_each13static_kernelINS2_12policy_hub_t12policy_500_tElNS2_12op_wrapper_tIl11GetWindows2N6thrust24THRUST_300001_SM_1000_NS17counting_iteratorIiNS9_11use_defaultESB_SB_EEEEEEvT0_T1__param_1+24];
	mov.u32 	%r258, %ctaid.x;
	mul.wide.u32 	%rd1, %r258, 512;
	sub.s64 	%rd2, %rd22, %rd1;
	setp.lt.s64 	%p5, %rd2, 512;
	@%p5 bra 	$L__BB2_81;
	cvta.to.global.u64 	%rd3, %rd20;
	cvta.to.global.u64 	%rd4, %rd21;
	mov.u32 	%r354, %tid.x;
	cvt.u32.u64 	%r355, %rd1;
	add.s32 	%r356, %r354, %r355;
	add.s32 	%r5, %r356, %r247;
	neg.s32 	%r6, %r251;
	setp.lt.s32 	%p173, %r251, 0;
	@%p173 bra 	$L__BB2_162;
	shl.b32 	%r357, %r251, 1;
	or.b32  	%r7, %r357, 1;
	and.b32  	%r8, %r357, 6;
	div.s32 	%r9, %r5, %r248;
	mul.lo.s32 	%r358, %r9, %r248;
	sub.s32 	%r10, %r5, %r358;
	mad.lo.s32 	%r11, %r5, %r250, %r251;
	shl.b32 	%r12, %r5, 8;
	and.b32  	%r13, %r7, -8;
	and.b32  	%r14, %r251, 1;
	mov.u32 	%r449, %r6;
$L__BB2_3:
	setp.lt.u32 	%p174, %r251, 4;
	add.s32 	%r359, %r449, %r9;
	add.s32 	%r360, %r11, %r449;
	mad.lo.s32 	%r16, %r360, %r250, %r251;
	setp.gt.s32 	%p175, %r359, -1;
	setp.lt.s32 	%p176, %r359, %r249;
	and.pred  	%p1, %p175, %p176;
	mul.lo.s32 	%r17, %r359, %r248;
	mov.u32 	%r459, %r6;
	@%p174 bra 	$L__BB2_22;
	mov.u32 	%r459, %r6;
$L__BB2_5:
	.pragma "nounroll";
	add.s32 	%r19, %r459, %r10;
	add.s32 	%r20, %r16, %r459;
	setp.gt.s32 	%p177, %r19, -1;
	setp.lt.s32 	%p178, %r19, %r248;
	and.pred  	%p179, %p177, %p178;
	and.pred  	%p180, %p179, %p1;
	add.s32 	%r361, %r19, %r17;
	cvt.s64.s32 	%rd95, %r361;
	add.s64 	%rd5, %rd4, %rd95;
	not.pred 	%p181, %p180;
	mov.u32 	%r451, %r12;
	@%p181 bra 	$L__BB2_7;
	ld.global.u8 	%r362, [%rd5];
	add.s32 	%r451, %r12, %r362;
$L__BB2_7:
	mul.wide.u32 	%rd96, %r20, 4;
	add.s64 	%rd97, %rd3, %rd96;
	st.global.u32 	[%rd97], %r451;
	add.s32 	%r363, %r19, 1;
	setp.gt.s32 	%p182, %r363, -1;
	setp.lt.s32 	%p183, %r363, %r248;
	and.pred  	%p184, %p182, %p183;
	and.pred  	%p185, %p184, %p1;
	not.pred 	%p186, %p185;
	mov.u32 	%r452, %r12;
	@%p186 bra 	$L__BB2_9;
	ld.global.u8 	%r364, [%rd5+1];
	add.s32 	%r452, %r12, %r364;
$L__BB2_9:
	add.s32 	%r365, %r20, 1;
	mul.wide.u32 	%rd98, %r365, 4;
	add.s64 	%rd99, %rd3, %rd98;
	st.global.u32 	[%rd99], %r452;
	add.s32 	%r366, %r19, 2;
	setp.gt.s32 	%p187, %r366, -1;
	setp.lt.s32 	%p188, %r366, %r248;
	and.pred  	%p189, %p187, %p188;
	and.pred  	%p190, %p189, %p1;
	not.pred 	%p191, %p190;
	mov.u32 	%r453, %r12;
	@%p191 bra 	$L__BB2_11;
	ld.global.u8 	%r367, [%rd5+2];
	add.s32 	%r453, %r12, %r367;
$L__BB2_11:
	add.s32 	%r368, %r20, 2;
	mul.wide.u32 	%rd100, %r368, 4;
	add.s64 	%rd101, %rd3, %rd100;
	st.global.u32 	[%rd101], %r453;
	add.s32 	%r369, %r19, 3;
	setp.gt.s32 	%p192, %r369, -1;
	setp.lt.s32 	%p193, %r369, %r248;
	and.pred  	%p194, %p192, %p193;
	and.pred  	%p195, %p194, %p1;
	not.pred 	%p196, %p195;
	mov.u32 	%r454, %r12;
	@%p196 bra 	$L__BB2_13;
	ld.global.u8 	%r370, [%rd5+3];
	add.s32 	%r454, %r12, %r370;
$L__BB2_13:
	add.s32 	%r371, %r20, 3;
	mul.wide.u32 	%rd102, %r371, 4;
	add.s64 	%rd103, %rd3, %rd102;
	st.global.u32 	[%rd103], %r454;
	add.s32 	%r372, %r19, 4;
	setp.gt.s32 	%p197, %r372, -1;
	setp.lt.s32 	%p198, %r372, %r248;
	and.pred  	%p199, %p197, %p198;
	and.pred  	%p200, %p199, %p1;
	not.pred 	%p201, %p200;
	mov.u32 	%r455, %r12;
	@%p201 bra 	$L__BB2_15;
	ld.global.u8 	%r373, [%rd5+4];
	add.s32 	%r455, %r12, %r373;
$L__BB2_15:
	add.s32 	%r374, %r20, 4;
	mul.wide.u32 	%rd104, %r374, 4;
	add.s64 	%rd105, %rd3, %rd104;
	st.global.u32 	[%rd105], %r455;
	add.s32 	%r375, %r19, 5;
	setp.gt.s32 	%p202, %r375, -1;
	setp.lt.s32 	%p203, %r375, %r248;
	and.pred  	%p204, %p202, %p203;
	and.pred  	%p205, %p204, %p1;
	not.pred 	%p206, %p205;
	mov.u32 	%r456, %r12;
	@%p206 bra 	$L__BB2_17;
	ld.global.u8 	%r376, [%rd5+5];
	add.s32 	%r456, %r12, %r376;
$L__BB2_17:
	add.s32 	%r377, %r20, 5;
	mul.wide.u32 	%rd106, %r377, 4;
	add.s64 	%rd107, %rd3, %rd106;
	st.global.u32 	[%rd107], %r456;
	add.s32 	%r378, %r19, 6;
	setp.gt.s32 	%p207, %r378, -1;
	setp.lt.s32 	%p208, %r378, %r248;
	and.pred  	%p209, %p207, %p208;
	and.pred  	%p210, %p209, %p1;
	not.pred 	%p211, %p210;
	mov.u32 	%r457, %r12;
	@%p211 bra 	$L__BB2_19;
	ld.global.u8 	%r379, [%rd5+6];
	add.s32 	%r457, %r12, %r379;
$L__BB2_19:
	add.s32 	%r380, %r20, 6;
	mul.wide.u32 	%rd108, %r380, 4;
	add.s64 	%rd109, %rd3, %rd108;
	st.global.u32 	[%rd109], %r457;
	add.s32 	%r381, %r19, 7;
	setp.gt.s32 	%p212, %r381, -1;
	setp.lt.s32 	%p213, %r381, %r248;
	and.pred  	%p214, %p212, %p213;
	and.pred  	%p215, %p214, %p1;
	not.pred 	%p216, %p215;
	mov.u32 	%r458, %r12;
	@%p216 bra 	$L__BB2_21;
	ld.global.u8 	%r382, [%rd5+7];
	add.s32 	%r458, %r12, %r382;
$L__BB2_21:
	add.s32 	%r383, %r20, 7;
	mul.wide.u32 	%rd110, %r383, 4;
	add.s64 	%rd111, %rd3, %rd110;
	st.global.u32 	[%rd111], %r458;
	add.s32 	%r459, %r459, 8;
	add.s32 	%r384, %r459, %r251;
	setp.ne.s32 	%p217, %r384, %r13;
	@%p217 bra 	$L__BB2_5;
$L__BB2_22:
	setp.lt.u32 	%p218, %r8, 3;
	@%p218 bra 	$L__BB2_32;
	add.s32 	%r39, %r459, %r10;
	add.s32 	%r40, %r16, %r459;
	setp.gt.s32 	%p219, %r39, -1;
	setp.lt.s32 	%p220, %r39, %r248;
	and.pred  	%p221, %p219, %p220;
	and.pred  	%p222, %p221, %p1;
	add.s32 	%r385, %r39, %r17;
	cvt.s64.s32 	%rd112, %r385;
	add.s64 	%rd6, %rd4, %rd112;
	not.pred 	%p223, %p222;
	mov.u32 	%r460, %r12;
	@%p223 bra 	$L__BB2_25;
	ld.global.u8 	%r386, [%rd6];
	add.s32 	%r460, %r12, %r386;
$L__BB2_25:
	mul.wide.u32 	%rd113, %r40, 4;
	add.s64 	%rd114, %rd3, %rd113;
	st.global.u32 	[%rd114], %r460;
	add.s32 	%r387, %r39, 1;
	setp.gt.s32 	%p224, %r387, -1;
	setp.lt.s32 	%p225, %r387, %r248;
	and.pred  	%p226, %p224, %p225;
	and.pred  	%p227, %p226, %p1;
	not.pred 	%p228, %p227;
	mov.u32 	%r461, %r12;
	@%p228 bra 	$L__BB2_27;
	ld.global.u8 	%r388, [%rd6+1];
	add.s32 	%r461, %r12, %r388;
$L__BB2_27:
	add.s32 	%r389, %r40, 1;
	mul.wide.u32 	%rd115, %r389, 4;
	add.s64 	%rd116, %rd3, %rd115;
	st.global.u32 	[%rd116], %r461;
	add.s32 	%r390, %r39, 2;
	setp.gt.s32 	%p229, %r390, -1;
	setp.lt.s32 	%p230, %r390, %r248;
	and.pred  	%p231, %p229, %p230;
	and.pred  	%p232, %p231, %p1;
	not.pred 	%p233, %p232;
	mov.u32 	%r462, %r12;
	@%p233 bra 	$L__BB2_29;
	ld.global.u8 	%r391, [%rd6+2];
	add.s32 	%r462, %r12, %r391;
$L__BB2_29:
	add.s32 	%r392, %r40, 2;
	mul.wide.u32 	%rd117, %r392, 4;
	add.s64 	%rd118, %rd3, %rd117;
	st.global.u32 	[%rd118], %r462;
	add.s32 	%r393, %r39, 3;
	setp.gt.s32 	%p234, %r393, -1;
	setp.lt.s32 	%p235, %r393, %r248;
	and.pred  	%p236, %p234, %p235;
	and.pred  	%p237, %p236, %p1;
	not.pred 	%p238, %p237;
	mov.u32 	%r463, %r12;
	@%p238 bra 	$L__BB2_31;
	ld.global.u8 	%r394, [%rd6+3];
	add.s32 	%r463, %r12, %r394;
$L__BB2_31:
	add.s32 	%r395, %r40, 3;
	mul.wide.u32 	%rd119, %r395, 4;
	add.s64 	%rd120, %rd3, %rd119;
	st.global.u32 	[%rd120], %r463;
	add.s32 	%r459, %r459, 4;
$L__BB2_32:
	setp.eq.s32 	%p239, %r14, 0;
	@%p239 bra 	$L__BB2_38;
	add.s32 	%r51, %r459, %r10;
	setp.gt.s32 	%p240, %r51, -1;
	setp.lt.s32 	%p241, %r51, %r248;
	and.pred  	%p242, %p240, %p241;
	and.pred  	%p243, %p242, %p1;
	add.s32 	%r396, %r51, %r17;
	cvt.s64.s32 	%rd121, %r396;
	add.s64 	%rd7, %rd4, %rd121;
	not.pred 	%p244, %p243;
	mov.u32 	%r465, %r12;
	@%p244 bra 	$L__BB2_35;
	ld.global.u8 	%r397, [%rd7];
	add.s32 	%r465, %r12, %r397;
$L__BB2_35:
	add.s32 	%r54, %r16, %r459;
	mul.wide.u32 	%rd122, %r54, 4;
	add.s64 	%rd123, %rd3, %rd122;
	st.global.u32 	[%rd123], %r465;
	add.s32 	%r398, %r51, 1;
	setp.gt.s32 	%p245, %r398, -1;
	setp.lt.s32 	%p246, %r398, %r248;
	and.pred  	%p247, %p245, %p246;
	and.pred  	%p248, %p247, %p1;
	not.pred 	%p249, %p248;
	mov.u32 	%r466, %r12;
	@%p249 bra 	$L__BB2_37;
	ld.global.u8 	%r399, [%rd7+1];
	add.s32 	%r466, %r12, %r399;
$L__BB2_37:
	add.s32 	%r400, %r54, 1;
	mul.wide.u32 	%rd124, %r400, 4;
	add.s64 	%rd125, %rd3, %rd124;
	st.global.u32 	[%rd125], %r466;
	add.s32 	%r459, %r459, 2;
$L__BB2_38:
	add.s32 	%r59, %r459, %r10;
	add.s32 	%r60, %r16, %r459;
	setp.gt.s32 	%p250, %r59, -1;
	setp.lt.s32 	%p251, %r59, %r248;
	and.pred  	%p252, %p250, %p251;
	and.pred  	%p253, %p252, %p1;
	not.pred 	%p254, %p253;
	mov.u32 	%r468, %r12;
	@%p254 bra 	$L__BB2_40;
	add.s32 	%r401, %r59, %r17;
	cvt.s64.s32 	%rd126, %r401;
	add.s64 	%rd127, %rd4, %rd126;
	ld.global.u8 	%r402, [%rd127];
	add.s32 	%r468, %r12, %r402;
$L__BB2_40:
	mul.wide.u32 	%rd128, %r60, 4;
	add.s64 	%rd129, %rd3, %rd128;
	st.global.u32 	[%rd129], %r468;
	add.s32 	%r63, %r449, 1;
	setp.ne.s32 	%p255, %r449, %r251;
	mov.u32 	%r449, %r63;
	@%p255 bra 	$L__BB2_3;
	add.s32 	%r403, %r5, 256;
	div.s32 	%r64, %r403, %r248;
	mul.lo.s32 	%r404, %r64, %r248;
	sub.s32 	%r65, %r403, %r404;
	shl.b32 	%r405, %r250, 8;
	add.s32 	%r66, %r11, %r405;
	shl.b32 	%r67, %r403, 8;
	neg.s32 	%r68, %r13;
	mov.u32 	%r469, %r6;
$L__BB2_42:
	setp.lt.u32 	%p256, %r251, 4;
	add.s32 	%r407, %r469, %r64;
	add.s32 	%r408, %r66, %r469;
	mul.lo.s32 	%r70, %r408, %r250;
	add.s32 	%r71, %r70, %r251;
	setp.gt.s32 	%p257, %r407, -1;
	setp.lt.s32 	%p258, %r407, %r249;
	and.pred  	%p2, %p257, %p258;
	mul.lo.s32 	%r72, %r407, %r248;
	mov.u32 	%r488, %r6;
	@%p256 bra 	$L__BB2_62;
	sub.s32 	%r474, 3, %r251;
	add.s32 	%r472, %r70, 3;
	sub.s32 	%r471, %r65, %r251;
	add.s32 	%r470, %r471, %r72;
	mov.u32 	%r473, %r68;
$L__BB2_44:
	.pragma "nounroll";
	setp.gt.s32 	%p259, %r471, -1;
	setp.lt.s32 	%p260, %r471, %r248;
	and.pred  	%p261, %p259, %p260;
	and.pred  	%p262, %p261, %p2;
	cvt.s64.s32 	%rd130, %r470;
	add.s64 	%rd8, %rd4, %rd130;
	not.pred 	%p263, %p262;
	mov.u32 	%r475, %r67;
	@%p263 bra 	$L__BB2_46;
	ld.global.u8 	%r409, [%rd8];
	add.s32 	%r475, %r67, %r409;
$L__BB2_46:
	add.s32 	%r410, %r472, -3;
	mul.wide.u32 	%rd131, %r410, 4;
	add.s64 	%rd132, %rd3, %rd131;
	st.global.u32 	[%rd132], %r475;
	add.s32 	%r411, %r471, 1;
	setp.gt.s32 	%p264, %r411, -1;
	setp.lt.s32 	%p265, %r411, %r248;
	and.pred  	%p266, %p264, %p265;
	and.pred  	%p267, %p266, %p2;
	not.pred 	%p268, %p267;
	mov.u32 	%r476, %r67;
	@%p268 bra 	$L__BB2_48;
	ld.global.u8 	%r412, [%rd8+1];
	add.s32 	%r476, %r67, %r412;
$L__BB2_48:
	add.s32 	%r413, %r472, -2;
	mul.wide.u32 	%rd133, %r413, 4;
	add.s64 	%rd134, %rd3, %rd133;
	st.global.u32 	[%rd134], %r476;
	add.s32 	%r414, %r471, 2;
	setp.gt.s32 	%p269, %r414, -1;
	setp.lt.s32 	%p270, %r414, %r248;
	and.pred  	%p271, %p269, %p270;
	and.pred  	%p272, %p271, %p2;
	not.pred 	%p273, %p272;
	mov.u32 	%r477, %r67;
	@%p273 bra 	$L__BB2_50;
	ld.global.u8 	%r415, [%rd8+2];
	add.s32 	%r477, %r67, %r415;
$L__BB2_50:
	add.s32 	%r416, %r472, -1;
	mul.wide.u32 	%rd135, %r416, 4;
	add.s64 	%rd136, %rd3, %rd135;
	st.global.u32 	[%rd136], %r477;
	add.s32 	%r417, %r471, 3;
	setp.gt.s32 	%p274, %r417, -1;
	setp.lt.s32 	%p275, %r417, %r248;
	and.pred  	%p276, %p274, %p275;
	and.pred  	%p277, %p276, %p2;
	not.pred 	%p278, %p277;
	mov.u32 	%r478, %r67;
	@%p278 bra 	$L__BB2_52;
	ld.global.u8 	%r418, [%rd8+3];
	add.s32 	%r478, %r67, %r418;
$L__BB2_52:
	mul.wide.u32 	%rd137, %r472, 4;
	add.s64 	%rd138, %rd3, %rd137;
	st.global.u32 	[%rd138], %r478;
	add.s32 	%r419, %r471, 4;
	setp.gt.s32 	%p279, %r419, -1;
	setp.lt.s32 	%p280, %r419, %r248;
	and.pred  	%p281, %p279, %p280;
	and.pred  	%p282, %p281, %p2;
	not.pred 	%p283, %p282;
	mov.u32 	%r479, %r67;
	@%p283 bra 	$L__BB2_54;
	ld.global.u8 	%r420, [%rd8+4];
	add.s32 	%r479, %r67, %r420;
$L__BB2_54:
	add.s32 	%r421, %r472, 1;
	mul.wide.u32 	%rd139, %r421, 4;
	add.s64 	%rd140, %rd3, %rd139;
	st.global.u32 	[%rd140], %r479;
	add.s32 	%r422, %r471, 5;
	setp.gt.s32 	%p284, %r422, -1;
	setp.lt.s32 	%p285, %r422, %r248;
	and.pred  	%p286, %p284, %p285;
	and.pred  	%p287, %p286, %p2;
	not.pred 	%p288, %p287;
	mov.u32 	%r480, %r67;
	@%p288 bra 	$L__BB2_56;
	ld.global.u8 	%r423, [%rd8+5];
	add.s32 	%r480, %r67, %r423;
$L__BB2_56:
	add.s32 	%r424, %r472, 2;
	mul.wide.u32 	%rd141, %r424, 4;
	add.s64 	%rd142, %rd3, %rd141;
	st.global.u32 	[%rd142], %r480;
	add.s32 	%r425, %r471, 6;
	setp.gt.s32 	%p289, %r425, -1;
	setp.lt.s32 	%p290, %r425, %r248;
	and.pred  	%p291, %p289, %p290;
	and.pred  	%p292, %p291, %p2;
	not.pred 	%p293, %p292;
	mov.u32 	%r481, %r67;
	@%p293 bra 	$L__BB2_58;
	ld.global.u8 	%r426, [%rd8+6];
	add.s32 	%r481, %r67, %r426;
$L__BB2_58:
	add.s32 	%r427, %r472, 3;
	mul.wide.u32 	%rd143, %r427, 4;
	add.s64 	%rd144, %rd3, %rd143;
	st.global.u32 	[%rd144], %r481;
	add.s32 	%r428, %r471, 7;
	setp.gt.s32 	%p294, %r428, -1;
	setp.lt.s32 	%p295, %r428, %r248;
	and.pred  	%p296, %p294, %p295;
	and.pred  	%p297, %p296, %p2;
	not.pred 	%p298, %p297;
	mov.u32 	%r482, %r67;
	@%p298 bra 	$L__BB2_60;
	ld.global.u8 	%r429, [%rd8+7];
	add.s32 	%r482, %r67, %r429;
$L__BB2_60:
	add.s32 	%r430, %r472, 4;
	mul.wide.u32 	%rd145, %r430, 4;
	add.s64 	%rd146, %rd3, %rd145;
	st.global.u32 	[%rd146], %r482;
	add.s32 	%r474, %r474, 8;
	add.s32 	%r473, %r473, 8;
	add.s32 	%r472, %r472, 8;
	add.s32 	%r471, %r471, 8;
	add.s32 	%r470, %r470, 8;
	setp.ne.s32 	%p299, %r473, 0;
	@%p299 bra 	$L__BB2_44;
	add.s32 	%r488, %r474, -3;
$L__BB2_62:
	setp.lt.u32 	%p300, %r8, 3;
	@%p300 bra 	$L__BB2_72;
	add.s32 	%r105, %r488, %r65;
	add.s32 	%r106, %r71, %r488;
	setp.gt.s32 	%p301, %r105, -1;
	setp.lt.s32 	%p302, %r105, %r248;
	and.pred  	%p303, %p301, %p302;
	and.pred  	%p304, %p303, %p2;
	add.s32 	%r431, %r105, %r72;
	cvt.s64.s32 	%rd147, %r431;
	add.s64 	%rd9, %rd4, %rd147;
	not.pred 	%p305, %p304;
	mov.u32 	%r484, %r67;
	@%p305 bra 	$L__BB2_65;
	ld.global.u8 	%r432, [%rd9];
	add.s32 	%r484, %r67, %r432;
$L__BB2_65:
	mul.wide.u32 	%rd148, %r106, 4;
	add.s64 	%rd149, %rd3, %rd148;
	st.global.u32 	[%rd149], %r484;
	add.s32 	%r433, %r105, 1;
	setp.gt.s32 	%p306, %r433, -1;
	setp.lt.s32 	%p307, %r433, %r248;
	and.pred  	%p308, %p306, %p307;
	and.pred  	%p309, %p308, %p2;
	not.pred 	%p310, %p309;
	mov.u32 	%r485, %r67;
	@%p310 bra 	$L__BB2_67;
	ld.global.u8 	%r434, [%rd9+1];
	add.s32 	%r485, %r67, %r434;
$L__BB2_67:
	add.s32 	%r435, %r106, 1;
	mul.wide.u32 	%rd150, %r435, 4;
	add.s64 	%rd151, %rd3, %rd150;
	st.global.u32 	[%rd151], %r485;
	add.s32 	%r436, %r105, 2;
	setp.gt.s32 	%p311, %r436, -1;
	setp.lt.s32 	%p312, %r436, %r248;
	and.pred  	%p313, %p311, %p312;
	and.pred  	%p314, %p313, %p2;
	not.pred 	%p315, %p314;
	mov.u32 	%r486, %r67;
	@%p315 bra 	$L__BB2_69;
	ld.global.u8 	%r437, [%rd9+2];
	add.s32 	%r486, %r67, %r437;
$L__BB2_69:
	add.s32 	%r438, %r106, 2;
	mul.wide.u32 	%rd152, %r438, 4;
	add.s64 	%rd153, %rd3, %rd152;
	st.global.u32 	[%rd153], %r486;
	add.s32 	%r439, %r105, 3;
	setp.gt.s32 	%p316, %r439, -1;
	setp.lt.s32 	%p317, %r439, %r248;
	and.pred  	%p318, %p316, %p317;
	and.pred  	%p319, %p318, %p2;
	not.pred 	%p320, %p319;
	mov.u32 	%r487, %r67;
	@%p320 bra 	$L__BB2_71;
	ld.global.u8 	%r440, [%rd9+3];
	add.s32 	%r487, %r67, %r440;
$L__BB2_71:
	add.s32 	%r441, %r106, 3;
	mul.wide.u32 	%rd154, %r441, 4;
	add.s64 	%rd155, %rd3, %rd154;
	st.global.u32 	[%rd155], %r487;
	add.s32 	%r488, %r488, 4;
$L__BB2_72:
	setp.eq.s32 	%p321, %r14, 0;
	@%p321 bra 	$L__BB2_78;
	add.s32 	%r117, %r488, %r65;
	setp.gt.s32 	%p322, %r117, -1;
	setp.lt.s32 	%p323, %r117, %r248;
	and.pred  	%p324, %p322, %p323;
	and.pred  	%p325, %p324, %p2;
	add.s32 	%r442, %r117, %r72;
	cvt.s64.s32 	%rd156, %r442;
	add.s64 	%rd10, %rd4, %rd156;
	not.pred 	%p326, %p325;
	mov.u32 	%r489, %r67;
	@%p326 bra 	$L__BB2_75;
	ld.global.u8 	%r443, [%rd10];
	add.s32 	%r489, %r67, %r443;
$L__BB2_75:
	add.s32 	%r120, %r71, %r488;
	mul.wide.u32 	%rd157, %r120, 4;
	add.s64 	%rd158, %rd3, %rd157;
	st.global.u32 	[%rd158], %r489;
	add.s32 	%r444, %r117, 1;
	setp.gt.s32 	%p327, %r444, -1;
	setp.lt.s32 	%p328, %r444, %r248;
	and.pred  	%p329, %p327, %p328;
	and.pred  	%p330, %p329, %p2;
	not.pred 	%p331, %p330;
	mov.u32 	%r490, %r67;
	@%p331 bra 	$L__BB2_77;
	ld.global.u8 	%r445, [%rd10+1];
	add.s32 	%r490, %r67, %r445;
$L__BB2_77:
	add.s32 	%r446, %r120, 1;
	mul.wide.u32 	%rd159, %r446, 4;
	add.s64 	%rd160, %rd3, %rd159;
	st.global.u32 	[%rd160], %r490;
	add.s32 	%r488, %r488, 2;
$L__BB2_78:
	add.s32 	%r125, %r488, %r65;
	add.s32 	%r126, %r71, %r488;
	setp.gt.s32 	%p332, %r125, -1;
	setp.lt.s32 	%p333, %r125, %r248;
	and.pred  	%p334, %p332, %p333;
	and.pred  	%p335, %p334, %p2;
	not.pred 	%p336, %p335;
	mov.u32 	%r492, %r67;
	@%p336 bra 	$L__BB2_80;
	add.s32 	%r447, %r125, %r72;
	cvt.s64.s32 	%rd161, %r447;
	add.s64 	%rd162, %rd4, %rd161;
	ld.global.u8 	%r448, [%rd162];
	add.s32 	%r492, %r67, %r448;
$L__BB2_80:
	mul.wide.u32 	%rd163, %r126, 4;
	add.s64 	%rd164, %rd3, %rd163;
	st.global.u32 	[%rd164], %r492;
	add.s32 	%r129, %r469, 1;
	setp.eq.s32 	%p337, %r469, %r251;
	mov.u32 	%r469, %r129;
	@%p337 bra 	$L__BB2_162;
	bra.uni 	$L__BB2_42;
$L__BB2_81:
	cvta.to.global.u64 	%rd11, %rd20;
	cvta.to.global.u64 	%rd12, %rd21;
	mov.u32 	%r133, %tid.x;
	cvt.s64.s32 	%rd13, %rd2;
	cvt.u32.u64 	%r259, %rd1;
	add.s32 	%r134, %r247, %r259;
	neg.s32 	%r135, %r251;
	setp.lt.s32 	%p6, %r251, 0;
	@%p6 bra 	$L__BB2_162;
	shl.b32 	%r260, %r251, 1;
	or.b32  	%r136, %r260, 1;
	and.b32  	%r137, %r260, 6;
	and.b32  	%r138, %r260, 2;
	cvt.u64.u32 	%rd23, %r133;
	setp.le.s64 	%p7, %rd13, %rd23;
	@%p7 bra 	$L__BB2_122;
	add.s32 	%r261, %r134, %r133;
	div.s32 	%r139, %r261, %r248;
	mul.lo.s32 	%r262, %r139, %r248;
	sub.s32 	%r140, %r261, %r262;
	mad.lo.s32 	%r141, %r261, %r250, %r251;
	shl.b32 	%r142, %r261, 8;
	mov.u32 	%r493, %r135;
$L__BB2_84:
	setp.lt.u32 	%p8, %r251, 4;
	add.s32 	%r263, %r493, %r139;
	add.s32 	%r264, %r141, %r493;
	mad.lo.s32 	%r144, %r264, %r250, %r251;
	setp.gt.s32 	%p9, %r263, -1;
	setp.lt.s32 	%p10, %r263, %r249;
	and.pred  	%p3, %p9, %p10;
	mul.lo.s32 	%r145, %r263, %r248;
	mov.u32 	%r503, %r135;
	@%p8 bra 	$L__BB2_103;
	mov.u32 	%r503, %r135;
$L__BB2_86:
	.pragma "nounroll";
	add.s32 	%r147, %r503, %r140;
	add.s32 	%r148, %r144, %r503;
	setp.gt.s32 	%p11, %r147, -1;
	setp.lt.s32 	%p12, %r147, %r248;
	and.pred  	%p13, %p11, %p12;
	and.pred  	%p14, %p13, %p3;
	add.s32 	%r265, %r147, %r145;
	cvt.s64.s32 	%rd24, %r265;
	add.s64 	%rd14, %rd12, %rd24;
	not.pred 	%p15, %p14;
	mov.u32 	%r495, %r142;
	@%p15 bra 	$L__BB2_88;
	ld.global.u8 	%r266, [%rd14];
	add.s32 	%r495, %r142, %r266;
$L__BB2_88:
	mul.wide.u32 	%rd25, %r148, 4;
	add.s64 	%rd26, %rd11, %rd25;
	st.global.u32 	[%rd26], %r495;
	add.s32 	%r267, %r147, 1;
	setp.gt.s32 	%p16, %r267, -1;
	setp.lt.s32 	%p17, %r267, %r248;
	and.pred  	%p18, %p16, %p17;
	and.pred  	%p19, %p18, %p3;
	not.pred 	%p20, %p19;
	mov.u32 	%r496, %r142;
	@%p20 bra 	$L__BB2_90;
	ld.global.u8 	%r268, [%rd14+1];
	add.s32 	%r496, %r142, %r268;
$L__BB2_90:
	add.s32 	%r269, %r148, 1;
	mul.wide.u32 	%rd27, %r269, 4;
	add.s64 	%rd28, %rd11, %rd27;
	st.global.u32 	[%rd28], %r496;
	add.s32 	%r270, %r147, 2;
	setp.gt.s32 	%p21, %r270, -1;
	setp.lt.s32 	%p22, %r270, %r248;
	and.pred  	%p23, %p21, %p22;
	and.pred  	%p24, %p23, %p3;
	not.pred 	%p25, %p24;
	mov.u32 	%r497, %r142;
	@%p25 bra 	$L__BB2_92;
	ld.global.u8 	%r271, [%rd14+2];
	add.s32 	%r497, %r142, %r271;
$L__BB2_92:
	add.s32 	%r272, %r148, 2;
	mul.wide.u32 	%rd29, %r272, 4;
	add.s64 	%rd30, %rd11, %rd29;
	st.global.u32 	[%rd30], %r497;
	add.s32 	%r273, %r147, 3;
	setp.gt.s32 	%p26, %r273, -1;
	setp.lt.s32 	%p27, %r273, %r248;
	and.pred  	%p28, %p26, %p27;
	and.pred  	%p29, %p28, %p3;
	not.pred 	%p30, %p29;
	mov.u32 	%r498, %r142;
	@%p30 bra 	$L__BB2_94;
	ld.global.u8 	%r274, [%rd14+3];
	add.s32 	%r498, %r142, %r274;
$L__BB2_94:
	add.s32 	%r275, %r148, 3;
	mul.wide.u32 	%rd31, %r275, 4;
	add.s64 	%rd32, %rd11, %rd31;
	st.global.u32 	[%rd32], %r498;
	add.s32 	%r276, %r147, 4;
	setp.gt.s32 	%p31, %r276, -1;
	setp.lt.s32 	%p32, %r276, %r248;
	and.pred  	%p33, %p31, %p32;
	and.pred  	%p34, %p33, %p3;
	not.pred 	%p35, %p34;
	mov.u32 	%r499, %r142;
	@%p35 bra 	$L__BB2_96;
	ld.global.u8 	%r277, [%rd14+4];
	add.s32 	%r499, %r142, %r277;
$L__BB2_96:
	add.s32 	%r278, %r148, 4;
	mul.wide.u32 	%rd33, %r278, 4;
	add.s64 	%rd34, %rd11, %rd33;
	st.global.u32 	[%rd34], %r499;
	add.s32 	%r279, %r147, 5;
	setp.gt.s32 	%p36, %r279, -1;
	setp.lt.s32 	%p37, %r279, %r248;
	and.pred  	%p38, %p36, %p37;
	and.pred  	%p39, %p38, %p3;
	not.pred 	%p40, %p39;
	mov.u32 	%r500, %r142;
	@%p40 bra 	$L__BB2_98;
	ld.global.u8 	%r280, [%rd14+5];
	add.s32 	%r500, %r142, %r280;
$L__BB2_98:
	add.s32 	%r281, %r148, 5;
	mul.wide.u32 	%rd35, %r281, 4;
	add.s64 	%rd36, %rd11, %rd35;
	st.global.u32 	[%rd36], %r500;
	add.s32 	%r282, %r147, 6;
	setp.gt.s32 	%p41, %r282, -1;
	setp.lt.s32 	%p42, %r282, %r248;
	and.pred  	%p43, %p41, %p42;
	and.pred  	%p44, %p43, %p3;
	not.pred 	%p45, %p44;
	mov.u32 	%r501, %r142;
	@%p45 bra 	$L__BB2_100;
	ld.global.u8 	%r283, [%rd14+6];
	add.s32 	%r501, %r142, %r283;
$L__BB2_100:
	add.s32 	%r284, %r148, 6;
	mul.wide.u32 	%rd37, %r284, 4;
	add.s64 	%rd38, %rd11, %rd37;
	st.global.u32 	[%rd38], %r501;
	add.s32 	%r285, %r147, 7;
	setp.gt.s32 	%p46, %r285, -1;
	setp.lt.s32 	%p47, %r285, %r248;
	and.pred  	%p48, %p46, %p47;
	and.pred  	%p49, %p48, %p3;
	not.pred 	%p50, %p49;
	mov.u32 	%r502, %r142;
	@%p50 bra 	$L__BB2_102;
	ld.global.u8 	%r286, [%rd14+7];
	add.s32 	%r502, %r142, %r286;
$L__BB2_102:
	add.s32 	%r287, %r148, 7;
	mul.wide.u32 	%rd39, %r287, 4;
	add.s64 	%rd40, %rd11, %rd39;
	st.global.u32 	[%rd40], %r502;
	add.s32 	%r503, %r503, 8;
	add.s32 	%r288, %r503, %r251;
	and.b32  	%r289, %r136, -8;
	setp.ne.s32 	%p51, %r288, %r289;
	@%p51 bra 	$L__BB2_86;
$L__BB2_103:
	setp.lt.u32 	%p52, %r137, 3;
	@%p52 bra 	$L__BB2_113;
	add.s32 	%r167, %r503, %r140;
	add.s32 	%r168, %r144, %r503;
	setp.gt.s32 	%p53, %r167, -1;
	setp.lt.s32 	%p54, %r167, %r248;
	and.pred  	%p55, %p53, %p54;
	and.pred  	%p56, %p55, %p3;
	add.s32 	%r290, %r167, %r145;
	cvt.s64.s32 	%rd41, %r290;
	add.s64 	%rd15, %rd12, %rd41;
	not.pred 	%p57, %p56;
	mov.u32 	%r504, %r142;
	@%p57 bra 	$L__BB2_106;
	ld.global.u8 	%r291, [%rd15];
	add.s32 	%r504, %r142, %r291;
$L__BB2_106:
	mul.wide.u32 	%rd42, %r168, 4;
	add.s64 	%rd43, %rd11, %rd42;
	st.global.u32 	[%rd43], %r504;
	add.s32 	%r292, %r167, 1;
	setp.gt.s32 	%p58, %r292, -1;
	setp.lt.s32 	%p59, %r292, %r248;
	and.pred  	%p60, %p58, %p59;
	and.pred  	%p61, %p60, %p3;
	not.pred 	%p62, %p61;
	mov.u32 	%r505, %r142;
	@%p62 bra 	$L__BB2_108;
	ld.global.u8 	%r293, [%rd15+1];
	add.s32 	%r505, %r142, %r293;
$L__BB2_108:
	add.s32 	%r294, %r168, 1;
	mul.wide.u32 	%rd44, %r294, 4;
	add.s64 	%rd45, %rd11, %rd44;
	st.global.u32 	[%rd45], %r505;
	add.s32 	%r295, %r167, 2;
	setp.gt.s32 	%p63, %r295, -1;
	setp.lt.s32 	%p64, %r295, %r248;
	and.pred  	%p65, %p63, %p64;
	and.pred  	%p66, %p65, %p3;
	not.pred 	%p67, %p66;
	mov.u32 	%r506, %r142;
	@%p67 bra 	$L__BB2_110;
	ld.global.u8 	%r296, [%rd15+2];
	add.s32 	%r506, %r142, %r296;
$L__BB2_110:
	add.s32 	%r297, %r168, 2;
	mul.wide.u32 	%rd46, %r297, 4;
	add.s64 	%rd47, %rd11, %rd46;
	st.global.u32 	[%rd47], %r506;
	add.s32 	%r298, %r167, 3;
	setp.gt.s32 	%p68, %r298, -1;
	setp.lt.s32 	%p69, %r298, %r248;
	and.pred  	%p70, %p68, %p69;
	and.pred  	%p71, %p70, %p3;
	not.pred 	%p72, %p71;
	mov.u32 	%r507, %r142;
	@%p72 bra 	$L__BB2_112;
	ld.global.u8 	%r299, [%rd15+3];
	add.s32 	%r507, %r142, %r299;
$L__BB2_112:
	add.s32 	%r300, %r168, 3;
	mul.wide.u32 	%rd48, %r300, 4;
	add.s64 	%rd49, %rd11, %rd48;
	st.global.u32 	[%rd49], %r507;
	add.s32 	%r503, %r503, 4;
$L__BB2_113:
	setp.eq.s32 	%p73, %r138, 0;
	@%p73 bra 	$L__BB2_119;
	add.s32 	%r179, %r503, %r140;
	setp.gt.s32 	%p74, %r179, -1;
	setp.lt.s32 	%p75, %r179, %r248;
	and.pred  	%p76, %p74, %p75;
	and.pred  	%p77, %p76, %p3;
	add.s32 	%r301, %r179, %r145;
	cvt.s64.s32 	%rd50, %r301;
	add.s64 	%rd16, %rd12, %rd50;
	not.pred 	%p78, %p77;
	mov.u32 	%r509, %r142;
	@%p78 bra 	$L__BB2_116;
	ld.global.u8 	%r302, [%rd16];
	add.s32 	%r509, %r142, %r302;
$L__BB2_116:
	add.s32 	%r182, %r144, %r503;
	mul.wide.u32 	%rd51, %r182, 4;
	add.s64 	%rd52, %rd11, %rd51;
	st.global.u32 	[%rd52], %r509;
	add.s32 	%r303, %r179, 1;
	setp.gt.s32 	%p79, %r303, -1;
	setp.lt.s32 	%p80, %r303, %r248;
	and.pred  	%p81, %p79, %p80;
	and.pred  	%p82, %p81, %p3;
	not.pred 	%p83, %p82;
	mov.u32 	%r510, %r142;
	@%p83 bra 	$L__BB2_118;
	ld.global.u8 	%r304, [%rd16+1];
	add.s32 	%r510, %r142, %r304;
$L__BB2_118:
	add.s32 	%r305, %r182, 1;
	mul.wide.u32 	%rd53, %r305, 4;
	add.s64 	%rd54, %rd11, %rd53;
	st.global.u32 	[%rd54], %r510;
	add.s32 	%r503, %r503, 2;
$L__BB2_119:
	add.s32 	%r187, %r503, %r140;
	add.s32 	%r188, %r144, %r503;
	setp.gt.s32 	%p84, %r187, -1;
	setp.lt.s32 	%p85, %r187, %r248;
	and.pred  	%p86, %p84, %p85;
	and.pred  	%p87, %p86, %p3;
	not.pred 	%p88, %p87;
	mov.u32 	%r512, %r142;
	@%p88 bra 	$L__BB2_121;
	add.s32 	%r306, %r187, %r145;
	cvt.s64.s32 	%rd55, %r306;
	add.s64 	%rd56, %rd12, %rd55;
	ld.global.u8 	%r307, [%rd56];
	add.s32 	%r512, %r142, %r307;
$L__BB2_121:
	mul.wide.u32 	%rd57, %r188, 4;
	add.s64 	%rd58, %rd11, %rd57;
	st.global.u32 	[%rd58], %r512;
	add.s32 	%r191, %r493, 1;
	setp.ne.s32 	%p89, %r493, %r251;
	mov.u32 	%r493, %r191;
	@%p89 bra 	$L__BB2_84;
$L__BB2_122:
	add.s32 	%r192, %r133, 256;
	cvt.u64.u32 	%rd59, %r192;
	setp.le.s64 	%p90, %rd13, %rd59;
	@%p90 bra 	$L__BB2_162;
	add.s32 	%r308, %r134, %r192;
	div.s32 	%r193, %r308, %r248;
	mul.lo.s32 	%r309, %r193, %r248;
	sub.s32 	%r194, %r308, %r309;
	mad.lo.s32 	%r195, %r308, %r250, %r251;
	shl.b32 	%r196, %r308, 8;
	and.b32  	%r197, %r136, -8;
	mov.u32 	%r513, %r135;
$L__BB2_124:
	setp.lt.u32 	%p91, %r251, 4;
	add.s32 	%r310, %r513, %r193;
	add.s32 	%r311, %r195, %r513;
	mad.lo.s32 	%r199, %r311, %r250, %r251;
	setp.gt.s32 	%p92, %r310, -1;
	setp.lt.s32 	%p93, %r310, %r249;
	and.pred  	%p4, %p92, %p93;
	mul.lo.s32 	%r200, %r310, %r248;
	mov.u32 	%r523, %r135;
	@%p91 bra 	$L__BB2_143;
	mov.u32 	%r523, %r135;
$L__BB2_126:
	.pragma "nounroll";
	add.s32 	%r202, %r523, %r194;
	add.s32 	%r203, %r199, %r523;
	setp.gt.s32 	%p94, %r202, -1;
	setp.lt.s32 	%p95, %r202, %r248;
	and.pred  	%p96, %p94, %p95;
	and.pred  	%p97, %p96, %p4;
	add.s32 	%r312, %r202, %r200;
	cvt.s64.s32 	%rd60, %r312;
	add.s64 	%rd17, %rd12, %rd60;
	not.pred 	%p98, %p97;
	mov.u32 	%r515, %r196;
	@%p98 bra 	$L__BB2_128;
	ld.global.u8 	%r313, [%rd17];
	add.s32 	%r515, %r196, %r313;
$L__BB2_128:
	mul.wide.u32 	%rd61, %r203, 4;
	add.s64 	%rd62, %rd11, %rd61;
	st.global.u32 	[%rd62], %r515;
	add.s32 	%r314, %r202, 1;
	setp.gt.s32 	%p99, %r314, -1;
	setp.lt.s32 	%p100, %r314, %r248;
	and.pred  	%p101, %p99, %p100;
	and.pred  	%p102, %p101, %p4;
	not.pred 	%p103, %p102;
	mov.u32 	%r516, %r196;
	@%p103 bra 	$L__BB2_130;
	ld.global.u8 	%r315, [%rd17+1];
	add.s32 	%r516, %r196, %r315;
$L__BB2_130:
	add.s32 	%r316, %r203, 1;
	mul.wide.u32 	%rd63, %r316, 4;
	add.s64 	%rd64, %rd11, %rd63;
	st.global.u32 	[%rd64], %r516;
	add.s32 	%r317, %r202, 2;
	setp.gt.s32 	%p104, %r317, -1;
	setp.lt.s32 	%p105, %r317, %r248;
	and.pred  	%p106, %p104, %p105;
	and.pred  	%p107, %p106, %p4;
	not.pred 	%p108, %p107;
	mov.u32 	%r517, %r196;
	@%p108 bra 	$L__BB2_132;
	ld.global.u8 	%r318, [%rd17+2];
	add.s32 	%r517, %r196, %r318;
$L__BB2_132:
	add.s32 	%r319, %r203, 2;
	mul.wide.u32 	%rd65, %r319, 4;
	add.s64 	%rd66, %rd11, %rd65;
	st.global.u32 	[%rd66], %r517;
	add.s32 	%r320, %r202, 3;
	setp.gt.s32 	%p109, %r320, -1;
	setp.lt.s32 	%p110, %r320, %r248;
	and.pred  	%p111, %p109, %p110;
	and.pred  	%p112, %p111, %p4;
	not.pred 	%p113, %p112;
	mov.u32 	%r518, %r196;
	@%p113 bra 	$L__BB2_134;
	ld.global.u8 	%r321, [%rd17+3];
	add.s32 	%r518, %r196, %r321;
$L__BB2_134:
	add.s32 	%r322, %r203, 3;
	mul.wide.u32 	%rd67, %r322, 4;
	add.s64 	%rd68, %rd11, %rd67;
	st.global.u32 	[%rd68], %r518;
	add.s32 	%r323, %r202, 4;
	setp.gt.s32 	%p114, %r323, -1;
	setp.lt.s32 	%p115, %r323, %r248;
	and.pred  	%p116, %p114, %p115;
	and.pred  	%p117, %p116, %p4;
	not.pred 	%p118, %p117;
	mov.u32 	%r519, %r196;
	@%p118 bra 	$L__BB2_136;
	ld.global.u8 	%r324, [%rd17+4];
	add.s32 	%r519, %r196, %r324;
$L__BB2_136:
	add.s32 	%r325, %r203, 4;
	mul.wide.u32 	%rd69, %r325, 4;
	add.s64 	%rd70, %rd11, %rd69;
	st.global.u32 	[%rd70], %r519;
	add.s32 	%r326, %r202, 5;
	setp.gt.s32 	%p119, %r326, -1;
	setp.lt.s32 	%p120, %r326, %r248;
	and.pred  	%p121, %p119, %p120;
	and.pred  	%p122, %p121, %p4;
	not.pred 	%p123, %p122;
	mov.u32 	%r520, %r196;
	@%p123 bra 	$L__BB2_138;
	ld.global.u8 	%r327, [%rd17+5];
	add.s32 	%r520, %r196, %r327;
$L__BB2_138:
	add.s32 	%r328, %r203, 5;
	mul.wide.u32 	%rd71, %r328, 4;
	add.s64 	%rd72, %rd11, %rd71;
	st.global.u32 	[%rd72], %r520;
	add.s32 	%r329, %r202, 6;
	setp.gt.s32 	%p124, %r329, -1;
	setp.lt.s32 	%p125, %r329, %r248;
	and.pred  	%p126, %p124, %p125;
	and.pred  	%p127, %p126, %p4;
	not.pred 	%p128, %p127;
	mov.u32 	%r521, %r196;
	@%p128 bra 	$L__BB2_140;
	ld.global.u8 	%r330, [%rd17+6];
	add.s32 	%r521, %r196, %r330;
$L__BB2_140:
	add.s32 	%r331, %r203, 6;
	mul.wide.u32 	%rd73, %r331, 4;
	add.s64 	%rd74, %rd11, %rd73;
	st.global.u32 	[%rd74], %r521;
	add.s32 	%r332, %r202, 7;
	setp.gt.s32 	%p129, %r332, -1;
	setp.lt.s32 	%p130, %r332, %r248;
	and.pred  	%p131, %p129, %p130;
	and.pred  	%p132, %p131, %p4;
	not.pred 	%p133, %p132;
	mov.u32 	%r522, %r196;
	@%p133 bra 	$L__BB2_142;
	ld.global.u8 	%r333, [%rd17+7];
	add.s32 	%r522, %r196, %r333;
$L__BB2_142:
	add.s32 	%r334, %r203, 7;
	mul.wide.u32 	%rd75, %r334, 4;
	add.s64 	%rd76, %rd11, %rd75;
	st.global.u32 	[%rd76], %r522;
	add.s32 	%r523, %r523, 8;
	add.s32 	%r335, %r523, %r251;
	setp.ne.s32 	%p134, %r335, %r197;
	@%p134 bra 	$L__BB2_126;
$L__BB2_143:
	setp.lt.u32 	%p135, %r137, 3;
	@%p135 bra 	$L__BB2_153;
	add.s32 	%r222, %r523, %r194;
	add.s32 	%r223, %r199, %r523;
	setp.gt.s32 	%p136, %r222, -1;
	setp.lt.s32 	%p137, %r222, %r248;
	and.pred  	%p138, %p136, %p137;
	and.pred  	%p139, %p138, %p4;
	add.s32 	%r336, %r222, %r200;
	cvt.s64.s32 	%rd77, %r336;
	add.s64 	%rd18, %rd12, %rd77;
	not.pred 	%p140, %p139;
	mov.u32 	%r524, %r196;
	@%p140 bra 	$L__BB2_146;
	ld.global.u8 	%r337, [%rd18];
	add.s32 	%r524, %r196, %r337;
$L__BB2_146:
	mul.wide.u32 	%rd78, %r223, 4;
	add.s64 	%rd79, %rd11, %rd78;
	st.global.u32 	[%rd79], %r524;
	add.s32 	%r338, %r222, 1;
	setp.gt.s32 	%p141, %r338, -1;
	setp.lt.s32 	%p142, %r338, %r248;
	and.pred  	%p143, %p141, %p142;
	and.pred  	%p144, %p143, %p4;
	not.pred 	%p145, %p144;
	mov.u32 	%r525, %r196;
	@%p145 bra 	$L__BB2_148;
	ld.global.u8 	%r339, [%rd18+1];
	add.s32 	%r525, %r196, %r339;
$L__BB2_148:
	add.s32 	%r340, %r223, 1;
	mul.wide.u32 	%rd80, %r340, 4;
	add.s64 	%rd81, %rd11, %rd80;
	st.global.u32 	[%rd81], %r525;
	add.s32 	%r341, %r222, 2;
	setp.gt.s32 	%p146, %r341, -1;
	setp.lt.s32 	%p147, %r341, %r248;
	and.pred  	%p148, %p146, %p147;
	and.pred  	%p149, %p148, %p4;
	not.pred 	%p150, %p149;
	mov.u32 	%r526, %r196;
	@%p150 bra 	$L__BB2_150;
	ld.global.u8 	%r342, [%rd18+2];
	add.s32 	%r526, %r196, %r342;
$L__BB2_150:
	add.s32 	%r343, %r223, 2;
	mul.wide.u32 	%rd82, %r343, 4;
	add.s64 	%rd83, %rd11, %rd82;
	st.global.u32 	[%rd83], %r526;
	add.s32 	%r344, %r222, 3;
	setp.gt.s32 	%p151, %r344, -1;
	setp.lt.s32 	%p152, %r344, %r248;
	and.pred  	%p153, %p151, %p152;
	and.pred  	%p154, %p153, %p4;
	not.pred 	%p155, %p154;
	mov.u32 	%r527, %r196;
	@%p155 bra 	$L__BB2_152;
	ld.global.u8 	%r345, [%rd18+3];
	add.s32 	%r527, %r196, %r345;
$L__BB2_152:
	add.s32 	%r346, %r223, 3;
	mul.wide.u32 	%rd84, %r346, 4;
	add.s64 	%rd85, %rd11, %rd84;
	st.global.u32 	[%rd85], %r527;
	add.s32 	%r523, %r523, 4;
$L__BB2_153:
	setp.eq.s32 	%p156, %r138, 0;
	@%p156 bra 	$L__BB2_159;
	add.s32 	%r234, %r523, %r194;
	setp.gt.s32 	%p157, %r234, -1;
	setp.lt.s32 	%p158, %r234, %r248;
	and.pred  	%p159, %p157, %p158;
	and.pred  	%p160, %p159, %p4;
	add.s32 	%r347, %r234, %r200;
	cvt.s64.s32 	%rd86, %r347;
	add.s64 	%rd19, %rd12, %rd86;
	not.pred 	%p161, %p160;
	mov.u32 	%r529, %r196;
	@%p161 bra 	$L__BB2_156;
	ld.global.u8 	%r348, [%rd19];
	add.s32 	%r529, %r196, %r348;
$L__BB2_156:
	add.s32 	%r237, %r199, %r523;
	mul.wide.u32 	%rd87, %r237, 4;
	add.s64 	%rd88, %rd11, %rd87;
	st.global.u32 	[%rd88], %r529;
	add.s32 	%r349, %r234, 1;
	setp.gt.s32 	%p162, %r349, -1;
	setp.lt.s32 	%p163, %r349, %r248;
	and.pred  	%p164, %p162, %p163;
	and.pred  	%p165, %p164, %p4;
	not.pred 	%p166, %p165;
	mov.u32 	%r530, %r196;
	@%p166 bra 	$L__BB2_158;
	ld.global.u8 	%r350, [%rd19+1];
	add.s32 	%r530, %r196, %r350;
$L__BB2_158:
	add.s32 	%r351, %r237, 1;
	mul.wide.u32 	%rd89, %r351, 4;
	add.s64 	%rd90, %rd11, %rd89;
	st.global.u32 	[%rd90], %r530;
	add.s32 	%r523, %r523, 2;
$L__BB2_159:
	add.s32 	%r242, %r523, %r194;
	add.s32 	%r243, %r199, %r523;
	setp.gt.s32 	%p167, %r242, -1;
	setp.lt.s32 	%p168, %r242, %r248;
	and.pred  	%p169, %p167, %p168;
	and.pred  	%p170, %p169, %p4;
	not.pred 	%p171, %p170;
	mov.u32 	%r532, %r196;
	@%p171 bra 	$L__BB2_161;
	add.s32 	%r352, %r242, %r200;
	cvt.s64.s32 	%rd91, %r352;
	add.s64 	%rd92, %rd12, %rd91;
	ld.global.u8 	%r353, [%rd92];
	add.s32 	%r532, %r196, %r353;
$L__BB2_161:
	mul.wide.u32 	%rd93, %r243, 4;
	add.s64 	%rd94, %rd11, %rd93;
	st.global.u32 	[%rd94], %r532;
	add.s32 	%r246, %r513, 1;
	setp.ne.s32 	%p172, %r513, %r251;
	mov.u32 	%r513, %r246;
	@%p172 bra 	$L__BB2_124;
$L__BB2_162:
	ret;

}
	// .globl	_ZN3cub18CUB_300001_SM_10006detail8for_each13static_kernelINS2_12policy_hub_t12policy_500_tElN6thrust24THRUST_300001_SM_1000_NS8cuda_cub20__uninitialized_copy7functorINS7_6detail15normal_iteratorINS7_10device_ptrIjEEEENS7_7pointerIjNS8_3tagENS7_11use_defaultESI_EEEEEEvT0_T1_
.visible .entry _ZN3cub18CUB_300001_SM_10006detail8for_each13static_kernelINS2_12policy_hub_t12policy_500_tElN6thrust24THRUST_300001_SM_1000_NS8cuda_cub20__uninitialized_copy7functorINS7_6detail15normal_iteratorINS7_10device_ptrIjEEEENS7_7pointerIjNS8_3tagENS7_11use_defaultESI_EEEEEEvT0_T1_(
	.param .u64 _ZN3cub18CUB_300001_SM_10006detail8for_each13static_kernelINS2_12policy_hub_t12policy_500_tElN6thrust24THRUST_300001_SM_1000_NS8cuda_cub20__uninitialized_copy7functorINS7_6detail15normal_iteratorINS7_10device_ptrIjEEEENS7_7pointerIjNS8_3tagENS7_11use_defaultESI_EEEEEEvT0_T1__param_0,
	.param .align 8 .b8 _ZN3cub18CUB_300001_SM_10006detail8for_each13static_kernelINS2_12policy_hub_t12policy_500_tElN6thrust24THRUST_300001_SM_1000_NS8cuda_cub20__uninitialized_copy7functorINS7_6detail15normal_iteratorINS7_10device_ptrIjEEEENS7_7pointerIjNS8_3tagENS7_11use_defaultESI_EEEEEEvT0_T1__param_1[16]
)
.maxntid 256
{
	.reg .pred 	%p<4>;
	.reg .b32 	%r<10>;
	.reg .b64 	%rd<26>;

	ld.param.u64 	%rd8, [_ZN3cub18CUB_300001_SM_10006detail8for_each13static_kernelINS2_12policy_hub_t12policy_500_tElN6thrust24THRUST_300001_SM_1000_NS8cuda_cub20__uninitialized_copy7functorINS7_6detail15normal_iteratorINS7_10device_ptrIjEEEENS7_7pointerIjNS8_3tagENS7_11use_defaultESI_EEEEEEvT0_T1__param_1+8];
	ld.param.u64 	%rd7, [_ZN3cub18CUB_300001_SM_10006detail8for_each13static_kernelINS2_12policy_hub_t12policy_500_tElN6thrust24THRUST_300001_SM_1000_NS8cuda_cub20__uninitialized_copy7functorINS7_6detail15normal_iteratorINS7_10device_ptrIjEEEENS7_7pointerIjNS8_3tagENS7_11use_defaultESI_EEEEEEvT0_T1__param_1];
	ld.param.u64 	%rd9, [_ZN3cub18CUB_300001_SM_10006detail8for_each13static_kernelINS2_12policy_hub_t12policy_500_tElN6thrust24THRUST_300001_SM_1000_NS8cuda_cub20__uninitialized_copy7functorINS7_6detail15normal_iteratorINS7_10device_ptrIjEEEENS7_7pointerIjNS8_3tagENS7_11use_defaultESI_EEEEEEvT0_T1__param_0];
	mov.u32 	%r1, %ctaid.x;
	mul.wide.u32 	%rd1, %r1, 512;
	sub.s64 	%rd2, %rd9, %rd1;
	setp.lt.s64 	%p1, %rd2, 512;
	@%p1 bra 	$L__BB3_2;
	mov.u32 	%r7, %tid.x;
	cvta.to.global.u64 	%rd19, %rd8;
	cvta.to.global.u64 	%rd20, %rd7;
	cvt.u64.u32 	%rd21, %r7;
	add.s64 	%rd22, %rd1, %rd21;
	shl.b64 	%rd23, %rd22, 2;
	add.s64 	%rd24, %rd20, %rd23;
	add.s64 	%rd25, %rd19, %rd23;
	ld.global.u32 	%r8, [%rd24];
	st.global.u32 	[%rd25], %r8;
	ld.global.u32 	%r9, [%rd24+1024];
	st.global.u32 	[%rd25+1024], %r9;
	bra.uni 	$L__BB3_6;
$L__BB3_2:
	cvta.to.global.u64 	%rd3, %rd7;
	cvta.to.global.u64 	%rd4, %rd8;
	mov.u32 	%r2, %tid.x;
	cvt.s64.s32 	%rd5, %rd2;
	cvt.u64.u32 	%rd6, %r2;
	setp.le.s64 	%p2, %rd5, %rd6;
	@%p2 bra 	$L__BB3_4;
	add.s64 	%rd10, %rd1, %rd6;
	shl.b64 	%rd11, %rd10, 2;
	add.s64 	%rd12, %rd3, %rd11;
	add.s64 	%rd13, %rd4, %rd11;
	ld.global.u32 	%r3, [%rd12];
	st.global.u32 	[%rd13], %r3;
$L__BB3_4:
	cvt.u32.u64 	%r4, %rd6;
	add.s32 	%r5, %r4, 256;
	cvt.u64.u32 	%rd14, %r5;
	setp.le.s64 	%p3, %rd5, %rd14;
	@%p3 bra 	$L__BB3_6;
	add.s64 	%rd15, %rd1, %rd6;
	shl.b64 	%rd16, %rd15, 2;
	add.s64 	%rd17, %rd3, %rd16;
	add.s64 	%rd18, %rd4, %rd16;
	ld.global.u32 	%r6, [%rd17+1024];
	st.global.u32 	[%rd18+1024], %r6;
$L__BB3_6:
	ret;

}
	// .globl	_ZN3cub18CUB_300001_SM_10006detail9transform16transform_kernelINS2_10policy_hubILb1EN4cuda3std3__45tupleIJN6thrust24THRUST_300001_SM_1000_NS17counting_iteratorIiNSA_11use_defaultESC_SC_EEEEEE10policy1000Ei10GetMedian2NSA_6detail15normal_iteratorINSA_10device_ptrIjEEEEJSD_EEEvT0_iT1_T2_DpNS2_10kernel_argIT3_EE
.visible .entry _ZN3cub18CUB_300001_SM_10006detail9transform16transform_kernelINS2_10policy_hubILb1EN4cuda3std3__45tupleIJN6thrust24THRUST_300001_SM_1000_NS17counting_iteratorIiNSA_11use_defaultESC_SC_EEEEEE10policy1000Ei10GetMedian2NSA_6detail15normal_iteratorINSA_10device_ptrIjEEEEJSD_EEEvT0_iT1_T2_DpNS2_10kernel_argIT3_EE(
	.param .u32 _ZN3cub18CUB_300001_SM_10006detail9transform16transform_kernelINS2_10policy_hubILb1EN4cuda3std3__45tupleIJN6thrust24THRUST_300001_SM_1000_NS17counting_iteratorIiNSA_11use_defaultESC_SC_EEEEEE10policy1000Ei10GetMedian2NSA_6detail15normal_iteratorINSA_10device_ptrIjEEEEJSD_EEEvT0_iT1_T2_DpNS2_10kernel_argIT3_EE_param_0,
	.param .u32 _ZN3cub18CUB_300001_SM_10006detail9transform16transform_kernelINS2_10policy_hubILb1EN4cuda3std3__45tupleIJN6thrust24THRUST_300001_SM_1000_NS17counting_iteratorIiNSA_11use_defaultESC_SC_EEEEEE10policy1000Ei10GetMedian2NSA_6detail15normal_iteratorINSA_10device_ptrIjEEEEJSD_EEEvT0_iT1_T2_DpNS2_10kernel_argIT3_EE_param_1,
	.param .align 8 .b8 _ZN3cub18CUB_300001_SM_10006detail9transform16transform_kernelINS2_10policy_hubILb1EN4cuda3std3__45tupleIJN6thrust24THRUST_300001_SM_1000_NS17counting_iteratorIiNSA_11use_defaultESC_SC_EEEEEE10policy1000Ei10GetMedian2NSA_6detail15normal_iteratorINSA_10device_ptrIjEEEEJSD_EEEvT0_iT1_T2_DpNS2_10kernel_argIT3_EE_param_2[16],
	.param .align 8 .b8 _ZN3cub18CUB_300001_SM_10006detail9transform16transform_kernelINS2_10policy_hubILb1EN4cuda3std3__45tupleIJN6thrust24THRUST_300001_SM_1000_NS17counting_iteratorIiNSA_11use_defaultESC_SC_EEEEEE10policy1000Ei10GetMedian2NSA_6detail15normal_iteratorINSA_10device_ptrIjEEEEJSD_EEEvT0_iT1_T2_DpNS2_10kernel_argIT3_EE_param_3[8],
	.param .align 8 .b8 _ZN3cub18CUB_300001_SM_10006detail9transform16transform_kernelINS2_10policy_hubILb1EN4cuda3std3__45tupleIJN6thrust24THRUST_300001_SM_1000_NS17counting_iteratorIiNSA_11use_defaultESC_SC_EEEEEE10policy1000Ei10GetMedian2NSA_6detail15normal_iteratorINSA_10device_ptrIjEEEEJSD_EEEvT0_iT1_T2_DpNS2_10kernel_argIT3_EE_param_4[16]
)
.maxntid 128
{
	.reg .pred 	%p<35>;
	.reg .b32 	%r<268>;
	.reg .b64 	%rd<93>;

	ld.param.u32 	%r1, [_ZN3cub18CUB_300001_SM_10006detail9transform16transform_kernelINS2_10policy_hubILb1EN4cuda3std3__45tupleIJN6thrust24THRUST_300001_SM_1000_NS17counting_iteratorIiNSA_11use_defaultESC_SC_EEEEEE10policy1000Ei10GetMedian2NSA_6detail15normal_iteratorINSA_10device_ptrIjEEEEJSD_EEEvT0_iT1_T2_DpNS2_10kernel_argIT3_EE_param_2+8];
	ld.param.u32 	%r2, [_ZN3cub18CUB_300001_SM_10006detail9transform16transform_kernelINS2_10policy_hubILb1EN4cuda3std3__45tupleIJN6thrust24THRUST_300001_SM_1000_NS17counting_iteratorIiNSA_11use_defaultESC_SC_EEEEEE10policy1000Ei10GetMedian2NSA_6detail15normal_iteratorINSA_10device_ptrIjEEEEJSD_EEEvT0_iT1_T2_DpNS2_10kernel_argIT3_EE_param_4];
	ld.param.u32 	%r78, [_ZN3cub18CUB_300001_SM_10006detail9transform16transform_kernelINS2_10policy_hubILb1EN4cuda3std3__45tupleIJN6thrust24THRUST_300001_SM_1000_NS17counting_iteratorIiNSA_11use_defaultESC_SC_EEEEEE10policy1000Ei10GetMedian2NSA_6detail15normal_iteratorINSA_10device_ptrIjEEEEJSD_EEEvT0_iT1_T2_DpNS2_10kernel_argIT3_EE_param_0];
	ld.param.u64 	%rd11, [_ZN3cub18CUB_300001_SM_10006detail9transform16transform_kernelINS2_10policy_hubILb1EN4cuda3std3__45tupleIJN6thrust24THRUST_300001_SM_1000_NS17counting_iteratorIiNSA_11use_defaultESC_SC_EEEEEE10policy1000Ei10GetMedian2NSA_6detail15normal_iteratorINSA_10device_ptrIjEEEEJSD_EEEvT0_iT1_T2_DpNS2_10kernel_argIT3_EE_param_3];
	ld.param.u64 	%rd12, [_ZN3cub18CUB_300001_SM_10006detail9transform16transform_kernelINS2_10policy_hubILb1EN4cuda3std3__45tupleIJN6thrust24THRUST_300001_SM_1000_NS17counting_iteratorIiNSA_11use_defaultESC_SC_EEEEEE10policy1000Ei10GetMedian2NSA_6detail15normal_iteratorINSA_10device_ptrIjEEEEJSD_EEEvT0_iT1_T2_DpNS2_10kernel_argIT3_EE_param_2];
	ld.param.u32 	%r77, [_ZN3cub18CUB_300001_SM_10006detail9transform16transform_kernelINS2_10policy_hubILb1EN4cuda3std3__45tupleIJN6thrust24THRUST_300001_SM_1000_NS17counting_iteratorIiNSA_11use_defaultESC_SC_EEEEEE10policy1000Ei10GetMedian2NSA_6detail15normal_iteratorINSA_10device_ptrIjEEEEJSD_EEEvT0_iT1_T2_DpNS2_10kernel_argIT3_EE_param_1];
	cvta.to.global.u64 	%rd1, %rd12;
	cvta.to.global.u64 	%rd2, %rd11;
	shl.b32 	%r79, %r77, 7;
	mov.u32 	%r3, %ctaid.x;
	mul.lo.s32 	%r4, %r79, %r3;
	sub.s32 	%r80, %r78, %r4;
	min.s32 	%r5, %r79, %r80;
	add.s32 	%r6, %r2, %r4;
	mul.wide.s32 	%rd13, %r4, 4;
	add.s64 	%rd3, %rd2, %rd13;
	setp.gt.s32 	%p1, %r79, %r80;
	@%p1 bra 	$L__BB4_13;
	setp.lt.s32 	%p2, %r77, 1;
	@%p2 bra 	$L__BB4_54;
	mov.u32 	%r7, %tid.x;
	shr.u32 	%r82, %r1, 31;
	add.s32 	%r83, %r1, %r82;
	shr.s32 	%r8, %r83, 1;
	and.b32  	%r9, %r77, 7;
	setp.lt.u32 	%p3, %r77, 8;
	mov.b32 	%r266, 0;
	@%p3 bra 	$L__BB4_5;
	and.b32  	%r84, %r77, 2147483640;
	neg.s32 	%r260, %r84;
	add.s32 	%r85, %r2, %r7;
	add.s32 	%r86, %r85, %r4;
	mad.lo.s32 	%r259, %r1, %r86, %r8;
	mul.lo.s32 	%r87, %r3, %r77;
	shl.b32 	%r88, %r87, 15;
	shl.b32 	%r89, %r2, 8;
	add.s32 	%r90, %r88, %r89;
	neg.s32 	%r258, %r90;
	add.s32 	%r91, %r86, 896;
	mad.lo.s32 	%r257, %r1, %r91, %r8;
	add.s32 	%r92, %r86, 768;
	mad.lo.s32 	%r256, %r1, %r92, %r8;
	add.s64 	%rd15, %rd13, %rd2;
	add.s64 	%rd4, %rd15, 1536;
	add.s32 	%r255, %r7, 128;
	mul.wide.u32 	%rd16, %r7, 4;
	add.s64 	%rd92, %rd15, %rd16;
	add.s32 	%r93, %r86, 128;
	mad.lo.s32 	%r254, %r1, %r93, %r8;
	add.s32 	%r94, %r86, 256;
	mad.lo.s32 	%r253, %r1, %r94, %r8;
	add.s32 	%r95, %r86, 384;
	mad.lo.s32 	%r252, %r1, %r95, %r8;
	add.s32 	%r96, %r86, 512;
	mad.lo.s32 	%r251, %r1, %r96, %r8;
	add.s32 	%r97, %r86, 640;
	mad.lo.s32 	%r250, %r1, %r97, %r8;
$L__BB4_4:
	.pragma "nounroll";
	and.b32  	%r266, %r77, 2147483640;
	mul.wide.s32 	%rd17, %r255, 4;
	add.s64 	%rd18, %rd4, %rd17;
	mul.wide.u32 	%rd19, %r259, 4;
	add.s64 	%rd20, %rd1, %rd19;
	ld.global.u32 	%r98, [%rd20];
	shl.b32 	%r99, %r7, 8;
	sub.s32 	%r100, %r258, %r99;
	add.s32 	%r101, %r100, %r98;
	st.global.u32 	[%rd92], %r101;
	mul.wide.u32 	%rd21, %r254, 4;
	add.s64 	%rd22, %rd1, %rd21;
	ld.global.u32 	%r102, [%rd22];
	add.s32 	%r103, %r100, %r102;
	add.s32 	%r104, %r103, -32768;
	st.global.u32 	[%rd18+-1536], %r104;
	mul.wide.u32 	%rd23, %r253, 4;
	add.s64 	%rd24, %rd1, %rd23;
	ld.global.u32 	%r105, [%rd24];
	add.s32 	%r106, %r100, %r105;
	add.s32 	%r107, %r106, -65536;
	st.global.u32 	[%rd18+-1024], %r107;
	mul.wide.u32 	%rd25, %r252, 4;
	add.s64 	%rd26, %rd1, %rd25;
	ld.global.u32 	%r108, [%rd26];
	add.s32 	%r109, %r100, %r108;
	add.s32 	%r110, %r109, -98304;
	st.global.u32 	[%rd18+-512], %r110;
	mul.wide.u32 	%rd27, %r251, 4;
	add.s64 	%rd28, %rd1, %rd27;
	ld.global.u32 	%r111, [%rd28];
	add.s32 	%r112, %r100, %r111;
	add.s32 	%r113, %r112, -131072;
	st.global.u32 	[%rd18], %r113;
	mul.wide.u32 	%rd29, %r250, 4;
	add.s64 	%rd30, %rd1, %rd29;
	ld.global.u32 	%r114, [%rd30];
	add.s32 	%r115, %r100, %r114;
	add.s32 	%r116, %r115, -163840;
	st.global.u32 	[%rd18+512], %r116;
	mul.wide.u32 	%rd31, %r256, 4;
	add.s64 	%rd32, %rd1, %rd31;
	ld.global.u32 	%r117, [%rd32];
	add.s32 	%r118, %r100, %r117;
	add.s32 	%r119, %r118, -196608;
	st.global.u32 	[%rd18+1024], %r119;
	mul.wide.u32 	%rd33, %r257, 4;
	add.s64 	%rd34, %rd1, %rd33;
	ld.global.u32 	%r120, [%rd34];
	add.s32 	%r121, %r100, %r120;
	add.s32 	%r122, %r121, -229376;
	st.global.u32 	[%rd18+1536], %r122;
	add.s32 	%r260, %r260, 8;
	shl.b32 	%r123, %r1, 10;
	add.s32 	%r259, %r259, %r123;
	add.s32 	%r258, %r258, -262144;
	add.s32 	%r257, %r257, %r123;
	add.s32 	%r256, %r256, %r123;
	add.s32 	%r255, %r255, 1024;
	add.s64 	%rd92, %rd92, 4096;
	add.s32 	%r254, %r254, %r123;
	add.s32 	%r253, %r253, %r123;
	add.s32 	%r252, %r252, %r123;
	add.s32 	%r251, %r251, %r123;
	add.s32 	%r250, %r250, %r123;
	setp.eq.s32 	%p4, %r260, 0;
	@%p4 bra 	$L__BB4_5;
	bra.uni 	$L__BB4_4;
$L__BB4_5:
	setp.eq.s32 	%p5, %r9, 0;
	@%p5 bra 	$L__BB4_54;
	and.b32  	%r72, %r77, 3;
	setp.lt.u32 	%p6, %r9, 4;
	@%p6 bra 	$L__BB4_8;
	shl.b32 	%r124, %r266, 7;
	add.s32 	%r125, %r124, %r7;
	add.s32 	%r126, %r125, %r6;
	mad.lo.s32 	%r127, %r126, %r1, %r8;
	mul.wide.u32 	%rd35, %r127, 4;
	add.s64 	%rd36, %rd1, %rd35;
	ld.global.u32 	%r128, [%rd36];
	shl.b32 	%r129, %r126, 8;
	sub.s32 	%r130, %r128, %r129;
	mul.wide.s32 	%rd37, %r125, 4;
	add.s64 	%rd38, %rd3, %rd37;
	st.global.u32 	[%rd38], %r130;
	add.s32 	%r131, %r126, 128;
	mad.lo.s32 	%r132, %r131, %r1, %r8;
	mul.wide.u32 	%rd39, %r132, 4;
	add.s64 	%rd40, %rd1, %rd39;
	ld.global.u32 	%r133, [%rd40];
	shl.b32 	%r134, %r131, 8;
	sub.s32 	%r135, %r133, %r134;
	st.global.u32 	[%rd38+512], %r135;
	add.s32 	%r136, %r126, 256;
	mad.lo.s32 	%r137, %r136, %r1, %r8;
	mul.wide.u32 	%rd41, %r137, 4;
	add.s64 	%rd42, %rd1, %rd41;
	ld.global.u32 	%r138, [%rd42];
	shl.b32 	%r139, %r136, 8;
	sub.s32 	%r140, %r138, %r139;
	st.global.u32 	[%rd38+1024], %r140;
	add.s32 	%r141, %r126, 384;
	mad.lo.s32 	%r142, %r141, %r1, %r8;
	mul.wide.u32 	%rd43, %r142, 4;
	add.s64 	%rd44, %rd1, %rd43;
	ld.global.u32 	%r143, [%rd44];
	shl.b32 	%r144, %r141, 8;
	sub.s32 	%r145, %r143, %r144;
	st.global.u32 	[%rd38+1536], %r145;
	add.s32 	%r266, %r266, 4;
$L__BB4_8:
	setp.eq.s32 	%p7, %r72, 0;
	@%p7 bra 	$L__BB4_54;
	setp.eq.s32 	%p8, %r72, 1;
	@%p8 bra 	$L__BB4_11;
	shl.b32 	%r146, %r266, 7;
	add.s32 	%r147, %r146, %r7;
	add.s32 	%r148, %r147, %r6;
	mad.lo.s32 	%r149, %r148, %r1, %r8;
	mul.wide.u32 	%rd45, %r149, 4;
	add.s64 	%rd46, %rd1, %rd45;
	ld.global.u32 	%r150, [%rd46];
	shl.b32 	%r151, %r148, 8;
	sub.s32 	%r152, %r150, %r151;
	mul.wide.s32 	%rd47, %r147, 4;
	add.s64 	%rd48, %rd3, %rd47;
	st.global.u32 	[%rd48], %r152;
	add.s32 	%r153, %r148, 128;
	mad.lo.s32 	%r154, %r153, %r1, %r8;
	mul.wide.u32 	%rd49, %r154, 4;
	add.s64 	%rd50, %rd1, %rd49;
	ld.global.u32 	%r155, [%rd50];
	shl.b32 	%r156, %r153, 8;
	sub.s32 	%r157, %r155, %r156;
	st.global.u32 	[%rd48+512], %r157;
	add.s32 	%r266, %r266, 2;
$L__BB4_11:
	and.b32  	%r158, %r77, 1;
	setp.eq.b32 	%p9, %r158, 1;
	not.pred 	%p10, %p9;
	@%p10 bra 	$L__BB4_54;
	shl.b32 	%r159, %r266, 7;
	add.s32 	%r160, %r159, %r7;
	add.s32 	%r161, %r160, %r6;
	mad.lo.s32 	%r162, %r161, %r1, %r8;
	mul.wide.u32 	%rd51, %r162, 4;
	add.s64 	%rd52, %rd1, %rd51;
	ld.global.u32 	%r163, [%rd52];
	shl.b32 	%r164, %r161, 8;
	sub.s32 	%r165, %r163, %r164;
	mul.wide.s32 	%rd53, %r160, 4;
	add.s64 	%rd54, %rd3, %rd53;
	st.global.u32 	[%rd54], %r165;
	bra.uni 	$L__BB4_54;
$L__BB4_13:
	setp.lt.s32 	%p11, %r77, 1;
	@%p11 bra 	$L__BB4_54;
	mov.u32 	%r21, %tid.x;
	shr.u32 	%r167, %r1, 31;
	add.s32 	%r168, %r1, %r167;
	shr.s32 	%r22, %r168, 1;
	and.b32  	%r23, %r77, 7;
	setp.lt.u32 	%p12, %r77, 8;
	mov.b32 	%r262, 0;
	@%p12 bra 	$L__BB4_33;
	and.b32  	%r262, %r77, 2147483640;
	mov.b32 	%r261, 0;
$L__BB4_16:
	.pragma "nounroll";
	shl.b32 	%r170, %r261, 7;
	add.s32 	%r49, %r170, %r21;
	setp.ge.s32 	%p13, %r49, %r5;
	@%p13 bra 	$L__BB4_18;
	add.s32 	%r171, %r49, %r6;
	mad.lo.s32 	%r172, %r171, %r1, %r22;
	mul.wide.u32 	%rd55, %r172, 4;
	add.s64 	%rd56, %rd1, %rd55;
	ld.global.u32 	%r173, [%rd56];
	shl.b32 	%r174, %r171, 8;
	sub.s32 	%r175, %r173, %r174;
	mul.wide.u32 	%rd57, %r49, 4;
	add.s64 	%rd58, %rd3, %rd57;
	st.global.u32 	[%rd58], %r175;
$L__BB4_18:
	add.s32 	%r50, %r49, 128;
	setp.ge.s32 	%p14, %r50, %r5;
	mul.wide.s32 	%rd59, %r50, 4;
	add.s64 	%rd8, %rd3, %rd59;
	@%p14 bra 	$L__BB4_20;
	add.s32 	%r176, %r50, %r6;
	mad.lo.s32 	%r177, %r176, %r1, %r22;
	mul.wide.u32 	%rd60, %r177, 4;
	add.s64 	%rd61, %rd1, %rd60;
	ld.global.u32 	%r178, [%rd61];
	shl.b32 	%r179, %r176, 8;
	sub.s32 	%r180, %r178, %r179;
	st.global.u32 	[%rd8], %r180;
$L__BB4_20:
	add.s32 	%r51, %r49, 256;
	setp.ge.s32 	%p15, %r51, %r5;
	@%p15 bra 	$L__BB4_22;
	add.s32 	%r181, %r51, %r6;
	mad.lo.s32 	%r182, %r181, %r1, %r22;
	mul.wide.u32 	%rd62, %r182, 4;
	add.s64 	%rd63, %rd1, %rd62;
	ld.global.u32 	%r183, [%rd63];
	shl.b32 	%r184, %r181, 8;
	sub.s32 	%r185, %r183, %r184;
	st.global.u32 	[%rd8+512], %r185;
$L__BB4_22:
	add.s32 	%r52, %r49, 384;
	setp.ge.s32 	%p16, %r52, %r5;
	@%p16 bra 	$L__BB4_24;
	add.s32 	%r186, %r52, %r6;
	mad.lo.s32 	%r187, %r186, %r1, %r22;
	mul.wide.u32 	%rd64, %r187, 4;
	add.s64 	%rd65, %rd1, %rd64;
	ld.global.u32 	%r188, [%rd65];
	shl.b32 	%r189, %r186, 8;
	sub.s32 	%r190, %r188, %r189;
	st.global.u32 	[%rd8+1024], %r190;
$L__BB4_24:
	add.s32 	%r53, %r49, 512;
	setp.ge.s32 	%p17, %r53, %r5;
	@%p17 bra 	$L__BB4_26;
	add.s32 	%r191, %r53, %r6;
	mad.lo.s32 	%r192, %r191, %r1, %r22;
	mul.wide.u32 	%rd66, %r192, 4;
	add.s64 	%rd67, %rd1, %rd66;
	ld.global.u32 	%r193, [%rd67];
	shl.b32 	%r194, %r191, 8;
	sub.s32 	%r195, %r193, %r194;
	st.global.u32 	[%rd8+1536], %r195;
$L__BB4_26:
	add.s32 	%r54, %r49, 640;
	setp.ge.s32 	%p18, %r54, %r5;
	@%p18 bra 	$L__BB4_28;
	add.s32 	%r196, %r54, %r6;
	mad.lo.s32 	%r197, %r196, %r1, %r22;
	mul.wide.u32 	%rd68, %r197, 4;
	add.s64 	%rd69, %rd1, %rd68;
	ld.global.u32 	%r198, [%rd69];
	shl.b32 	%r199, %r196, 8;
	sub.s32 	%r200, %r198, %r199;
	st.global.u32 	[%rd8+2048], %r200;
$L__BB4_28:
	add.s32 	%r55, %r49, 768;
	setp.ge.s32 	%p19, %r55, %r5;
	@%p19 bra 	$L__BB4_30;
	add.s32 	%r201, %r55, %r6;
	mad.lo.s32 	%r202, %r201, %r1, %r22;
	mul.wide.u32 	%rd70, %r202, 4;
	add.s64 	%rd71, %rd1, %rd70;
	ld.global.u32 	%r203, [%rd71];
	shl.b32 	%r204, %r201, 8;
	sub.s32 	%r205, %r203, %r204;
	st.global.u32 	[%rd8+2560], %r205;
$L__BB4_30:
	add.s32 	%r56, %r49, 896;
	setp.ge.s32 	%p20, %r56, %r5;
	@%p20 bra 	$L__BB4_32;
	add.s32 	%r206, %r56, %r6;
	mad.lo.s32 	%r207, %r206, %r1, %r22;
	mul.wide.u32 	%rd72, %r207, 4;
	add.s64 	%rd73, %rd1, %rd72;
	ld.global.u32 	%r208, [%rd73];
	shl.b32 	%r209, %r206, 8;
	sub.s32 	%r210, %r208, %r209;
	st.global.u32 	[%rd8+3072], %r210;
$L__BB4_32:
	add.s32 	%r261, %r261, 8;
	setp.ne.s32 	%p21, %r261, %r262;
	@%p21 bra 	$L__BB4_16;
$L__BB4_33:
	setp.eq.s32 	%p22, %r23, 0;
	@%p22 bra 	$L__BB4_54;
	and.b32  	%r59, %r77, 3;
	setp.lt.u32 	%p23, %r23, 4;
	@%p23 bra 	$L__BB4_44;
	shl.b32 	%r211, %r262, 7;
	add.s32 	%r60, %r211, %r21;
	setp.ge.s32 	%p24, %r60, %r5;
	mul.wide.s32 	%rd74, %r60, 4;
	add.s64 	%rd9, %rd3, %rd74;
	@%p24 bra 	$L__BB4_37;
	add.s32 	%r212, %r60, %r6;
	mad.lo.s32 	%r213, %r212, %r1, %r22;
	mul.wide.u32 	%rd75, %r213, 4;
	add.s64 	%rd76, %rd1, %rd75;
	ld.global.u32 	%r214, [%rd76];
	shl.b32 	%r215, %r212, 8;
	sub.s32 	%r216, %r214, %r215;
	st.global.u32 	[%rd9], %r216;
$L__BB4_37:
	add.s32 	%r61, %r60, 128;
	setp.ge.s32 	%p25, %r61, %r5;
	@%p25 bra 	$L__BB4_39;
	add.s32 	%r217, %r61, %r6;
	mad.lo.s32 	%r218, %r217, %r1, %r22;
	mul.wide.u32 	%rd77, %r218, 4;
	add.s64 	%rd78, %rd1, %rd77;
	ld.global.u32 	%r219, [%rd78];
	shl.b32 	%r220, %r217, 8;
	sub.s32 	%r221, %r219, %r220;
	st.global.u32 	[%rd9+512], %r221;
$L__BB4_39:
	add.s32 	%r62, %r60, 256;
	setp.ge.s32 	%p26, %r62, %r5;
	@%p26 bra 	$L__BB4_41;
	add.s32 	%r222, %r62, %r6;
	mad.lo.s32 	%r223, %r222, %r1, %r22;
	mul.wide.u32 	%rd79, %r223, 4;
	add.s64 	%rd80, %rd1, %rd79;
	ld.global.u32 	%r224, [%rd80];
	shl.b32 	%r225, %r222, 8;
	sub.s32 	%r226, %r224, %r225;
	st.global.u32 	[%rd9+1024], %r226;
$L__BB4_41:
	add.s32 	%r63, %r60, 384;
	setp.ge.s32 	%p27, %r63, %r5;
	@%p27 bra 	$L__BB4_43;
	add.s32 	%r227, %r63, %r6;
	mad.lo.s32 	%r228, %r227, %r1, %r22;
	mul.wide.u32 	%rd81, %r228, 4;
	add.s64 	%rd82, %rd1, %rd81;
	ld.global.u32 	%r229, [%rd82];
	shl.b32 	%r230, %r227, 8;
	sub.s32 	%r231, %r229, %r230;
	st.global.u32 	[%rd9+1536], %r231;
$L__BB4_43:
	add.s32 	%r262, %r262, 4;
$L__BB4_44:
	setp.eq.s32 	%p28, %r59, 0;
	@%p28 bra 	$L__BB4_54;
	setp.eq.s32 	%p29, %r59, 1;
	@%p29 bra 	$L__BB4_51;
	shl.b32 	%r232, %r262, 7;
	add.s32 	%r66, %r232, %r21;
	setp.ge.s32 	%p30, %r66, %r5;
	mul.wide.s32 	%rd83, %r66, 4;
	add.s64 	%rd10, %rd3, %rd83;
	@%p30 bra 	$L__BB4_48;
	add.s32 	%r233, %r66, %r6;
	mad.lo.s32 	%r234, %r233, %r1, %r22;
	mul.wide.u32 	%rd84, %r234, 4;
	add.s64 	%rd85, %rd1, %rd84;
	ld.global.u32 	%r235, [%rd85];
	shl.b32 	%r236, %r233, 8;
	sub.s32 	%r237, %r235, %r236;
	st.global.u32 	[%rd10], %r237;
$L__BB4_48:
	add.s32 	%r67, %r66, 128;
	setp.ge.s32 	%p31, %r67, %r5;
	@%p31 bra 	$L__BB4_50;
	add.s32 	%r238, %r67, %r6;
	mad.lo.s32 	%r239, %r238, %r1, %r22;
	mul.wide.u32 	%rd86, %r239, 4;
	add.s64 	%rd87, %rd1, %rd86;
	ld.global.u32 	%r240, [%rd87];
	shl.b32 	%r241, %r238, 8;
	sub.s32 	%r242, %r240, %r241;
	st.global.u32 	[%rd10+512], %r242;
$L__BB4_50:
	add.s32 	%r262, %r262, 2;
$L__BB4_51:
	and.b32  	%r243, %r77, 1;
	setp.eq.b32 	%p32, %r243, 1;
	not.pred 	%p33, %p32;
	@%p33 bra 	$L__BB4_54;
	shl.b32 	%r244, %r262, 7;
	add.s32 	%r70, %r244, %r21;
	setp.ge.s32 	%p34, %r70, %r5;
	@%p34 bra 	$L__BB4_54;
	add.s32 	%r245, %r70, %r6;
	mad.lo.s32 	%r246, %r245, %r1, %r22;
	mul.wide.u32 	%rd88, %r246, 4;
	add.s64 	%rd89, %rd1, %rd88;
	ld.global.u32 	%r247, [%rd89];
	shl.b32 	%r248, %r245, 8;
	sub.s32 	%r249, %r247, %r248;
	mul.wide.s32 	%rd90, %r70, 4;
	add.s64 	%rd91, %rd3, %rd90;
	st.global.u32 	[%rd91], %r249;
$L__BB4_54:
	ret;

}
	// .globl	_ZN3cub18CUB_300001_SM_10006detail9transform16transform_kernelINS2_10policy_hubILb1EN4cuda3std3__45tupleIJN6thrust24THRUST_300001_SM_1000_NS17counting_iteratorIiNSA_11use_defaultESC_SC_EEEEEE10policy1000El10GetMedian2NSA_6detail15normal_iteratorINSA_10device_ptrIjEEEEJSD_EEEvT0_iT1_T2_DpNS2_10kernel_argIT3_EE
.visible .entry _ZN3cub18CUB_300001_SM_10006detail9transform16transform_kernelINS2_10policy_hubILb1EN4cuda3std3__45tupleIJN6thrust24THRUST_300001_SM_1000_NS17counting_iteratorIiNSA_11use_defaultESC_SC_EEEEEE10policy1000El10GetMedian2NSA_6detail15normal_iteratorINSA_10device_ptrIjEEEEJSD_EEEvT0_iT1_T2_DpNS2_10kernel_argIT3_EE(
	.param .u64 _ZN3cub18CUB_300001_SM_10006detail9transform16transform_kernelINS2_10policy_hubILb1EN4cuda3std3__45tupleIJN6thrust24THRUST_300001_SM_1000_NS17counting_iteratorIiNSA_11use_defaultESC_SC_EEEEEE10policy1000El10GetMedian2NSA_6detail15normal_iteratorINSA_10device_ptrIjEEEEJSD_EEEvT0_iT1_T2_DpNS2_10kernel_argIT3_EE_param_0,
	.param .u32 _ZN3cub18CUB_300001_SM_10006detail9transform16transform_kernelINS2_10policy_hubILb1EN4cuda3std3__45tupleIJN6thrust24THRUST_300001_SM_1000_NS17counting_iteratorIiNSA_11use_defaultESC_SC_EEEEEE10policy1000El10GetMedian2NSA_6detail15normal_iteratorINSA_10device_ptrIjEEEEJSD_EEEvT0_iT1_T2_DpNS2_10kernel_argIT3_EE_param_1,
	.param .align 8 .b8 _ZN3cub18CUB_300001_SM_10006detail9transform16transform_kernelINS2_10policy_hubILb1EN4cuda3std3__45tupleIJN6thrust24THRUST_300001_SM_1000_NS17counting_iteratorIiNSA_11use_defaultESC_SC_EEEEEE10policy1000El10GetMedian2NSA_6detail15normal_iteratorINSA_10device_ptrIjEEEEJSD_EEEvT0_iT1_T2_DpNS2_10kernel_argIT3_EE_param_2[16],
	.param .align 8 .b8 _ZN3cub18CUB_300001_SM_10006detail9transform16transform_kernelINS2_10policy_hubILb1EN4cuda3std3__45tupleIJN6thrust24THRUST_300001_SM_1000_NS17counting_iteratorIiNSA_11use_defaultESC_SC_EEEEEE10policy1000El10GetMedian2NSA_6detail15normal_iteratorINSA_10device_ptrIjEEEEJSD_EEEvT0_iT1_T2_DpNS2_10kernel_argIT3_EE_param_3[8],
	.param .align 8 .b8 _ZN3cub18CUB_300001_SM_10006detail9transform16transform_kernelINS2_10policy_hubILb1EN4cuda3std3__45tupleIJN6thrust24THRUST_300001_SM_1000_NS17counting_iteratorIiNSA_11use_defaultESC_SC_EEEEEE10policy1000El10GetMedian2NSA_6detail15normal_iteratorINSA_10device_ptrIjEEEEJSD_EEEvT0_iT1_T2_DpNS2_10kernel_argIT3_EE_param_4[16]
)
.maxntid 128
{
	.reg .pred 	%p<35>;
	.reg .b32 	%r<266>;
	.reg .b64 	%rd<99>;

	ld.param.u32 	%r1, [_ZN3cub18CUB_300001_SM_10006detail9transform16transform_kernelINS2_10policy_hubILb1EN4cuda3std3__45tupleIJN6thrust24THRUST_300001_SM_1000_NS17counting_iteratorIiNSA_11use_defaultESC_SC_EEEEEE10policy1000El10GetMedian2NSA_6detail15normal_iteratorINSA_10device_ptrIjEEEEJSD_EEEvT0_iT1_T2_DpNS2_10kernel_argIT3_EE_param_2+8];
	ld.param.u32 	%r2, [_ZN3cub18CUB_300001_SM_10006detail9transform16transform_kernelINS2_10policy_hubILb1EN4cuda3std3__45tupleIJN6thrust24THRUST_300001_SM_1000_NS17counting_iteratorIiNSA_11use_defaultESC_SC_EEEEEE10policy1000El10GetMedian2NSA_6detail15normal_iteratorINSA_10device_ptrIjEEEEJSD_EEEvT0_iT1_T2_DpNS2_10kernel_argIT3_EE_param_4];
	ld.param.u64 	%rd12, [_ZN3cub18CUB_300001_SM_10006detail9transform16transform_kernelINS2_10policy_hubILb1EN4cuda3std3__45tupleIJN6thrust24THRUST_300001_SM_1000_NS17counting_iteratorIiNSA_11use_defaultESC_SC_EEEEEE10policy1000El10GetMedian2NSA_6detail15normal_iteratorINSA_10device_ptrIjEEEEJSD_EEEvT0_iT1_T2_DpNS2_10kernel_argIT3_EE_param_0];
	ld.param.u64 	%rd13, [_ZN3cub18CUB_300001_SM_10006detail9transform16transform_kernelINS2_10policy_hubILb1EN4cuda3std3__45tupleIJN6thrust24THRUST_300001_SM_1000_NS17counting_iteratorIiNSA_11use_defaultESC_SC_EEEEEE10policy1000El10GetMedian2NSA_6detail15normal_iteratorINSA_10device_ptrIjEEEEJSD_EEEvT0_iT1_T2_DpNS2_10kernel_argIT3_EE_param_3];
	ld.param.u64 	%rd14, [_ZN3cub18CUB_300001_SM_10006detail9transform16transform_kernelINS2_10policy_hubILb1EN4cuda3std3__45tupleIJN6thrust24THRUST_300001_SM_1000_NS17counting_iteratorIiNSA_11use_defaultESC_SC_EEEEEE10policy1000El10GetMedian2NSA_6detail15normal_iteratorINSA_10device_ptrIjEEEEJSD_EEEvT0_iT1_T2_DpNS2_10kernel_argIT3_EE_param_2];
	ld.param.u32 	%r77, [_ZN3cub18CUB_300001_SM_10006detail9transform16transform_kernelINS2_10policy_hubILb1EN4cuda3std3__45tupleIJN6thrust24THRUST_300001_SM_1000_NS17counting_iteratorIiNSA_11use_defaultESC_SC_EEEEEE10policy1000El10GetMedian2NSA_6detail15normal_iteratorINSA_10device_ptrIjEEEEJSD_EEEvT0_iT1_T2_DpNS2_10kernel_argIT3_EE_param_1];
	cvta.to.global.u64 	%rd1, %rd14;
	cvta.to.global.u64 	%rd2, %rd13;
	shl.b32 	%r78, %r77, 7;
	mov.u32 	%r3, %ctaid.x;
	cvt.u64.u32 	%rd15, %r3;
	cvt.s64.s32 	%rd16, %r78;
	mul.lo.s64 	%rd3, %rd16, %rd15;
	sub.s64 	%rd17, %rd12, %rd3;
	min.s64 	%rd18, %rd17, %rd16;
	cvt.u32.u64 	%r4, %rd18;
	cvt.u32.u64 	%r5, %rd3;
	add.s32 	%r6, %r2, %r5;
	shl.b64 	%rd19, %rd3, 2;
	add.s64 	%rd4, %rd2, %rd19;
	setp.eq.s32 	%p1, %r78, %r4;
	@%p1 bra 	$L__BB5_42;
	setp.lt.s32 	%p2, %r77, 1;
	@%p2 bra 	$L__BB5_54;
	mov.u32 	%r7, %tid.x;
	shr.u32 	%r80, %r1, 31;
	add.s32 	%r81, %r1, %r80;
	shr.s32 	%r8, %r81, 1;
	and.b32  	%r9, %r77, 7;
	setp.lt.u32 	%p3, %r77, 8;
	mov.b32 	%r263, 0;
	@%p3 bra 	$L__BB5_21;
	and.b32  	%r263, %r77, 2147483640;
	mov.b32 	%r259, 0;
$L__BB5_4:
	.pragma "nounroll";
	shl.b32 	%r83, %r259, 7;
	add.s32 	%r49, %r83, %r7;
	setp.ge.s32 	%p4, %r49, %r4;
	@%p4 bra 	$L__BB5_6;
	add.s32 	%r84, %r49, %r6;
	mad.lo.s32 	%r85, %r84, %r1, %r8;
	mul.wide.u32 	%rd20, %r85, 4;
	add.s64 	%rd21, %rd1, %rd20;
	ld.global.u32 	%r86, [%rd21];
	shl.b32 	%r87, %r84, 8;
	sub.s32 	%r88, %r86, %r87;
	mul.wide.u32 	%rd22, %r49, 4;
	add.s64 	%rd23, %rd4, %rd22;
	st.global.u32 	[%rd23], %r88;
$L__BB5_6:
	add.s32 	%r50, %r49, 128;
	setp.ge.s32 	%p5, %r50, %r4;
	mul.wide.s32 	%rd24, %r50, 4;
	add.s64 	%rd9, %rd4, %rd24;
	@%p5 bra 	$L__BB5_8;
	add.s32 	%r89, %r50, %r6;
	mad.lo.s32 	%r90, %r89, %r1, %r8;
	mul.wide.u32 	%rd25, %r90, 4;
	add.s64 	%rd26, %rd1, %rd25;
	ld.global.u32 	%r91, [%rd26];
	shl.b32 	%r92, %r89, 8;
	sub.s32 	%r93, %r91, %r92;
	st.global.u32 	[%rd9], %r93;
$L__BB5_8:
	add.s32 	%r51, %r49, 256;
	setp.ge.s32 	%p6, %r51, %r4;
	@%p6 bra 	$L__BB5_10;
	add.s32 	%r94, %r51, %r6;
	mad.lo.s32 	%r95, %r94, %r1, %r8;
	mul.wide.u32 	%rd27, %r95, 4;
	add.s64 	%rd28, %rd1, %rd27;
	ld.global.u32 	%r96, [%rd28];
	shl.b32 	%r97, %r94, 8;
	sub.s32 	%r98, %r96, %r97;
	st.global.u32 	[%rd9+512], %r98;
$L__BB5_10:
	add.s32 	%r52, %r49, 384;
	setp.ge.s32 	%p7, %r52, %r4;
	@%p7 bra 	$L__BB5_12;
	add.s32 	%r99, %r52, %r6;
	mad.lo.s32 	%r100, %r99, %r1, %r8;
	mul.wide.u32 	%rd29, %r100, 4;
	add.s64 	%rd30, %rd1, %rd29;
	ld.global.u32 	%r101, [%rd30];
	shl.b32 	%r102, %r99, 8;
	sub.s32 	%r103, %r101, %r102;
	st.global.u32 	[%rd9+1024], %r103;
$L__BB5_12:
	add.s32 	%r53, %r49, 512;
	setp.ge.s32 	%p8, %r53, %r4;
	@%p8 bra 	$L__BB5_14;
	add.s32 	%r104, %r53, %r6;
	mad.lo.s32 	%r105, %r104, %r1, %r8;
	mul.wide.u32 	%rd31, %r105, 4;
	add.s64 	%rd32, %rd1, %rd31;
	ld.global.u32 	%r106, [%rd32];
	shl.b32 	%r107, %r104, 8;
	sub.s32 	%r108, %r106, %r107;
	st.global.u32 	[%rd9+1536], %r108;
$L__BB5_14:
	add.s32 	%r54, %r49, 640;
	setp.ge.s32 	%p9, %r54, %r4;
	@%p9 bra 	$L__BB5_16;
	add.s32 	%r109, %r54, %r6;
	mad.lo.s32 	%r110, %r109, %r1, %r8;
	mul.wide.u32 	%rd33, %r110, 4;
	add.s64 	%rd34, %rd1, %rd33;
	ld.global.u32 	%r111, [%rd34];
	shl.b32 	%r112, %r109, 8;
	sub.s32 	%r113, %r111, %r112;
	st.global.u32 	[%rd9+2048], %r113;
$L__BB5_16:
	add.s32 	%r55, %r49, 768;
	setp.ge.s32 	%p10, %r55, %r4;
	@%p10 bra 	$L__BB5_18;
	add.s32 	%r114, %r55, %r6;
	mad.lo.s32 	%r115, %r114, %r1, %r8;
	mul.wide.u32 	%rd35, %r115, 4;
	add.s64 	%rd36, %rd1, %rd35;
	ld.global.u32 	%r116, [%rd36];
	shl.b32 	%r117, %r114, 8;
	sub.s32 	%r118, %r116, %r117;
	st.global.u32 	[%rd9+2560], %r118;
$L__BB5_18:
	add.s32 	%r56, %r49, 896;
	setp.ge.s32 	%p11, %r56, %r4;
	@%p11 bra 	$L__BB5_20;
	add.s32 	%r119, %r56, %r6;
	mad.lo.s32 	%r120, %r119, %r1, %r8;
	mul.wide.u32 	%rd37, %r120, 4;
	add.s64 	%rd38, %rd1, %rd37;
	ld.global.u32 	%r121, [%rd38];
	shl.b32 	%r122, %r119, 8;
	sub.s32 	%r123, %r121, %r122;
	st.global.u32 	[%rd9+3072], %r123;
$L__BB5_20:
	add.s32 	%r259, %r259, 8;
	setp.eq.s32 	%p12, %r259, %r263;
	@%p12 bra 	$L__BB5_21;
	bra.uni 	$L__BB5_4;
$L__BB5_21:
	setp.eq.s32 	%p13, %r9, 0;
	@%p13 bra 	$L__BB5_54;
	and.b32  	%r65, %r77, 3;
	setp.lt.u32 	%p14, %r9, 4;
	@%p14 bra 	$L__BB5_32;
	shl.b32 	%r124, %r263, 7;
	add.s32 	%r66, %r124, %r7;
	setp.ge.s32 	%p15, %r66, %r4;
	mul.wide.s32 	%rd39, %r66, 4;
	add.s64 	%rd10, %rd4, %rd39;
	@%p15 bra 	$L__BB5_25;
	add.s32 	%r125, %r66, %r6;
	mad.lo.s32 	%r126, %r125, %r1, %r8;
	mul.wide.u32 	%rd40, %r126, 4;
	add.s64 	%rd41, %rd1, %rd40;
	ld.global.u32 	%r127, [%rd41];
	shl.b32 	%r128, %r125, 8;
	sub.s32 	%r129, %r127, %r128;
	st.global.u32 	[%rd10], %r129;
$L__BB5_25:
	add.s32 	%r67, %r66, 128;
	setp.ge.s32 	%p16, %r67, %r4;
	@%p16 bra 	$L__BB5_27;
	add.s32 	%r130, %r67, %r6;
	mad.lo.s32 	%r131, %r130, %r1, %r8;
	mul.wide.u32 	%rd42, %r131, 4;
	add.s64 	%rd43, %rd1, %rd42;
	ld.global.u32 	%r132, [%rd43];
	shl.b32 	%r133, %r130, 8;
	sub.s32 	%r134, %r132, %r133;
	st.global.u32 	[%rd10+512], %r134;
$L__BB5_27:
	add.s32 	%r68, %r66, 256;
	setp.ge.s32 	%p17, %r68, %r4;
	@%p17 bra 	$L__BB5_29;
	add.s32 	%r135, %r68, %r6;
	mad.lo.s32 	%r136, %r135, %r1, %r8;
	mul.wide.u32 	%rd44, %r136, 4;
	add.s64 	%rd45, %rd1, %rd44;
	ld.global.u32 	%r137, [%rd45];
	shl.b32 	%r138, %r135, 8;
	sub.s32 	%r139, %r137, %r138;
	st.global.u32 	[%rd10+1024], %r139;
$L__BB5_29:
	add.s32 	%r69, %r66, 384;
	setp.ge.s32 	%p18, %r69, %r4;
	@%p18 bra 	$L__BB5_31;
	add.s32 	%r140, %r69, %r6;
	mad.lo.s32 	%r141, %r140, %r1, %r8;
	mul.wide.u32 	%rd46, %r141, 4;
	add.s64 	%rd47, %rd1, %rd46;
	ld.global.u32 	%r142, [%rd47];
	shl.b32 	%r143, %r140, 8;
	sub.s32 	%r144, %r142, %r143;
	st.global.u32 	[%rd10+1536], %r144;
$L__BB5_31:
	add.s32 	%r263, %r263, 4;
$L__BB5_32:
	setp.eq.s32 	%p19, %r65, 0;
	@%p19 bra 	$L__BB5_54;
	setp.eq.s32 	%p20, %r65, 1;
	@%p20 bra 	$L__BB5_39;
	shl.b32 	%r145, %r263, 7;
	add.s32 	%r72, %r145, %r7;
	setp.ge.s32 	%p21, %r72, %r4;
	mul.wide.s32 	%rd48, %r72, 4;
	add.s64 	%rd11, %rd4, %rd48;
	@%p21 bra 	$L__BB5_36;
	add.s32 	%r146, %r72, %r6;
	mad.lo.s32 	%r147, %r146, %r1, %r8;
	mul.wide.u32 	%rd49, %r147, 4;
	add.s64 	%rd50, %rd1, %rd49;
	ld.global.u32 	%r148, [%rd50];
	shl.b32 	%r149, %r146, 8;
	sub.s32 	%r150, %r148, %r149;
	st.global.u32 	[%rd11], %r150;
$L__BB5_36:
	add.s32 	%r73, %r72, 128;
	setp.ge.s32 	%p22, %r73, %r4;
	@%p22 bra 	$L__BB5_38;
	add.s32 	%r151, %r73, %r6;
	mad.lo.s32 	%r152, %r151, %r1, %r8;
	mul.wide.u32 	%rd51, %r152, 4;
	add.s64 	%rd52, %rd1, %rd51;
	ld.global.u32 	%r153, [%rd52];
	shl.b32 	%r154, %r151, 8;
	sub.s32 	%r155, %r153, %r154;
	st.global.u32 	[%rd11+512], %r155;
$L__BB5_38:
	add.s32 	%r263, %r263, 2;
$L__BB5_39:
	and.b32  	%r156, %r77, 1;
	setp.eq.b32 	%p23, %r156, 1;
	not.pred 	%p24, %p23;
	@%p24 bra 	$L__BB5_54;
	shl.b32 	%r157, %r263, 7;
	add.s32 	%r76, %r157, %r7;
	setp.ge.s32 	%p25, %r76, %r4;
	@%p25 bra 	$L__BB5_54;
	add.s32 	%r158, %r76, %r6;
	mad.lo.s32 	%r159, %r158, %r1, %r8;
	mul.wide.u32 	%rd53, %r159, 4;
	add.s64 	%rd54, %rd1, %rd53;
	ld.global.u32 	%r160, [%rd54];
	shl.b32 	%r161, %r158, 8;
	sub.s32 	%r162, %r160, %r161;
	mul.wide.s32 	%rd55, %r76, 4;
	add.s64 	%rd56, %rd4, %rd55;
	st.global.u32 	[%rd56], %r162;
	bra.uni 	$L__BB5_54;
$L__BB5_42:
	setp.lt.s32 	%p26, %r77, 1;
	@%p26 bra 	$L__BB5_54;
	mov.u32 	%r11, %tid.x;
	shr.u32 	%r164, %r1, 31;
	add.s32 	%r165, %r1, %r164;
	shr.s32 	%r12, %r165, 1;
	and.b32  	%r13, %r77, 7;
	setp.lt.u32 	%p27, %r77, 8;
	mov.b32 	%r261, 0;
	@%p27 bra 	$L__BB5_46;
	and.b32  	%r166, %r77, 2147483640;
	neg.s32 	%r258, %r166;
	add.s32 	%r167, %r2, %r11;
	add.s32 	%r168, %r167, %r5;
	mad.lo.s32 	%r257, %r1, %r168, %r12;
	mul.lo.s32 	%r169, %r3, %r77;
	shl.b32 	%r170, %r169, 15;
	shl.b32 	%r171, %r2, 8;
	add.s32 	%r172, %r170, %r171;
	neg.s32 	%r256, %r172;
	add.s32 	%r173, %r168, 896;
	mad.lo.s32 	%r255, %r1, %r173, %r12;
	add.s32 	%r174, %r168, 768;
	mad.lo.s32 	%r254, %r1, %r174, %r12;
	add.s64 	%rd58, %rd19, %rd2;
	add.s64 	%rd5, %rd58, 1536;
	add.s32 	%r253, %r11, 128;
	mul.wide.u32 	%rd59, %r11, 4;
	add.s64 	%rd98, %rd58, %rd59;
	add.s32 	%r175, %r168, 128;
	mad.lo.s32 	%r252, %r1, %r175, %r12;
	add.s32 	%r176, %r168, 256;
	mad.lo.s32 	%r251, %r1, %r176, %r12;
	add.s32 	%r177, %r168, 384;
	mad.lo.s32 	%r250, %r1, %r177, %r12;
	add.s32 	%r178, %r168, 512;
	mad.lo.s32 	%r249, %r1, %r178, %r12;
	add.s32 	%r179, %r168, 640;
	mad.lo.s32 	%r248, %r1, %r179, %r12;
$L__BB5_45:
	.pragma "nounroll";
	and.b32  	%r261, %r77, 2147483640;
	mul.wide.s32 	%rd60, %r253, 4;
	add.s64 	%rd61, %rd5, %rd60;
	mul.wide.u32 	%rd62, %r257, 4;
	add.s64 	%rd63, %rd1, %rd62;
	ld.global.u32 	%r180, [%rd63];
	shl.b32 	%r181, %r11, 8;
	sub.s32 	%r182, %r256, %r181;
	add.s32 	%r183, %r182, %r180;
	st.global.u32 	[%rd98], %r183;
	mul.wide.u32 	%rd64, %r252, 4;
	add.s64 	%rd65, %rd1, %rd64;
	ld.global.u32 	%r184, [%rd65];
	add.s32 	%r185, %r182, %r184;
	add.s32 	%r186, %r185, -32768;
	st.global.u32 	[%rd61+-1536], %r186;
	mul.wide.u32 	%rd66, %r251, 4;
	add.s64 	%rd67, %rd1, %rd66;
	ld.global.u32 	%r187, [%rd67];
	add.s32 	%r188, %r182, %r187;
	add.s32 	%r189, %r188, -65536;
	st.global.u32 	[%rd61+-1024], %r189;
	mul.wide.u32 	%rd68, %r250, 4;
	add.s64 	%rd69, %rd1, %rd68;
	ld.global.u32 	%r190, [%rd69];
	add.s32 	%r191, %r182, %r190;
	add.s32 	%r192, %r191, -98304;
	st.global.u32 	[%rd61+-512], %r192;
	mul.wide.u32 	%rd70, %r249, 4;
	add.s64 	%rd71, %rd1, %rd70;
	ld.global.u32 	%r193, [%rd71];
	add.s32 	%r194, %r182, %r193;
	add.s32 	%r195, %r194, -131072;
	st.global.u32 	[%rd61], %r195;
	mul.wide.u32 	%rd72, %r248, 4;
	add.s64 	%rd73, %rd1, %rd72;
	ld.global.u32 	%r196, [%rd73];
	add.s32 	%r197, %r182, %r196;
	add.s32 	%r198, %r197, -163840;
	st.global.u32 	[%rd61+512], %r198;
	mul.wide.u32 	%rd74, %r254, 4;
	add.s64 	%rd75, %rd1, %rd74;
	ld.global.u32 	%r199, [%rd75];
	add.s32 	%r200, %r182, %r199;
	add.s32 	%r201, %r200, -196608;
	st.global.u32 	[%rd61+1024], %r201;
	mul.wide.u32 	%rd76, %r255, 4;
	add.s64 	%rd77, %rd1, %rd76;
	ld.global.u32 	%r202, [%rd77];
	add.s32 	%r203, %r182, %r202;
	add.s32 	%r204, %r203, -229376;
	st.global.u32 	[%rd61+1536], %r204;
	add.s32 	%r258, %r258, 8;
	shl.b32 	%r205, %r1, 10;
	add.s32 	%r257, %r257, %r205;
	add.s32 	%r256, %r256, -262144;
	add.s32 	%r255, %r255, %r205;
	add.s32 	%r254, %r254, %r205;
	add.s32 	%r253, %r253, 1024;
	add.s64 	%rd98, %rd98, 4096;
	add.s32 	%r252, %r252, %r205;
	add.s32 	%r251, %r251, %r205;
	add.s32 	%r250, %r250, %r205;
	add.s32 	%r249, %r249, %r205;
	add.s32 	%r248, %r248, %r205;
	setp.eq.s32 	%p28, %r258, 0;
	@%p28 bra 	$L__BB5_46;
	bra.uni 	$L__BB5_45;
$L__BB5_46:
	setp.eq.s32 	%p29, %r13, 0;
	@%p29 bra 	$L__BB5_54;
	and.b32  	%r59, %r77, 3;
	setp.lt.u32 	%p30, %r13, 4;
	@%p30 bra 	$L__BB5_49;
	shl.b32 	%r206, %r261, 7;
	add.s32 	%r207, %r206, %r11;
	add.s32 	%r208, %r207, %r6;
	mad.lo.s32 	%r209, %r208, %r1, %r12;
	mul.wide.u32 	%rd78, %r209, 4;
	add.s64 	%rd79, %rd1, %rd78;
	ld.global.u32 	%r210, [%rd79];
	shl.b32 	%r211, %r208, 8;
	sub.s32 	%r212, %r210, %r211;
	mul.wide.s32 	%rd80, %r207, 4;
	add.s64 	%rd81, %rd4, %rd80;
	st.global.u32 	[%rd81], %r212;
	add.s32 	%r213, %r208, 128;
	mad.lo.s32 	%r214, %r213, %r1, %r12;
	mul.wide.u32 	%rd82, %r214, 4;
	add.s64 	%rd83, %rd1, %rd82;
	ld.global.u32 	%r215, [%rd83];
	shl.b32 	%r216, %r213, 8;
	sub.s32 	%r217, %r215, %r216;
	st.global.u32 	[%rd81+512], %r217;
	add.s32 	%r218, %r208, 256;
	mad.lo.s32 	%r219, %r218, %r1, %r12;
	mul.wide.u32 	%rd84, %r219, 4;
	add.s64 	%rd85, %rd1, %rd84;
	ld.global.u32 	%r220, [%rd85];
	shl.b32 	%r221, %r218, 8;
	sub.s32 	%r222, %r220, %r221;
	st.global.u32 	[%rd81+1024], %r222;
	add.s32 	%r223, %r208, 384;
	mad.lo.s32 	%r224, %r223, %r1, %r12;
	mul.wide.u32 	%rd86, %r224, 4;
	add.s64 	%rd87, %rd1, %rd86;
	ld.global.u32 	%r225, [%rd87];
	shl.b32 	%r226, %r223, 8;
	sub.s32 	%r227, %r225, %r226;
	st.global.u32 	[%rd81+1536], %r227;
	add.s32 	%r261, %r261, 4;
$L__BB5_49:
	setp.eq.s32 	%p31, %r59, 0;
	@%p31 bra 	$L__BB5_54;
	setp.eq.s32 	%p32, %r59, 1;
	@%p32 bra 	$L__BB5_52;
	shl.b32 	%r228, %r261, 7;
	add.s32 	%r229, %r228, %r11;
	add.s32 	%r230, %r229, %r6;
	mad.lo.s32 	%r231, %r230, %r1, %r12;
	mul.wide.u32 	%rd88, %r231, 4;
	add.s64 	%rd89, %rd1, %rd88;
	ld.global.u32 	%r232, [%rd89];
	shl.b32 	%r233, %r230, 8;
	sub.s32 	%r234, %r232, %r233;
	mul.wide.s32 	%rd90, %r229, 4;
	add.s64 	%rd91, %rd4, %rd90;
	st.global.u32 	[%rd91], %r234;
	add.s32 	%r235, %r230, 128;
	mad.lo.s32 	%r236, %r235, %r1, %r12;
	mul.wide.u32 	%rd92, %r236, 4;
	add.s64 	%rd93, %rd1, %rd92;
	ld.global.u32 	%r237, [%rd93];
	shl.b32 	%r238, %r235, 8;
	sub.s32 	%r239, %r237, %r238;
	st.global.u32 	[%rd91+512], %r239;
	add.s32 	%r261, %r261, 2;
$L__BB5_52:
	and.b32  	%r240, %r77, 1;
	setp.eq.b32 	%p33, %r240, 1;
	not.pred 	%p34, %p33;
	@%p34 bra 	$L__BB5_54;
	shl.b32 	%r241, %r261, 7;
	add.s32 	%r242, %r241, %r11;
	add.s32 	%r243, %r242, %r6;
	mad.lo.s32 	%r244, %r243, %r1, %r12;
	mul.wide.u32 	%rd94, %r244, 4;
	add.s64 	%rd95, %rd1, %rd94;
	ld.global.u32 	%r245, [%rd95];
	shl.b32 	%r246, %r243, 8;
	sub.s32 	%r247, %r245, %r246;
	mul.wide.s32 	%rd96, %r242, 4;
	add.s64 	%rd97, %rd4, %rd96;
	st.global.u32 	[%rd97], %r247;
$L__BB5_54:
	ret;

}
	// .globl	_ZN3cub18CUB_300001_SM_10006detail10radix_sort31DeviceRadixSortSingleTileKernelINS1_5radix10policy_hubIjNS0_8NullTypeEyE10Policy1000ELNS0_9SortOrderE0EjS6_yNS1_21identity_decomposer_tEEEvPKT1_PSB_PKT2_PSF_T3_iiT4_
.visible .entry _ZN3cub18CUB_300001_SM_10006detail10radix_sort31DeviceRadixSortSingleTileKernelINS1_5radix10policy_hubIjNS0_8NullTypeEyE10Policy1000ELNS0_9SortOrderE0EjS6_yNS1_21identity_decomposer_tEEEvPKT1_PSB_PKT2_PSF_T3_iiT4_(
	.param .u64 .ptr .align 1 _ZN3cub18CUB_300001_SM_10006detail10radix_sort31DeviceRadixSortSingleTileKernelINS1_5radix10policy_hubIjNS0_8NullTypeEyE10Policy1000ELNS0_9SortOrderE0EjS6_yNS1_21identity_decomposer_tEEEvPKT1_PSB_PKT2_PSF_T3_iiT4__param_0,
	.param .u64 .ptr .align 1 _ZN3cub18CUB_300001_SM_10006detail10radix_sort31DeviceRadixSortSingleTileKernelINS1_5radix10policy_hubIjNS0_8NullTypeEyE10Policy1000ELNS0_9SortOrderE0EjS6_yNS1_21identity_decomposer_tEEEvPKT1_PSB_PKT2_PSF_T3_iiT4__param_1,
	.param .u64 .ptr .align 1 _ZN3cub18CUB_300001_SM_10006detail10radix_sort31DeviceRadixSortSingleTileKernelINS1_5radix10policy_hubIjNS0_8NullTypeEyE10Policy1000ELNS0_9SortOrderE0EjS6_yNS1_21identity_decomposer_tEEEvPKT1_PSB_PKT2_PSF_T3_iiT4__param_2,
	.param .u64 .ptr .align 1 _ZN3cub18CUB_300001_SM_10006detail10radix_sort31DeviceRadixSortSingleTileKernelINS1_5radix10policy_hubIjNS0_8NullTypeEyE10Policy1000ELNS0_9SortOrderE0EjS6_yNS1_21identity_decomposer_tEEEvPKT1_PSB_PKT2_PSF_T3_iiT4__param_3,
	.param .u64 _ZN3cub18CUB_300001_SM_10006detail10radix_sort31DeviceRadixSortSingleTileKernelINS1_5radix10policy_hubIjNS0_8NullTypeEyE10Policy1000ELNS0_9SortOrderE0EjS6_yNS1_21identity_decomposer_tEEEvPKT1_PSB_PKT2_PSF_T3_iiT4__param_4,
	.param .u32 _ZN3cub18CUB_300001_SM_10006detail10radix_sort31DeviceRadixSortSingleTileKernelINS1_5radix10policy_hubIjNS0_8NullTypeEyE10Policy1000ELNS0_9SortOrderE0EjS6_yNS1_21identity_decomposer_tEEEvPKT1_PSB_PKT2_PSF_T3_iiT4__param_5,
	.param .u32 _ZN3cub18CUB_300001_SM_10006detail10radix_sort31DeviceRadixSortSingleTileKernelINS1_5radix10policy_hubIjNS0_8NullTypeEyE10Policy1000ELNS0_9SortOrderE0EjS6_yNS1_21identity_decomposer_tEEEvPKT1_PSB_PKT2_PSF_T3_iiT4__param_6,
	.param .align 1 .b8 _ZN3cub18CUB_300001_SM_10006detail10radix_sort31DeviceRadixSortSingleTileKernelINS1_5radix10policy_hubIjNS0_8NullTypeEyE10Policy1000ELNS0_9SortOrderE0EjS6_yNS1_21identity_decomposer_tEEEvPKT1_PSB_PKT2_PSF_T3_iiT4__param_7[1]
)
.maxntid 256
.minnctapersm 1
{
	.reg .pred 	%p<52>;
	.reg .b16 	%rs<39>;
	.reg .b32 	%r<706>;
	.reg .b64 	%rd<29>;
	// demoted variable
	.shared .align 16 .b8 _ZZN3cub18CUB_300001_SM_10006detail10radix_sort31DeviceRadixSortSingleTileKernelINS1_5radix10policy_hubIjNS0_8NullTypeEyE10Policy1000ELNS0_9SortOrderE0EjS6_yNS1_21identity_decomposer_tEEEvPKT1_PSB_PKT2_PSF_T3_iiT4_E12temp_storage[33856];
	ld.param.u64 	%rd5, [_ZN3cub18CUB_300001_SM_10006detail10radix_sort31DeviceRadixSortSingleTileKernelINS1_5radix10policy_hubIjNS0_8NullTypeEyE10Policy1000ELNS0_9SortOrderE0EjS6_yNS1_21identity_decomposer_tEEEvPKT1_PSB_PKT2_PSF_T3_iiT4__param_0];
	ld.param.u64 	%rd3, [_ZN3cub18CUB_300001_SM_10006detail10radix_sort31DeviceRadixSortSingleTileKernelINS1_5radix10policy_hubIjNS0_8NullTypeEyE10Policy1000ELNS0_9SortOrderE0EjS6_yNS1_21identity_decomposer_tEEEvPKT1_PSB_PKT2_PSF_T3_iiT4__param_1];
	ld.param.u64 	%rd4, [_ZN3cub18CUB_300001_SM_10006detail10radix_sort31DeviceRadixSortSingleTileKernelINS1_5radix10policy_hubIjNS0_8NullTypeEyE10Policy1000ELNS0_9SortOrderE0EjS6_yNS1_21identity_decomposer_tEEEvPKT1_PSB_PKT2_PSF_T3_iiT4__param_4];
	ld.param.u32 	%r189, [_ZN3cub18CUB_300001_SM_10006detail10radix_sort31DeviceRadixSortSingleTileKernelINS1_5radix10policy_hubIjNS0_8NullTypeEyE10Policy1000ELNS0_9SortOrderE0EjS6_yNS1_21identity_decomposer_tEEEvPKT1_PSB_PKT2_PSF_T3_iiT4__param_5];
	ld.param.u32 	%r190, [_ZN3cub18CUB_300001_SM_10006detail10radix_sort31DeviceRadixSortSingleTileKernelINS1_5radix10policy_hubIjNS0_8NullTypeEyE10Policy1000ELNS0_9SortOrderE0EjS6_yNS1_21identity_decomposer_tEEEvPKT1_PSB_PKT2_PSF_T3_iiT4__param_6];
	cvta.to.global.u64 	%rd6, %rd5;
	cvt.u32.u64 	%r1, %rd4;
	mov.u32 	%r2, %tid.x;
	mul.lo.s32 	%r3, %r2, 19;
	setp.ge.s32 	%p1, %r3, %r1;
	mul.wide.u32 	%rd7, %r3, 4;
	add.s64 	%rd1, %rd6, %rd7;
	mov.b32 	%r703, -1;
	@%p1 bra 	$L__BB6_2;
	ld.global.u32 	%r703, [%rd1];
$L__BB6_2:
	add.s32 	%r193, %r3, 1;
	setp.ge.s32 	%p2, %r193, %r1;
	mov.b32 	%r702, -1;
	@%p2 bra 	$L__BB6_4;
	ld.global.u32 	%r702, [%rd1+4];
$L__BB6_4:
	add.s32 	%r195, %r3, 2;
	setp.ge.s32 	%p3, %r195, %r1;
	mov.b32 	%r701, -1;
	@%p3 bra 	$L__BB6_6;
	ld.global.u32 	%r701, [%rd1+8];
$L__BB6_6:
	add.s32 	%r197, %r3, 3;
	setp.ge.s32 	%p4, %r197, %r1;
	mov.b32 	%r700, -1;
	@%p4 bra 	$L__BB6_8;
	ld.global.u32 	%r700, [%rd1+12];
$L__BB6_8:
	add.s32 	%r199, %r3, 4;
	setp.ge.s32 	%p5, %r199, %r1;
	mov.b32 	%r699, -1;
	@%p5 bra 	$L__BB6_10;
	ld.global.u32 	%r699, [%rd1+16];
$L__BB6_10:
	add.s32 	%r201, %r3, 5;
	setp.ge.s32 	%p6, %r201, %r1;
	mov.b32 	%r698, -1;
	@%p6 bra 	$L__BB6_12;
	ld.global.u32 	%r698, [%rd1+20];
$L__BB6_12:
	add.s32 	%r203, %r3, 6;
	setp.ge.s32 	%p7, %r203, %r1;
	mov.b32 	%r697, -1;
	@%p7 bra 	$L__BB6_14;
	ld.global.u32 	%r697, [%rd1+24];
$L__BB6_14:
	add.s32 	%r205, %r3, 7;
	setp.ge.s32 	%p8, %r205, %r1;
	mov.b32 	%r696, -1;
	@%p8 bra 	$L__BB6_16;
	ld.global.u32 	%r696, [%rd1+28];
$L__BB6_16:
	add.s32 	%r207, %r3, 8;
	setp.ge.s32 	%p9, %r207, %r1;
	mov.b32 	%r695, -1;
	@%p9 bra 	$L__BB6_18;
	ld.global.u32 	%r695, [%rd1+32];
$L__BB6_18:
	add.s32 	%r209, %r3, 9;
	setp.ge.s32 	%p10, %r209, %r1;
	mov.b32 	%r694, -1;
	@%p10 bra 	$L__BB6_20;
	ld.global.u32 	%r694, [%rd1+36];
$L__BB6_20:
	add.s32 	%r211, %r3, 10;
	setp.ge.s32 	%p11, %r211, %r1;
	mov.b32 	%r693, -1;
	@%p11 bra 	$L__BB6_22;
	ld.global.u32 	%r693, [%rd1+40];
$L__BB6_22:
	add.s32 	%r213, %r3, 11;
	setp.ge.s32 	%p12, %r213, %r1;
	mov.b32 	%r692, -1;
	@%p12 bra 	$L__BB6_24;
	ld.global.u32 	%r692, [%rd1+44];
$L__BB6_24:
	add.s32 	%r215, %r3, 12;
	setp.ge.s32 	%p13, %r215, %r1;
	mov.b32 	%r691, -1;
	@%p13 bra 	$L__BB6_26;
	ld.global.u32 	%r691, [%rd1+48];
$L__BB6_26:
	add.s32 	%r217, %r3, 13;
	setp.ge.s32 	%p14, %r217, %r1;
	mov.b32 	%r690, -1;
	@%p14 bra 	$L__BB6_28;
	ld.global.u32 	%r690, [%rd1+52];
$L__BB6_28:
	add.s32 	%r219, %r3, 14;
	setp.ge.s32 	%p15, %r219, %r1;
	mov.b32 	%r689, -1;
	@%p15 bra 	$L__BB6_30;
	ld.global.u32 	%r689, [%rd1+56];
$L__BB6_30:
	add.s32 	%r221, %r3, 15;
	setp.ge.s32 	%p16, %r221, %r1;
	mov.b32 	%r688, -1;
	@%p16 bra 	$L__BB6_32;
	ld.global.u32 	%r688, [%rd1+60];
$L__BB6_32:
	add.s32 	%r223, %r3, 16;
	setp.ge.s32 	%p17, %r223, %r1;
	mov.b32 	%r687, -1;
	@%p17 bra 	$L__BB6_34;
	ld.global.u32 	%r687, [%rd1+64];
$L__BB6_34:
	add.s32 	%r225, %r3, 17;
	setp.ge.s32 	%p18, %r225, %r1;
	mov.b32 	%r686, -1;
	@%p18 bra 	$L__BB6_36;
	ld.global.u32 	%r686, [%rd1+68];
$L__BB6_36:
	add.s32 	%r227, %r3, 18;
	setp.ge.s32 	%p19, %r227, %r1;
	mov.b32 	%r685, -1;
	@%p19 bra 	$L__BB6_38;
	ld.global.u32 	%r685, [%rd1+72];
$L__BB6_38:
	bar.sync 	0;
	shr.u32 	%r42, %r2, 5;
	shl.b32 	%r229, %r2, 2;
	mov.u32 	%r230, _ZZN3cub18CUB_300001_SM_10006detail10radix_sort31DeviceRadixSortSingleTileKernelINS1_5radix10policy_hubIjNS0_8NullTypeEyE10Policy1000ELNS0_9SortOrderE0EjS6_yNS1_21identity_decomposer_tEEEvPKT1_PSB_PKT2_PSF_T3_iiT4_E12temp_storage;
	add.s32 	%r43, %r230, %r229;
	shl.b32 	%r231, %r2, 7;
	add.s32 	%r44, %r43, %r231;
	shl.b32 	%r232, %r42, 2;
	add.s32 	%r233, %r230, %r232;
	add.s32 	%r45, %r233, 33792;
	mad.lo.s32 	%r46, %r2, -56, %r44;
	add.s32 	%r684, %r189, 6;
	sub.s32 	%r683, %r190, %r189;
$L__BB6_39:
	add.s32 	%r293, %r684, -6;
	min.s32 	%r236, %r683, 6;
	mov.b32 	%r322, 0;
	st.shared.u32 	[%r43], %r322;
	st.shared.u32 	[%r43+1024], %r322;
	st.shared.u32 	[%r43+2048], %r322;
	st.shared.u32 	[%r43+3072], %r322;
	st.shared.u32 	[%r43+4096], %r322;
	st.shared.u32 	[%r43+5120], %r322;
	st.shared.u32 	[%r43+6144], %r322;
	st.shared.u32 	[%r43+7168], %r322;
	st.shared.u32 	[%r43+8192], %r322;
	st.shared.u32 	[%r43+9216], %r322;
	st.shared.u32 	[%r43+10240], %r322;
	st.shared.u32 	[%r43+11264], %r322;
	st.shared.u32 	[%r43+12288], %r322;
	st.shared.u32 	[%r43+13312], %r322;
	st.shared.u32 	[%r43+14336], %r322;
	st.shared.u32 	[%r43+15360], %r322;
	st.shared.u32 	[%r43+16384], %r322;
	st.shared.u32 	[%r43+17408], %r322;
	st.shared.u32 	[%r43+18432], %r322;
	st.shared.u32 	[%r43+19456], %r322;
	st.shared.u32 	[%r43+20480], %r322;
	st.shared.u32 	[%r43+21504], %r322;
	st.shared.u32 	[%r43+22528], %r322;
	st.shared.u32 	[%r43+23552], %r322;
	st.shared.u32 	[%r43+24576], %r322;
	st.shared.u32 	[%r43+25600], %r322;
	st.shared.u32 	[%r43+26624], %r322;
	st.shared.u32 	[%r43+27648], %r322;
	st.shared.u32 	[%r43+28672], %r322;
	st.shared.u32 	[%r43+29696], %r322;
	st.shared.u32 	[%r43+30720], %r322;
	st.shared.u32 	[%r43+31744], %r322;
	st.shared.u32 	[%r43+32768], %r322;
	// begin inline asm
	bmsk.clamp.b32 %r234, %r322, %r236;
	// end inline asm
	// begin inline asm
	shr.b32 %r237, %r703, %r293;
	// end inline asm
	and.b32  	%r325, %r234, %r237;
	shl.b32 	%r326, %r325, 10;
	and.b32  	%r327, %r326, 31744;
	add.s32 	%r328, %r43, %r327;
	shr.u32 	%r329, %r325, 4;
	and.b32  	%r330, %r329, 268435454;
	add.s32 	%r71, %r328, %r330;
	ld.shared.u16 	%rs1, [%r71];
	add.s16 	%rs20, %rs1, 1;
	st.shared.u16 	[%r71], %rs20;
	// begin inline asm
	shr.b32 %r240, %r702, %r293;
	// end inline asm
	and.b32  	%r331, %r234, %r240;
	shl.b32 	%r332, %r331, 10;
	and.b32  	%r333, %r332, 31744;
	add.s32 	%r334, %r43, %r333;
	shr.u32 	%r335, %r331, 4;
	and.b32  	%r336, %r335, 268435454;
	add.s32 	%r72, %r334, %r336;
	ld.shared.u16 	%rs2, [%r72];
	add.s16 	%rs21, %rs2, 1;
	st.shared.u16 	[%r72], %rs21;
	// begin inline asm
	shr.b32 %r243, %r701, %r293;
	// end inline asm
	and.b32  	%r337, %r234, %r243;
	shl.b32 	%r338, %r337, 10;
	and.b32  	%r339, %r338, 31744;
	add.s32 	%r340, %r43, %r339;
	shr.u32 	%r341, %r337, 4;
	and.b32  	%r342, %r341, 268435454;
	add.s32 	%r73, %r340, %r342;
	ld.shared.u16 	%rs3, [%r73];
	add.s16 	%rs22, %rs3, 1;
	st.shared.u16 	[%r73], %rs22;
	// begin inline asm
	shr.b32 %r246, %r700, %r293;
	// end inline asm
	and.b32  	%r343, %r234, %r246;
	shl.b32 	%r344, %r343, 10;
	and.b32  	%r345, %r344, 31744;
	add.s32 	%r346, %r43, %r345;
	shr.u32 	%r347, %r343, 4;
	and.b32  	%r348, %r347, 268435454;
	add.s32 	%r74, %r346, %r348;
	ld.shared.u16 	%rs4, [%r74];
	add.s16 	%rs23, %rs4, 1;
	st.shared.u16 	[%r74], %rs23;
	// begin inline asm
	shr.b32 %r249, %r699, %r293;
	// end inline asm
	and.b32  	%r349, %r234, %r249;
	shl.b32 	%r350, %r349, 10;
	and.b32  	%r351, %r350, 31744;
	add.s32 	%r352, %r43, %r351;
	shr.u32 	%r353, %r349, 4;
	and.b32  	%r354, %r353, 268435454;
	add.s32 	%r75, %r352, %r354;
	ld.shared.u16 	%rs5, [%r75];
	add.s16 	%rs24, %rs5, 1;
	st.shared.u16 	[%r75], %rs24;
	// begin inline asm
	shr.b32 %r252, %r698, %r293;
	// end inline asm
	and.b32  	%r355, %r234, %r252;
	shl.b32 	%r356, %r355, 10;
	and.b32  	%r357, %r356, 31744;
	add.s32 	%r358, %r43, %r357;
	shr.u32 	%r359, %r355, 4;
	and.b32  	%r360, %r359, 268435454;
	add.s32 	%r76, %r358, %r360;
	ld.shared.u16 	%rs6, [%r76];
	add.s16 	%rs25, %rs6, 1;
	st.shared.u16 	[%r76], %rs25;
	// begin inline asm
	shr.b32 %r255, %r697, %r293;
	// end inline asm
	and.b32  	%r361, %r234, %r255;
	shl.b32 	%r362, %r361, 10;
	and.b32  	%r363, %r362, 31744;
	add.s32 	%r364, %r43, %r363;
	shr.u32 	%r365, %r361, 4;
	and.b32  	%r366, %r365, 268435454;
	add.s32 	%r77, %r364, %r366;
	ld.shared.u16 	%rs7, [%r77];
	add.s16 	%rs26, %rs7, 1;
	st.shared.u16 	[%r77], %rs26;
	// begin inline asm
	shr.b32 %r258, %r696, %r293;
	// end inline asm
	and.b32  	%r367, %r234, %r258;
	shl.b32 	%r368, %r367, 10;
	and.b32  	%r369, %r368, 31744;
	add.s32 	%r370, %r43, %r369;
	shr.u32 	%r371, %r367, 4;
	and.b32  	%r372, %r371, 268435454;
	add.s32 	%r78, %r370, %r372;
	ld.shared.u16 	%rs8, [%r78];
	add.s16 	%rs27, %rs8, 1;
	st.shared.u16 	[%r78], %rs27;
	// begin inline asm
	shr.b32 %r261, %r695, %r293;
	// end inline asm
	and.b32  	%r373, %r234, %r261;
	shl.b32 	%r374, %r373, 10;
	and.b32  	%r375, %r374, 31744;
	add.s32 	%r376, %r43, %r375;
	shr.u32 	%r377, %r373, 4;
	and.b32  	%r378, %r377, 268435454;
	add.s32 	%r79, %r376, %r378;
	ld.shared.u16 	%rs9, [%r79];
	add.s16 	%rs28, %rs9, 1;
	st.shared.u16 	[%r79], %rs28;
	// begin inline asm
	shr.b32 %r264, %r694, %r293;
	// end inline asm
	and.b32  	%r379, %r234, %r264;
	shl.b32 	%r380, %r379, 10;
	and.b32  	%r381, %r380, 31744;
	add.s32 	%r382, %r43, %r381;
	shr.u32 	%r383, %r379, 4;
	and.b32  	%r384, %r383, 268435454;
	add.s32 	%r80, %r382, %r384;
	ld.shared.u16 	%rs10, [%r80];
	add.s16 	%rs29, %rs10, 1;
	st.shared.u16 	[%r80], %rs29;
	// begin inline asm
	shr.b32 %r267, %r693, %r293;
	// end inline asm
	and.b32  	%r385, %r234, %r267;
	shl.b32 	%r386, %r385, 10;
	and.b32  	%r387, %r386, 31744;
	add.s32 	%r388, %r43, %r387;
	shr.u32 	%r389, %r385, 4;
	and.b32  	%r390, %r389, 268435454;
	add.s32 	%r81, %r388, %r390;
	ld.shared.u16 	%rs11, [%r81];
	add.s16 	%rs30, %rs11, 1;
	st.shared.u16 	[%r81], %rs30;
	// begin inline asm
	shr.b32 %r270, %r692, %r293;
	// end inline asm
	and.b32  	%r391, %r234, %r270;
	shl.b32 	%r392, %r391, 10;
	and.b32  	%r393, %r392, 31744;
	add.s32 	%r394, %r43, %r393;
	shr.u32 	%r395, %r391, 4;
	and.b32  	%r396, %r395, 268435454;
	add.s32 	%r82, %r394, %r396;
	ld.shared.u16 	%rs12, [%r82];
	add.s16 	%rs31, %rs12, 1;
	st.shared.u16 	[%r82], %rs31;
	// begin inline asm
	shr.b32 %r273, %r691, %r293;
	// end inline asm
	and.b32  	%r397, %r234, %r273;
	shl.b32 	%r398, %r397, 10;
	and.b32  	%r399, %r398, 31744;
	add.s32 	%r400, %r43, %r399;
	shr.u32 	%r401, %r397, 4;
	and.b32  	%r402, %r401, 268435454;
	add.s32 	%r83, %r400, %r402;
	ld.shared.u16 	%rs13, [%r83];
	add.s16 	%rs32, %rs13, 1;
	st.shared.u16 	[%r83], %rs32;
	// begin inline asm
	shr.b32 %r276, %r690, %r293;
	// end inline asm
	and.b32  	%r403, %r234, %r276;
	shl.b32 	%r404, %r403, 10;
	and.b32  	%r405, %r404, 31744;
	add.s32 	%r406, %r43, %r405;
	shr.u32 	%r407, %r403, 4;
	and.b32  	%r408, %r407, 268435454;
	add.s32 	%r84, %r406, %r408;
	ld.shared.u16 	%rs14, [%r84];
	add.s16 	%rs33, %rs14, 1;
	st.shared.u16 	[%r84], %rs33;
	// begin inline asm
	shr.b32 %r279, %r689, %r293;
	// end inline asm
	and.b32  	%r409, %r234, %r279;
	shl.b32 	%r410, %r409, 10;
	and.b32  	%r411, %r410, 31744;
	add.s32 	%r412, %r43, %r411;
	shr.u32 	%r413, %r409, 4;
	and.b32  	%r414, %r413, 268435454;
	add.s32 	%r85, %r412, %r414;
	ld.shared.u16 	%rs15, [%r85];
	add.s16 	%rs34, %rs15, 1;
	st.shared.u16 	[%r85], %rs34;
	// begin inline asm
	shr.b32 %r282, %r688, %r293;
	// end inline asm
	and.b32  	%r415, %r234, %r282;
	shl.b32 	%r416, %r415, 10;
	and.b32  	%r417, %r416, 31744;
	add.s32 	%r418, %r43, %r417;
	shr.u32 	%r419, %r415, 4;
	and.b32  	%r420, %r419, 268435454;
	add.s32 	%r86, %r418, %r420;
	ld.shared.u16 	%rs16, [%r86];
	add.s16 	%rs35, %rs16, 1;
	st.shared.u16 	[%r86], %rs35;
	// begin inline asm
	shr.b32 %r285, %r687, %r293;
	// end inline asm
	and.b32  	%r421, %r234, %r285;
	shl.b32 	%r422, %r421, 10;
	and.b32  	%r423, %r422, 31744;
	add.s32 	%r424, %r43, %r423;
	shr.u32 	%r425, %r421, 4;
	and.b32  	%r426, %r425, 268435454;
	add.s32 	%r87, %r424, %r426;
	ld.shared.u16 	%rs17, [%r87];
	add.s16 	%rs36, %rs17, 1;
	st.shared.u16 	[%r87], %rs36;
	// begin inline asm
	shr.b32 %r288, %r686, %r293;
	// end inline asm
	and.b32  	%r427, %r234, %r288;
	shl.b32 	%r428, %r427, 10;
	and.b32  	%r429, %r428, 31744;
	add.s32 	%r430, %r43, %r429;
	shr.u32 	%r431, %r427, 4;
	and.b32  	%r432, %r431, 268435454;
	add.s32 	%r88, %r430, %r432;
	ld.shared.u16 	%rs18, [%r88];
	add.s16 	%rs37, %rs18, 1;
	st.shared.u16 	[%r88], %rs37;
	// begin inline asm
	shr.b32 %r291, %r685, %r293;
	// end inline asm
	and.b32  	%r433, %r234, %r291;
	shl.b32 	%r434, %r433, 10;
	and.b32  	%r435, %r434, 31744;
	add.s32 	%r436, %r43, %r435;
	shr.u32 	%r437, %r433, 4;
	and.b32  	%r438, %r437, 268435454;
	add.s32 	%r89, %r436, %r438;
	ld.shared.u16 	%rs19, [%r89];
	add.s16 	%rs38, %rs19, 1;
	st.shared.u16 	[%r89], %rs38;
	bar.sync 	0;
	ld.shared.u32 	%r90, [%r44];
	ld.shared.u32 	%r439, [%r44+4];
	ld.shared.u32 	%r440, [%r44+8];
	ld.shared.u32 	%r441, [%r44+12];
	ld.shared.u32 	%r442, [%r44+16];
	ld.shared.u32 	%r443, [%r44+20];
	ld.shared.u32 	%r444, [%r44+24];
	ld.shared.u32 	%r445, [%r44+28];
	ld.shared.u32 	%r446, [%r44+32];
	ld.shared.u32 	%r447, [%r44+36];
	ld.shared.u32 	%r448, [%r44+40];
	ld.shared.u32 	%r449, [%r44+44];
	ld.shared.u32 	%r450, [%r44+48];
	ld.shared.u32 	%r451, [%r44+52];
	ld.shared.u32 	%r452, [%r44+56];
	ld.shared.u32 	%r453, [%r44+60];
	ld.shared.u32 	%r454, [%r44+64];
	ld.shared.u32 	%r455, [%r44+68];
	ld.shared.u32 	%r456, [%r44+72];
	ld.shared.u32 	%r457, [%r44+76];
	ld.shared.u32 	%r458, [%r44+80];
	ld.shared.u32 	%r459, [%r44+84];
	ld.shared.u32 	%r460, [%r44+88];
	ld.shared.u32 	%r461, [%r44+92];
	ld.shared.u32 	%r462, [%r44+96];
	ld.shared.u32 	%r463, [%r44+100];
	ld.shared.u32 	%r464, [%r44+104];
	ld.shared.u32 	%r465, [%r44+108];
	ld.shared.u32 	%r466, [%r44+112];
	ld.shared.u32 	%r467, [%r44+116];
	ld.shared.u32 	%r468, [%r44+120];
	ld.shared.u32 	%r469, [%r44+124];
	ld.shared.u32 	%r470, [%r44+128];
	add.s32 	%r91, %r439, %r90;
	add.s32 	%r92, %r440, %r91;
	add.s32 	%r93, %r441, %r92;
	add.s32 	%r94, %r442, %r93;
	add.s32 	%r95, %r443, %r94;
	add.s32 	%r96, %r444, %r95;
	add.s32 	%r97, %r445, %r96;
	add.s32 	%r98, %r446, %r97;
	add.s32 	%r99, %r447, %r98;
	add.s32 	%r100, %r448, %r99;
	add.s32 	%r101, %r449, %r100;
	add.s32 	%r102, %r450, %r101;
	add.s32 	%r103, %r451, %r102;
	add.s32 	%r104, %r452, %r103;
	add.s32 	%r105, %r453, %r104;
	add.s32 	%r106, %r454, %r105;
	add.s32 	%r107, %r455, %r106;
	add.s32 	%r108, %r456, %r107;
	add.s32 	%r109, %r457, %r108;
	add.s32 	%r110, %r458, %r109;
	add.s32 	%r111, %r459, %r110;
	add.s32 	%r112, %r460, %r111;
	add.s32 	%r113, %r461, %r112;
	add.s32 	%r114, %r462, %r113;
	add.s32 	%r115, %r463, %r114;
	add.s32 	%r116, %r464, %r115;
	add.s32 	%r117, %r465, %r116;
	add.s32 	%r118, %r466, %r117;
	add.s32 	%r119, %r467, %r118;
	add.s32 	%r120, %r468, %r119;
	add.s32 	%r121, %r469, %r120;
	add.s32 	%r299, %r470, %r121;
	// begin inline asm
	mov.u32 %r294, %laneid;
	// end inline asm
	mov.b32 	%r297, 1;
	mov.b32 	%r324, -1;
	// begin inline asm
	{  .reg .u32 r0;  .reg .pred p;  shfl.sync.up.b32 r0|p, %r299, %r297, %r322, %r324;  @p add.u32 r0, r0, %r299;  mov.u32 %r295, r0;}
	// end inline asm
	mov.b32 	%r303, 2;
	// begin inline asm
	{  .reg .u32 r0;  .reg .pred p;  shfl.sync.up.b32 r0|p, %r295, %r303, %r322, %r324;  @p add.u32 r0, r0, %r295;  mov.u32 %r301, r0;}
	// end inline asm
	mov.b32 	%r309, 4;
	// begin inline asm
	{  .reg .u32 r0;  .reg .pred p;  shfl.sync.up.b32 r0|p, %r301, %r309, %r322, %r324;  @p add.u32 r0, r0, %r301;  mov.u32 %r307, r0;}
	// end inline asm
	mov.b32 	%r315, 8;
	// begin inline asm
	{  .reg .u32 r0;  .reg .pred p;  shfl.sync.up.b32 r0|p, %r307, %r315, %r322, %r324;  @p add.u32 r0, r0, %r307;  mov.u32 %r313, r0;}
	// end inline asm
	mov.b32 	%r321, 16;
	// begin inline asm
	{  .reg .u32 r0;  .reg .pred p;  shfl.sync.up.b32 r0|p, %r313, %r321, %r322, %r324;  @p add.u32 r0, r0, %r313;  mov.u32 %r319, r0;}
	// end inline asm
	setp.ne.s32 	%p20, %r294, 31;
	@%p20 bra 	$L__BB6_41;
	st.shared.u32 	[%r45], %r319;
$L__BB6_41:
	sub.s32 	%r471, %r319, %r299;
	setp.gt.u32 	%p21, %r2, 31;
	setp.eq.s32 	%p22, %r42, 7;
	setp.eq.s32 	%p23, %r42, 6;
	setp.eq.s32 	%p24, %r42, 5;
	setp.eq.s32 	%p25, %r42, 4;
	setp.eq.s32 	%p26, %r42, 3;
	setp.eq.s32 	%p27, %r42, 2;
	setp.eq.s32 	%p28, %r42, 1;
	bar.sync 	0;
	ld.shared.v4.u32 	{%r472, %r473, %r474, %r475}, [_ZZN3cub18CUB_300001_SM_10006detail10radix_sort31DeviceRadixSortSingleTileKernelINS1_5radix10policy_hubIjNS0_8NullTypeEyE10Policy1000ELNS0_9SortOrderE0EjS6_yNS1_21identity_decomposer_tEEEvPKT1_PSB_PKT2_PSF_T3_iiT4_E12temp_storage+33792];
	selp.b32 	%r476, %r472, %r704, %p28;
	add.s32 	%r477, %r473, %r472;
	selp.b32 	%r478, %r477, %r476, %p27;
	add.s32 	%r479, %r477, %r474;
	selp.b32 	%r480, %r479, %r478, %p26;
	add.s32 	%r481, %r479, %r475;
	selp.b32 	%r482, %r481, %r480, %p25;
	ld.shared.v4.u32 	{%r483, %r484, %r485, %r486}, [_ZZN3cub18CUB_300001_SM_10006detail10radix_sort31DeviceRadixSortSingleTileKernelINS1_5radix10policy_hubIjNS0_8NullTypeEyE10Policy1000ELNS0_9SortOrderE0EjS6_yNS1_21identity_decomposer_tEEEvPKT1_PSB_PKT2_PSF_T3_iiT4_E12temp_storage+33808];
	add.s32 	%r487, %r481, %r483;
	selp.b32 	%r488, %r487, %r482, %p24;
	add.s32 	%r489, %r487, %r484;
	selp.b32 	%r490, %r489, %r488, %p23;
	add.s32 	%r491, %r489, %r485;
	selp.b32 	%r704, %r491, %r490, %p22;
	add.s32 	%r126, %r491, %r486;
	setp.ne.s32 	%p29, %r294, 0;
	selp.b32 	%r492, %r471, 0, %p29;
	add.s32 	%r493, %r704, %r492;
	or.pred  	%p30, %p21, %p29;
	selp.b32 	%r705, %r493, %r471, %p21;
	@%p30 bra 	$L__BB6_43;
	shl.b32 	%r705, %r126, 16;
	st.shared.u32 	[_ZZN3cub18CUB_300001_SM_10006detail10radix_sort31DeviceRadixSortSingleTileKernelINS1_5radix10policy_hubIjNS0_8NullTypeEyE10Policy1000ELNS0_9SortOrderE0EjS6_yNS1_21identity_decomposer_tEEEvPKT1_PSB_PKT2_PSF_T3_iiT4_E12temp_storage+33832], %r705;
$L__BB6_43:
	setp.eq.s32 	%p31, %r2, 0;
	bar.sync 	0;
	ld.shared.u32 	%r494, [_ZZN3cub18CUB_300001_SM_10006detail10radix_sort31DeviceRadixSortSingleTileKernelINS1_5radix10policy_hubIjNS0_8NullTypeEyE10Policy1000ELNS0_9SortOrderE0EjS6_yNS1_21identity_decomposer_tEEEvPKT1_PSB_PKT2_PSF_T3_iiT4_E12temp_storage+33832];
	selp.b32 	%r495, 0, %r494, %p31;
	add.s32 	%r496, %r705, %r495;
	add.s32 	%r497, %r90, %r496;
	add.s32 	%r498, %r91, %r496;
	add.s32 	%r499, %r92, %r496;
	add.s32 	%r500, %r93, %r496;
	add.s32 	%r501, %r94, %r496;
	add.s32 	%r502, %r95, %r496;
	add.s32 	%r503, %r96, %r496;
	add.s32 	%r504, %r97, %r496;
	add.s32 	%r505, %r98, %r496;
	add.s32 	%r506, %r99, %r496;
	add.s32 	%r507, %r100, %r496;
	add.s32 	%r508, %r101, %r496;
	add.s32 	%r509, %r102, %r496;
	add.s32 	%r510, %r103, %r496;
	add.s32 	%r511, %r104, %r496;
	add.s32 	%r512, %r105, %r496;
	add.s32 	%r513, %r106, %r496;
	add.s32 	%r514, %r107, %r496;
	add.s32 	%r515, %r108, %r496;
	add.s32 	%r516, %r109, %r496;
	add.s32 	%r517, %r110, %r496;
	add.s32 	%r518, %r111, %r496;
	add.s32 	%r519, %r112, %r496;
	add.s32 	%r520, %r113, %r496;
	add.s32 	%r521, %r114, %r496;
	add.s32 	%r522, %r115, %r496;
	add.s32 	%r523, %r116, %r496;
	add.s32 	%r524, %r117, %r496;
	add.s32 	%r525, %r118, %r496;
	add.s32 	%r526, %r119, %r496;
	add.s32 	%r527, %r120, %r496;
	add.s32 	%r528, %r121, %r496;
	st.shared.u32 	[%r44], %r496;
	st.shared.u32 	[%r44+4], %r497;
	st.shared.u32 	[%r44+8], %r498;
	st.shared.u32 	[%r44+12], %r499;
	st.shared.u32 	[%r44+16], %r500;
	st.shared.u32 	[%r44+20], %r501;
	st.shared.u32 	[%r44+24], %r502;
	st.shared.u32 	[%r44+28], %r503;
	st.shared.u32 	[%r44+32], %r504;
	st.shared.u32 	[%r44+36], %r505;
	st.shared.u32 	[%r44+40], %r506;
	st.shared.u32 	[%r44+44], %r507;
	st.shared.u32 	[%r44+48], %r508;
	st.shared.u32 	[%r44+52], %r509;
	st.shared.u32 	[%r44+56], %r510;
	st.shared.u32 	[%r44+60], %r511;
	st.shared.u32 	[%r44+64], %r512;
	st.shared.u32 	[%r44+68], %r513;
	st.shared.u32 	[%r44+72], %r514;
	st.shared.u32 	[%r44+76], %r515;
	st.shared.u32 	[%r44+80], %r516;
	st.shared.u32 	[%r44+84], %r517;
	st.shared.u32 	[%r44+88], %r518;
	st.shared.u32 	[%r44+92], %r519;
	st.shared.u32 	[%r44+96], %r520;
	st.shared.u32 	[%r44+100], %r521;
	st.shared.u32 	[%r44+104], %r522;
	st.shared.u32 	[%r44+108], %r523;
	st.shared.u32 	[%r44+112], %r524;
	st.shared.u32 	[%r44+116], %r525;
	st.shared.u32 	[%r44+120], %r526;
	st.shared.u32 	[%r44+124], %r527;
	st.shared.u32 	[%r44+128], %r528;
	bar.sync 	0;
	cvt.u32.u16 	%r529, %rs1;
	ld.shared.u16 	%r530, [%r71];
	add.s32 	%r130, %r530, %r529;
	cvt.u32.u16 	%r531, %rs2;
	ld.shared.u16 	%r532, [%r72];
	add.s32 	%r131, %r532, %r531;
	cvt.u32.u16 	%r533, %rs3;
	ld.shared.u16 	%r534, [%r73];
	add.s32 	%r132, %r534, %r533;
	cvt.u32.u16 	%r535, %rs4;
	ld.shared.u16 	%r536, [%r74];
	add.s32 	%r133, %r536, %r535;
	cvt.u32.u16 	%r537, %rs5;
	ld.shared.u16 	%r538, [%r75];
	add.s32 	%r134, %r538, %r537;
	cvt.u32.u16 	%r539, %rs6;
	ld.shared.u16 	%r540, [%r76];
	add.s32 	%r135, %r540, %r539;
	cvt.u32.u16 	%r541, %rs7;
	ld.shared.u16 	%r542, [%r77];
	add.s32 	%r136, %r542, %r541;
	cvt.u32.u16 	%r543, %rs8;
	ld.shared.u16 	%r544, [%r78];
	add.s32 	%r137, %r544, %r543;
	cvt.u32.u16 	%r545, %rs9;
	ld.shared.u16 	%r546, [%r79];
	add.s32 	%r138, %r546, %r545;
	cvt.u32.u16 	%r547, %rs10;
	ld.shared.u16 	%r548, [%r80];
	add.s32 	%r139, %r548, %r547;
	cvt.u32.u16 	%r549, %rs11;
	ld.shared.u16 	%r550, [%r81];
	add.s32 	%r140, %r550, %r549;
	cvt.u32.u16 	%r551, %rs12;
	ld.shared.u16 	%r552, [%r82];
	add.s32 	%r141, %r552, %r551;
	cvt.u32.u16 	%r553, %rs13;
	ld.shared.u16 	%r554, [%r83];
	add.s32 	%r142, %r554, %r553;
	cvt.u32.u16 	%r555, %rs14;
	ld.shared.u16 	%r556, [%r84];
	add.s32 	%r143, %r556, %r555;
	cvt.u32.u16 	%r557, %rs15;
	ld.shared.u16 	%r558, [%r85];
	add.s32 	%r144, %r558, %r557;
	cvt.u32.u16 	%r559, %rs16;
	ld.shared.u16 	%r560, [%r86];
	add.s32 	%r145, %r560, %r559;
	cvt.u32.u16 	%r561, %rs17;
	ld.shared.u16 	%r562, [%r87];
	add.s32 	%r146, %r562, %r561;
	cvt.u32.u16 	%r563, %rs18;
	ld.shared.u16 	%r564, [%r88];
	add.s32 	%r147, %r564, %r563;
	cvt.u32.u16 	%r565, %rs19;
	ld.shared.u16 	%r566, [%r89];
	add.s32 	%r148, %r566, %r565;
	bar.sync 	0;
	setp.lt.s32 	%p32, %r684, %r190;
	@%p32 bra 	$L__BB6_83;
	cvt.u64.u32 	%rd8, %r2;
	shl.b32 	%r567, %r130, 2;
	mov.u32 	%r568, _ZZN3cub18CUB_300001_SM_10006detail10radix_sort31DeviceRadixSortSingleTileKernelINS1_5radix10policy_hubIjNS0_8NullTypeEyE10Policy1000ELNS0_9SortOrderE0EjS6_yNS1_21identity_decomposer_tEEEvPKT1_PSB_PKT2_PSF_T3_iiT4_E12temp_storage;
	add.s32 	%r569, %r568, %r567;
	st.shared.u32 	[%r569], %r703;
	shl.b32 	%r570, %r131, 2;
	add.s32 	%r571, %r568, %r570;
	st.shared.u32 	[%r571], %r702;
	shl.b32 	%r572, %r132, 2;
	add.s32 	%r573, %r568, %r572;
	st.shared.u32 	[%r573], %r701;
	shl.b32 	%r574, %r133, 2;
	add.s32 	%r575, %r568, %r574;
	st.shared.u32 	[%r575], %r700;
	shl.b32 	%r576, %r134, 2;
	add.s32 	%r577, %r568, %r576;
	st.shared.u32 	[%r577], %r699;
	shl.b32 	%r578, %r135, 2;
	add.s32 	%r579, %r568, %r578;
	st.shared.u32 	[%r579], %r698;
	shl.b32 	%r580, %r136, 2;
	add.s32 	%r581, %r568, %r580;
	st.shared.u32 	[%r581], %r697;
	shl.b32 	%r582, %r137, 2;
	add.s32 	%r583, %r568, %r582;
	st.shared.u32 	[%r583], %r696;
	shl.b32 	%r584, %r138, 2;
	add.s32 	%r585, %r568, %r584;
	st.shared.u32 	[%r585], %r695;
	shl.b32 	%r586, %r139, 2;
	add.s32 	%r587, %r568, %r586;
	st.shared.u32 	[%r587], %r694;
	shl.b32 	%r588, %r140, 2;
	add.s32 	%r589, %r568, %r588;
	st.shared.u32 	[%r589], %r693;
	shl.b32 	%r590, %r141, 2;
	add.s32 	%r591, %r568, %r590;
	st.shared.u32 	[%r591], %r692;
	shl.b32 	%r592, %r142, 2;
	add.s32 	%r593, %r568, %r592;
	st.shared.u32 	[%r593], %r691;
	shl.b32 	%r594, %r143, 2;
	add.s32 	%r595, %r568, %r594;
	st.shared.u32 	[%r595], %r690;
	shl.b32 	%r596, %r144, 2;
	add.s32 	%r597, %r568, %r596;
	st.shared.u32 	[%r597], %r689;
	shl.b32 	%r598, %r145, 2;
	add.s32 	%r599, %r568, %r598;
	st.shared.u32 	[%r599], %r688;
	shl.b32 	%r600, %r146, 2;
	add.s32 	%r601, %r568, %r600;
	st.shared.u32 	[%r601], %r687;
	shl.b32 	%r602, %r147, 2;
	add.s32 	%r603, %r568, %r602;
	st.shared.u32 	[%r603], %r686;
	shl.b32 	%r604, %r148, 2;
	add.s32 	%r605, %r568, %r604;
	st.shared.u32 	[%r605], %r685;
	bar.sync 	0;
	mad.lo.s32 	%r149, %r2, -72, %r46;
	ld.shared.u32 	%r150, [%r149+1024];
	ld.shared.u32 	%r151, [%r149+2048];
	ld.shared.u32 	%r152, [%r149+3072];
	ld.shared.u32 	%r153, [%r149+4096];
	ld.shared.u32 	%r154, [%r149+5120];
	ld.shared.u32 	%r155, [%r149+6144];
	ld.shared.u32 	%r156, [%r149+7168];
	ld.shared.u32 	%r157, [%r149+8192];
	ld.shared.u32 	%r158, [%r149+9216];
	ld.shared.u32 	%r159, [%r149+10240];
	ld.shared.u32 	%r160, [%r149+11264];
	ld.shared.u32 	%r161, [%r149+12288];
	ld.shared.u32 	%r162, [%r149+13312];
	ld.shared.u32 	%r163, [%r149+14336];
	ld.shared.u32 	%r164, [%r149+15360];
	ld.shared.u32 	%r165, [%r149+16384];
	ld.shared.u32 	%r166, [%r149+17408];
	ld.shared.u32 	%r167, [%r149+18432];
	setp.gt.u64 	%p33, %rd4, %rd8;
	cvta.to.global.u64 	%rd9, %rd3;
	mul.wide.u32 	%rd10, %r2, 4;
	add.s64 	%rd2, %rd9, %rd10;
	@%p33 bra 	$L__BB6_45;
	bra.uni 	$L__BB6_46;
$L__BB6_45:
	ld.shared.u32 	%r606, [%r149];
	st.global.u32 	[%rd2], %r606;
$L__BB6_46:
	add.s32 	%r607, %r2, 256;
	cvt.u64.u32 	%rd11, %r607;
	setp.le.u64 	%p34, %rd4, %rd11;
	@%p34 bra 	$L__BB6_48;
	st.global.u32 	[%rd2+1024], %r150;
$L__BB6_48:
	add.s32 	%r608, %r2, 512;
	cvt.u64.u32 	%rd12, %r608;
	setp.le.u64 	%p35, %rd4, %rd12;
	@%p35 bra 	$L__BB6_50;
	st.global.u32 	[%rd2+2048], %r151;
$L__BB6_50:
	add.s32 	%r609, %r2, 768;
	cvt.u64.u32 	%rd13, %r609;
	setp.le.u64 	%p36, %rd4, %rd13;
	@%p36 bra 	$L__BB6_52;
	st.global.u32 	[%rd2+3072], %r152;
$L__BB6_52:
	or.b32  	%r610, %r2, 1024;
	cvt.u64.u32 	%rd14, %r610;
	setp.le.u64 	%p37, %rd4, %rd14;
	@%p37 bra 	$L__BB6_54;
	st.global.u32 	[%rd2+4096], %r153;
$L__BB6_54:
	add.s32 	%r611, %r2, 1280;
	cvt.u64.u32 	%rd15, %r611;
	setp.le.u64 	%p38, %rd4, %rd15;
	@%p38 bra 	$L__BB6_56;
	st.global.u32 	[%rd2+5120], %r154;
$L__BB6_56:
	add.s32 	%r612, %r2, 1536;
	cvt.u64.u32 	%rd16, %r612;
	setp.le.u64 	%p39, %rd4, %rd16;
	@%p39 bra 	$L__BB6_58;
	st.global.u32 	[%rd2+6144], %r155;
$L__BB6_58:
	add.s32 	%r613, %r2, 1792;
	cvt.u64.u32 	%rd17, %r613;
	setp.le.u64 	%p40, %rd4, %rd17;
	@%p40 bra 	$L__BB6_60;
	st.global.u32 	[%rd2+7168], %r156;
$L__BB6_60:
	or.b32  	%r614, %r2, 2048;
	cvt.u64.u32 	%rd18, %r614;
	setp.le.u64 	%p41, %rd4, %rd18;
	@%p41 bra 	$L__BB6_62;
	st.global.u32 	[%rd2+8192], %r157;
$L__BB6_62:
	add.s32 	%r615, %r2, 2304;
	cvt.u64.u32 	%rd19, %r615;
	setp.le.u64 	%p42, %rd4, %rd19;
	@%p42 bra 	$L__BB6_64;
	st.global.u32 	[%rd2+9216], %r158;
$L__BB6_64:
	add.s32 	%r616, %r2, 2560;
	cvt.u64.u32 	%rd20, %r616;
	setp.le.u64 	%p43, %rd4, %rd20;
	@%p43 bra 	$L__BB6_66;
	st.global.u32 	[%rd2+10240], %r159;
$L__BB6_66:
	add.s32 	%r617, %r2, 2816;
	cvt.u64.u32 	%rd21, %r617;
	setp.le.u64 	%p44, %rd4, %rd21;
	@%p44 bra 	$L__BB6_68;
	st.global.u32 	[%rd2+11264], %r160;
$L__BB6_68:
	or.b32  	%r618, %r2, 3072;
	cvt.u64.u32 	%rd22, %r618;
	setp.le.u64 	%p45, %rd4, %rd22;
	@%p45 bra 	$L__BB6_70;
	st.global.u32 	[%rd2+12288], %r161;
$L__BB6_70:
	add.s32 	%r619, %r2, 3328;
	cvt.u64.u32 	%rd23, %r619;
	setp.le.u64 	%p46, %rd4, %rd23;
	@%p46 bra 	$L__BB6_72;
	st.global.u32 	[%rd2+13312], %r162;
$L__BB6_72:
	add.s32 	%r620, %r2, 3584;
	cvt.u64.u32 	%rd24, %r620;
	setp.le.u64 	%p47, %rd4, %rd24;
	@%p47 bra 	$L__BB6_74;
	st.global.u32 	[%rd2+14336], %r163;
$L__BB6_74:
	add.s32 	%r621, %r2, 3840;
	cvt.u64.u32 	%rd25, %r621;
	setp.le.u64 	%p48, %rd4, %rd25;
	@%p48 bra 	$L__BB6_76;
	st.global.u32 	[%rd2+15360], %r164;
$L__BB6_76:
	or.b32  	%r622, %r2, 4096;
	cvt.u64.u32 	%rd26, %r622;
	setp.le.u64 	%p49, %rd4, %rd26;
	@%p49 bra 	$L__BB6_78;
	st.global.u32 	[%rd2+16384], %r165;
$L__BB6_78:
	add.s32 	%r623, %r2, 4352;
	cvt.u64.u32 	%rd27, %r623;
	setp.le.u64 	%p50, %rd4, %rd27;
	@%p50 bra 	$L__BB6_80;
	st.global.u32 	[%rd2+17408], %r166;
$L__BB6_80:
	add.s32 	%r624, %r2, 4608;
	cvt.u64.u32 	%rd28, %r624;
	setp.le.u64 	%p51, %rd4, %rd28;
	@%p51 bra 	$L__BB6_82;
	st.global.u32 	[%rd2+18432], %r167;
$L__BB6_82:
	ret;
$L__BB6_83:
	shl.b32 	%r625, %r130, 2;
	mov.u32 	%r626, _ZZN3cub18CUB_300001_SM_10006detail10radix_sort31DeviceRadixSortSingleTileKernelINS1_5radix10policy_hubIjNS0_8NullTypeEyE10Policy1000ELNS0_9SortOrderE0EjS6_yNS1_21identity_decomposer_tEEEvPKT1_PSB_PKT2_PSF_T3_iiT4_E12temp_storage;
	add.s32 	%r627, %r626, %r625;
	st.shared.u32 	[%r627], %r703;
	shl.b32 	%r628, %r131, 2;
	add.s32 	%r629, %r626, %r628;
	st.shared.u32 	[%r629], %r702;
	shl.b32 	%r630, %r132, 2;
	add.s32 	%r631, %r626, %r630;
	st.shared.u32 	[%r631], %r701;
	shl.b32 	%r632, %r133, 2;
	add.s32 	%r633, %r626, %r632;
	st.shared.u32 	[%r633], %r700;
	shl.b32 	%r634, %r134, 2;
	add.s32 	%r635, %r626, %r634;
	st.shared.u32 	[%r635], %r699;
	shl.b32 	%r636, %r135, 2;
	add.s32 	%r637, %r626, %r636;
	st.shared.u32 	[%r637], %r698;
	shl.b32 	%r638, %r136, 2;
	add.s32 	%r639, %r626, %r638;
	st.shared.u32 	[%r639], %r697;
	shl.b32 	%r640, %r137, 2;
	add.s32 	%r641, %r626, %r640;
	st.shared.u32 	[%r641], %r696;
	shl.b32 	%r642, %r138, 2;
	add.s32 	%r643, %r626, %r642;
	st.shared.u32 	[%r643], %r695;
	shl.b32 	%r644, %r139, 2;
	add.s32 	%r645, %r626, %r644;
	st.shared.u32 	[%r645], %r694;
	shl.b32 	%r646, %r140, 2;
	add.s32 	%r647, %r626, %r646;
	st.shared.u32 	[%r647], %r693;
	shl.b32 	%r648, %r141, 2;
	add.s32 	%r649, %r626, %r648;
	st.shared.u32 	[%r649], %r692;
	shl.b32 	%r650, %r142, 2;
	add.s32 	%r651, %r626, %r650;
	st.shared.u32 	[%r651], %r691;
	shl.b32 	%r652, %r143, 2;
	add.s32 	%r653, %r626, %r652;
	st.shared.u32 	[%r653], %r690;
	shl.b32 	%r654, %r144, 2;
	add.s32 	%r655, %r626, %r654;
	st.shared.u32 	[%r655], %r689;
	shl.b32 	%r656, %r145, 2;
	add.s32 	%r657, %r626, %r656;
	st.shared.u32 	[%r657], %r688;
	shl.b32 	%r658, %r146, 2;
	add.s32 	%r659, %r626, %r658;
	st.shared.u32 	[%r659], %r687;
	shl.b32 	%r660, %r147, 2;
	add.s32 	%r661, %r626, %r660;
	st.shared.u32 	[%r661], %r686;
	shl.b32 	%r662, %r148, 2;
	add.s32 	%r663, %r626, %r662;
	st.shared.u32 	[%r663], %r685;
	bar.sync 	0;
	ld.shared.u32 	%r703, [%r46];
	ld.shared.u32 	%r702, [%r46+4];
	ld.shared.u32 	%r701, [%r46+8];
	ld.shared.u32 	%r700, [%r46+12];
	ld.shared.u32 	%r699, [%r46+16];
	ld.shared.u32 	%r698, [%r46+20];
	ld.shared.u32 	%r697, [%r46+24];
	ld.shared.u32 	%r696, [%r46+28];
	ld.shared.u32 	%r695, [%r46+32];
	ld.shared.u32 	%r694, [%r46+36];
	ld.shared.u32 	%r693, [%r46+40];
	ld.shared.u32 	%r692, [%r46+44];
	ld.shared.u32 	%r691, [%r46+48];
	ld.shared.u32 	%r690, [%r46+52];
	ld.shared.u32 	%r689, [%r46+56];
	ld.shared.u32 	%r688, [%r46+60];
	ld.shared.u32 	%r687, [%r46+64];
	ld.shared.u32 	%r686, [%r46+68];
	ld.shared.u32 	%r685, [%r46+72];
	bar.sync 	0;
	add.s32 	%r684, %r684, 6;
	add.s32 	%r683, %r683, -6;
	bra.uni 	$L__BB6_39;

}
	// .globl	_ZN3cub18CUB_300001_SM_10006detail10radix_sort30DeviceRadixSortHistogramKernelINS1_5radix10policy_hubIjNS0_8NullTypeEyE10Policy1000ELNS0_9SortOrderE0EjyNS1_21identity_decomposer_tEEEvPT2_PKT1_SB_iiT3_
.visible .entry _ZN3cub18CUB_300001_SM_10006detail10radix_sort30DeviceRadixSortHistogramKernelINS1_5radix10policy_hubIjNS0_8NullTypeEyE10Policy1000ELNS0_9SortOrderE0EjyNS1_21identity_decomposer_tEEEvPT2_PKT1_SB_iiT3_(
	.param .u64 .ptr .align 1 _ZN3cub18CUB_300001_SM_10006detail10radix_sort30DeviceRadixSortHistogramKernelINS1_5radix10policy_hubIjNS0_8NullTypeEyE10Policy1000ELNS0_9SortOrderE0EjyNS1_21identity_decomposer_tEEEvPT2_PKT1_SB_iiT3__param_0,
	.param .u64 .ptr .align 1 _ZN3cub18CUB_300001_SM_10006detail10radix_sort30DeviceRadixSortHistogramKernelINS1_5radix10policy_hubIjNS0_8NullTypeEyE10Policy1000ELNS0_9SortOrderE0EjyNS1_21identity_decomposer_tEEEvPT2_PKT1_SB_iiT3__param_1,
	.param .u64 _ZN3cub18CUB_300001_SM_10006detail10radix_sort30DeviceRadixSortHistogramKernelINS1_5radix10policy_hubIjNS0_8NullTypeEyE10Policy1000ELNS0_9SortOrderE0EjyNS1_21identity_decomposer_tEEEvPT2_PKT1_SB_iiT3__param_2,
	.param .u32 _ZN3cub18CUB_300001_SM_10006detail10radix_sort30DeviceRadixSortHistogramKernelINS1_5radix10policy_hubIjNS0_8NullTypeEyE10Policy1000ELNS0_9SortOrderE0EjyNS1_21identity_decomposer_tEEEvPT2_PKT1_SB_iiT3__param_3,
	.param .u32 _ZN3cub18CUB_300001_SM_10006detail10radix_sort30DeviceRadixSortHistogramKernelINS1_5radix10policy_hubIjNS0_8NullTypeEyE10Policy1000ELNS0_9SortOrderE0EjyNS1_21identity_decomposer_tEEEvPT2_PKT1_SB_iiT3__param_4,
	.param .align 1 .b8 _ZN3cub18CUB_300001_SM_10006detail10radix_sort30DeviceRadixSortHistogramKernelINS1_5radix10policy_hubIjNS0_8NullTypeEyE10Policy1000ELNS0_9SortOrderE0EjyNS1_21identity_decomposer_tEEEvPT2_PKT1_SB_iiT3__param_5[1]
)
.maxntid 128
{
	.reg .pred 	%p<91>;
	.reg .b32 	%r<470>;
	.reg .b64 	%rd<137>;
	// demoted variable
	.shared .align 4 .b8 _ZZN3cub18CUB_300001_SM_10006detail10radix_sort30DeviceRadixSortHistogramKernelINS1_5radix10policy_hubIjNS0_8NullTypeEyE10Policy1000ELNS0_9SortOrderE0EjyNS1_21identity_decomposer_tEEEvPT2_PKT1_SB_iiT3_E12temp_storage[4096];
	ld.param.u64 	%rd18, [_ZN3cub18CUB_300001_SM_10006detail10radix_sort30DeviceRadixSortHistogramKernelINS1_5radix10policy_hubIjNS0_8NullTypeEyE10Policy1000ELNS0_9SortOrderE0EjyNS1_21identity_decomposer_tEEEvPT2_PKT1_SB_iiT3__param_0];
	ld.param.u64 	%rd19, [_ZN3cub18CUB_300001_SM_10006detail10radix_sort30DeviceRadixSortHistogramKernelINS1_5radix10policy_hubIjNS0_8NullTypeEyE10Policy1000ELNS0_9SortOrderE0EjyNS1_21identity_decomposer_tEEEvPT2_PKT1_SB_iiT3__param_1];
	ld.param.u64 	%rd17, [_ZN3cub18CUB_300001_SM_10006detail10radix_sort30DeviceRadixSortHistogramKernelINS1_5radix10policy_hubIjNS0_8NullTypeEyE10Policy1000ELNS0_9SortOrderE0EjyNS1_21identity_decomposer_tEEEvPT2_PKT1_SB_iiT3__param_2];
	ld.param.u32 	%r158, [_ZN3cub18CUB_300001_SM_10006detail10radix_sort30DeviceRadixSortHistogramKernelINS1_5radix10policy_hubIjNS0_8NullTypeEyE10Policy1000ELNS0_9SortOrderE0EjyNS1_21identity_decomposer_tEEEvPT2_PKT1_SB_iiT3__param_3];
	ld.param.u32 	%r159, [_ZN3cub18CUB_300001_SM_10006detail10radix_sort30DeviceRadixSortHistogramKernelINS1_5radix10policy_hubIjNS0_8NullTypeEyE10Policy1000ELNS0_9SortOrderE0EjyNS1_21identity_decomposer_tEEEvPT2_PKT1_SB_iiT3__param_4];
	cvta.to.global.u64 	%rd1, %rd19;
	cvta.to.global.u64 	%rd2, %rd18;
	setp.eq.s64 	%p2, %rd17, 0;
	@%p2 bra 	$L__BB7_153;
	sub.s32 	%r160, %r159, %r158;
	add.s32 	%r161, %r160, 7;
	shr.s32 	%r162, %r161, 31;
	shr.u32 	%r163, %r162, 29;
	add.s32 	%r164, %r161, %r163;
	shr.s32 	%r165, %r164, 3;
	mov.u32 	%r166, %tid.x;
	setp.gt.u32 	%p3, %r166, 255;
	setp.lt.s32 	%p4, %r161, 8;
	mov.u32 	%r167, %ctaid.x;
	shl.b32 	%r168, %r167, 11;
	cvt.u64.u32 	%rd3, %r168;
	mov.u32 	%r169, %nctaid.x;
	shl.b32 	%r170, %r169, 11;
	cvt.u64.u32 	%rd4, %r170;
	add.s32 	%r1, %r165, -1;
	and.b32  	%r2, %r165, 15;
	and.b32  	%r3, %r165, 7;
	add.s32 	%r4, %r3, -1;
	and.b32  	%r5, %r165, 3;
	or.pred  	%p1, %p3, %p4;
	shl.b32 	%r171, %r166, 2;
	mov.u32 	%r172, _ZZN3cub18CUB_300001_SM_10006detail10radix_sort30DeviceRadixSortHistogramKernelINS1_5radix10policy_hubIjNS0_8NullTypeEyE10Policy1000ELNS0_9SortOrderE0EjyNS1_21identity_decomposer_tEEEvPT2_PKT1_SB_iiT3_E12temp_storage;
	add.s32 	%r6, %r172, %r171;
	and.b32  	%r7, %r165, 268435440;
	cvt.u64.u32 	%rd5, %r166;
	add.s32 	%r8, %r166, 128;
	add.s32 	%r9, %r166, 256;
	add.s32 	%r10, %r166, 384;
	add.s32 	%r11, %r166, 512;
	add.s32 	%r12, %r166, 640;
	add.s32 	%r13, %r166, 768;
	add.s32 	%r14, %r166, 1280;
	add.s32 	%r15, %r166, 1920;
	and.b32  	%r16, %r165, 268435448;
	and.b32  	%r17, %r165, 1;
	neg.s32 	%r18, %r7;
	add.s32 	%r19, %r6, 8192;
	add.s64 	%rd21, %rd17, -1;
	shr.u64 	%rd22, %rd21, 30;
	add.s64 	%rd23, %rd22, 1;
	min.u64 	%rd6, %rd23, %rd17;
	mov.b64 	%rd135, 0;
$L__BB7_2:
	@%p1 bra 	$L__BB7_30;
	setp.lt.u32 	%p5, %r1, 15;
	mov.b32 	%r423, 0;
	@%p5 bra 	$L__BB7_6;
	mov.u32 	%r420, %r19;
	mov.u32 	%r421, %r18;
$L__BB7_5:
	.pragma "nounroll";
	mov.b32 	%r174, 0;
	st.shared.u32 	[%r420+-8192], %r174;
	st.shared.u32 	[%r420+-7168], %r174;
	st.shared.u32 	[%r420+-6144], %r174;
	st.shared.u32 	[%r420+-5120], %r174;
	st.shared.u32 	[%r420+-4096], %r174;
	st.shared.u32 	[%r420+-3072], %r174;
	st.shared.u32 	[%r420+-2048], %r174;
	st.shared.u32 	[%r420+-1024], %r174;
	st.shared.u32 	[%r420], %r174;
	st.shared.u32 	[%r420+1024], %r174;
	st.shared.u32 	[%r420+2048], %r174;
	st.shared.u32 	[%r420+3072], %r174;
	st.shared.u32 	[%r420+4096], %r174;
	st.shared.u32 	[%r420+5120], %r174;
	st.shared.u32 	[%r420+6144], %r174;
	st.shared.u32 	[%r420+7168], %r174;
	add.s32 	%r421, %r421, 16;
	add.s32 	%r420, %r420, 16384;
	setp.ne.s32 	%p6, %r421, 0;
	mov.u32 	%r423, %r7;
	@%p6 bra 	$L__BB7_5;
$L__BB7_6:
	add.s32 	%r25, %r2, -1;
	setp.eq.s32 	%p7, %r2, 0;
	@%p7 bra 	$L__BB7_16;
	setp.lt.u32 	%p8, %r25, 7;
	@%p8 bra 	$L__BB7_9;
	shl.b32 	%r175, %r423, 10;
	add.s32 	%r176, %r6, %r175;
	mov.b32 	%r177, 0;
	st.shared.u32 	[%r176], %r177;
	st.shared.u32 	[%r176+1024], %r177;
	st.shared.u32 	[%r176+2048], %r177;
	st.shared.u32 	[%r176+3072], %r177;
	st.shared.u32 	[%r176+4096], %r177;
	st.shared.u32 	[%r176+5120], %r177;
	st.shared.u32 	[%r176+6144], %r177;
	st.shared.u32 	[%r176+7168], %r177;
	add.s32 	%r423, %r423, 8;
$L__BB7_9:
	setp.eq.s32 	%p9, %r3, 0;
	@%p9 bra 	$L__BB7_16;
	setp.lt.u32 	%p10, %r4, 3;
	@%p10 bra 	$L__BB7_12;
	shl.b32 	%r178, %r423, 10;
	add.s32 	%r179, %r6, %r178;
	mov.b32 	%r180, 0;
	st.shared.u32 	[%r179], %r180;
	st.shared.u32 	[%r179+1024], %r180;
	st.shared.u32 	[%r179+2048], %r180;
	st.shared.u32 	[%r179+3072], %r180;
	add.s32 	%r423, %r423, 4;
$L__BB7_12:
	setp.eq.s32 	%p11, %r5, 0;
	@%p11 bra 	$L__BB7_16;
	setp.eq.s32 	%p12, %r5, 1;
	shl.b32 	%r181, %r423, 10;
	add.s32 	%r30, %r6, %r181;
	mov.b32 	%r182, 0;
	st.shared.u32 	[%r30], %r182;
	@%p12 bra 	$L__BB7_16;
	setp.eq.s32 	%p13, %r5, 2;
	mov.b32 	%r183, 0;
	st.shared.u32 	[%r30+1024], %r183;
	@%p13 bra 	$L__BB7_16;
	mov.b32 	%r184, 0;
	st.shared.u32 	[%r30+2048], %r184;
$L__BB7_16:
	cvt.u32.u64 	%r185, %rd5;
	setp.gt.u32 	%p14, %r185, 127;
	@%p14 bra 	$L__BB7_30;
	setp.lt.u32 	%p15, %r1, 15;
	mov.b32 	%r427, 0;
	@%p15 bra 	$L__BB7_20;
	mov.b32 	%r425, 0;
$L__BB7_19:
	.pragma "nounroll";
	shl.b32 	%r188, %r425, 10;
	add.s32 	%r189, %r6, %r188;
	mov.b32 	%r190, 0;
	st.shared.u32 	[%r189+512], %r190;
	st.shared.u32 	[%r189+1536], %r190;
	st.shared.u32 	[%r189+2560], %r190;
	st.shared.u32 	[%r189+3584], %r190;
	st.shared.u32 	[%r189+4608], %r190;
	st.shared.u32 	[%r189+5632], %r190;
	st.shared.u32 	[%r189+6656], %r190;
	st.shared.u32 	[%r189+7680], %r190;
	st.shared.u32 	[%r189+8704], %r190;
	st.shared.u32 	[%r189+9728], %r190;
	st.shared.u32 	[%r189+10752], %r190;
	st.shared.u32 	[%r189+11776], %r190;
	st.shared.u32 	[%r189+12800], %r190;
	st.shared.u32 	[%r189+13824], %r190;
	st.shared.u32 	[%r189+14848], %r190;
	st.shared.u32 	[%r189+15872], %r190;
	add.s32 	%r425, %r425, 16;
	setp.ne.s32 	%p16, %r425, %r7;
	mov.u32 	%r427, %r7;
	@%p16 bra 	$L__BB7_19;
$L__BB7_20:
	setp.eq.s32 	%p17, %r2, 0;
	@%p17 bra 	$L__BB7_30;
	setp.lt.u32 	%p18, %r25, 7;
	@%p18 bra 	$L__BB7_23;
	shl.b32 	%r191, %r427, 10;
	add.s32 	%r192, %r6, %r191;
	mov.b32 	%r193, 0;
	st.shared.u32 	[%r192+512], %r193;
	st.shared.u32 	[%r192+1536], %r193;
	st.shared.u32 	[%r192+2560], %r193;
	st.shared.u32 	[%r192+3584], %r193;
	st.shared.u32 	[%r192+4608], %r193;
	st.shared.u32 	[%r192+5632], %r193;
	st.shared.u32 	[%r192+6656], %r193;
	st.shared.u32 	[%r192+7680], %r193;
	add.s32 	%r427, %r427, 8;
$L__BB7_23:
	setp.eq.s32 	%p19, %r3, 0;
	@%p19 bra 	$L__BB7_30;
	setp.lt.u32 	%p20, %r4, 3;
	@%p20 bra 	$L__BB7_26;
	shl.b32 	%r194, %r427, 10;
	add.s32 	%r195, %r6, %r194;
	mov.b32 	%r196, 0;
	st.shared.u32 	[%r195+512], %r196;
	st.shared.u32 	[%r195+1536], %r196;
	st.shared.u32 	[%r195+2560], %r196;
	st.shared.u32 	[%r195+3584], %r196;
	add.s32 	%r427, %r427, 4;
$L__BB7_26:
	setp.eq.s32 	%p21, %r5, 0;
	@%p21 bra 	$L__BB7_30;
	setp.eq.s32 	%p22, %r5, 1;
	shl.b32 	%r197, %r427, 10;
	add.s32 	%r38, %r6, %r197;
	mov.b32 	%r198, 0;
	st.shared.u32 	[%r38+512], %r198;
	@%p22 bra 	$L__BB7_30;
	setp.eq.s32 	%p23, %r5, 2;
	mov.b32 	%r199, 0;
	st.shared.u32 	[%r38+1536], %r199;
	@%p23 bra 	$L__BB7_30;
	mov.b32 	%r200, 0;
	st.shared.u32 	[%r38+2560], %r200;
$L__BB7_30:
	bar.sync 	0;
	bar.sync 	0;
	shl.b64 	%rd8, %rd135, 30;
	sub.s64 	%rd24, %rd17, %rd8;
	min.u64 	%rd9, %rd24, 1073741824;
	setp.le.u64 	%p24, %rd9, %rd3;
	@%p24 bra 	$L__BB7_70;
	mov.u64 	%rd136, %rd3;
$L__BB7_32:
	add.s64 	%rd11, %rd136, %rd8;
	sub.s64 	%rd12, %rd17, %rd11;
	setp.lt.u64 	%p25, %rd12, 2048;
	@%p25 bra 	$L__BB7_34;
	add.s64 	%rd27, %rd11, %rd5;
	shl.b64 	%rd28, %rd27, 2;
	add.s64 	%rd29, %rd1, %rd28;
	ld.global.u32 	%r459, [%rd29];
	ld.global.u32 	%r458, [%rd29+512];
	ld.global.u32 	%r457, [%rd29+1024];
	ld.global.u32 	%r456, [%rd29+1536];
	ld.global.u32 	%r455, [%rd29+2048];
	ld.global.u32 	%r454, [%rd29+2560];
	ld.global.u32 	%r453, [%rd29+3072];
	ld.global.u32 	%r452, [%rd29+3584];
	ld.global.u32 	%r451, [%rd29+4096];
	ld.global.u32 	%r450, [%rd29+4608];
	ld.global.u32 	%r449, [%rd29+5120];
	ld.global.u32 	%r448, [%rd29+5632];
	ld.global.u32 	%r447, [%rd29+6144];
	ld.global.u32 	%r446, [%rd29+6656];
	ld.global.u32 	%r445, [%rd29+7168];
	ld.global.u32 	%r444, [%rd29+7680];
	bra.uni 	$L__BB7_66;
$L__BB7_34:
	cvt.u32.u64 	%r202, %rd5;
	cvt.u32.u64 	%r55, %rd12;
	setp.ge.s32 	%p26, %r202, %r55;
	add.s64 	%rd25, %rd11, %rd5;
	shl.b64 	%rd26, %rd25, 2;
	add.s64 	%rd13, %rd1, %rd26;
	mov.b32 	%r459, -1;
	@%p26 bra 	$L__BB7_36;
	ld.global.u32 	%r459, [%rd13];
$L__BB7_36:
	setp.ge.s32 	%p27, %r8, %r55;
	mov.b32 	%r458, -1;
	@%p27 bra 	$L__BB7_38;
	ld.global.u32 	%r458, [%rd13+512];
$L__BB7_38:
	setp.ge.s32 	%p28, %r9, %r55;
	mov.b32 	%r457, -1;
	@%p28 bra 	$L__BB7_40;
	ld.global.u32 	%r457, [%rd13+1024];
$L__BB7_40:
	setp.ge.s32 	%p29, %r10, %r55;
	mov.b32 	%r456, -1;
	@%p29 bra 	$L__BB7_42;
	ld.global.u32 	%r456, [%rd13+1536];
$L__BB7_42:
	setp.ge.s32 	%p30, %r11, %r55;
	mov.b32 	%r455, -1;
	@%p30 bra 	$L__BB7_44;
	ld.global.u32 	%r455, [%rd13+2048];
$L__BB7_44:
	setp.ge.s32 	%p31, %r12, %r55;
	mov.b32 	%r454, -1;
	@%p31 bra 	$L__BB7_46;
	ld.global.u32 	%r454, [%rd13+2560];
$L__BB7_46:
	setp.ge.s32 	%p32, %r13, %r55;
	mov.b32 	%r453, -1;
	@%p32 bra 	$L__BB7_48;
	ld.global.u32 	%r453, [%rd13+3072];
$L__BB7_48:
	mov.u32 	%r210, %tid.x;
	add.s32 	%r211, %r210, 896;
	setp.ge.s32 	%p33, %r211, %r55;
	mov.b32 	%r452, -1;
	@%p33 bra 	$L__BB7_50;
	ld.global.u32 	%r452, [%rd13+3584];
$L__BB7_50:
	or.b32  	%r214, %r210, 1024;
	setp.ge.s32 	%p34, %r214, %r55;
	mov.b32 	%r451, -1;
	@%p34 bra 	$L__BB7_52;
	ld.global.u32 	%r451, [%rd13+4096];
$L__BB7_52:
	add.s32 	%r217, %r210, 1152;
	setp.ge.s32 	%p35, %r217, %r55;
	mov.b32 	%r450, -1;
	@%p35 bra 	$L__BB7_54;
	ld.global.u32 	%r450, [%rd13+4608];
$L__BB7_54:
	setp.ge.s32 	%p36, %r14, %r55;
	mov.b32 	%r449, -1;
	@%p36 bra 	$L__BB7_56;
	ld.global.u32 	%r449, [%rd13+5120];
$L__BB7_56:
	add.s32 	%r221, %r210, 1408;
	setp.ge.s32 	%p37, %r221, %r55;
	mov.b32 	%r448, -1;
	@%p37 bra 	$L__BB7_58;
	ld.global.u32 	%r448, [%rd13+5632];
$L__BB7_58:
	add.s32 	%r224, %r210, 1536;
	setp.ge.s32 	%p38, %r224, %r55;
	mov.b32 	%r447, -1;
	@%p38 bra 	$L__BB7_60;
	ld.global.u32 	%r447, [%rd13+6144];
$L__BB7_60:
	add.s32 	%r227, %r210, 1664;
	setp.ge.s32 	%p39, %r227, %r55;
	mov.b32 	%r446, -1;
	@%p39 bra 	$L__BB7_62;
	ld.global.u32 	%r446, [%rd13+6656];
$L__BB7_62:
	add.s32 	%r230, %r210, 1792;
	setp.ge.s32 	%p40, %r230, %r55;
	mov.b32 	%r445, -1;
	@%p40 bra 	$L__BB7_64;
	ld.global.u32 	%r445, [%rd13+7168];
$L__BB7_64:
	setp.ge.s32 	%p41, %r15, %r55;
	mov.b32 	%r444, -1;
	@%p41 bra 	$L__BB7_66;
	ld.global.u32 	%r444, [%rd13+7680];
$L__BB7_66:
	setp.le.s32 	%p42, %r159, %r158;
	@%p42 bra 	$L__BB7_69;
	mov.b32 	%r460, 0;
	mov.u32 	%r461, %r158;
$L__BB7_68:
	sub.s32 	%r233, %r159, %r461;
	shl.b32 	%r234, %r460, 10;
	mov.u32 	%r235, _ZZN3cub18CUB_300001_SM_10006detail10radix_sort30DeviceRadixSortHistogramKernelINS1_5radix10policy_hubIjNS0_8NullTypeEyE10Policy1000ELNS0_9SortOrderE0EjyNS1_21identity_decomposer_tEEEvPT2_PKT1_SB_iiT3_E12temp_storage;
	add.s32 	%r236, %r235, %r234;
	min.s32 	%r237, %r233, 8;
	mov.b32 	%r238, -1;
	shl.b32 	%r239, %r238, %r237;
	not.b32 	%r240, %r239;
	shr.u32 	%r241, %r459, %r461;
	and.b32  	%r242, %r241, %r240;
	shl.b32 	%r243, %r242, 2;
	add.s32 	%r244, %r236, %r243;
	atom.shared.add.u32 	%r245, [%r244], 1;
	shr.u32 	%r246, %r458, %r461;
	and.b32  	%r247, %r246, %r240;
	shl.b32 	%r248, %r247, 2;
	add.s32 	%r249, %r236, %r248;
	atom.shared.add.u32 	%r250, [%r249], 1;
	shr.u32 	%r251, %r457, %r461;
	and.b32  	%r252, %r251, %r240;
	shl.b32 	%r253, %r252, 2;
	add.s32 	%r254, %r236, %r253;
	atom.shared.add.u32 	%r255, [%r254], 1;
	shr.u32 	%r256, %r456, %r461;
	and.b32  	%r257, %r256, %r240;
	shl.b32 	%r258, %r257, 2;
	add.s32 	%r259, %r236, %r258;
	atom.shared.add.u32 	%r260, [%r259], 1;
	shr.u32 	%r261, %r455, %r461;
	and.b32  	%r262, %r261, %r240;
	shl.b32 	%r263, %r262, 2;
	add.s32 	%r264, %r236, %r263;
	atom.shared.add.u32 	%r265, [%r264], 1;
	shr.u32 	%r266, %r454, %r461;
	and.b32  	%r267, %r266, %r240;
	shl.b32 	%r268, %r267, 2;
	add.s32 	%r269, %r236, %r268;
	atom.shared.add.u32 	%r270, [%r269], 1;
	shr.u32 	%r271, %r453, %r461;
	and.b32  	%r272, %r271, %r240;
	shl.b32 	%r273, %r272, 2;
	add.s32 	%r274, %r236, %r273;
	atom.shared.add.u32 	%r275, [%r274], 1;
	shr.u32 	%r276, %r452, %r461;
	and.b32  	%r277, %r276, %r240;
	shl.b32 	%r278, %r277, 2;
	add.s32 	%r279, %r236, %r278;
	atom.shared.add.u32 	%r280, [%r279], 1;
	shr.u32 	%r281, %r451, %r461;
	and.b32  	%r282, %r281, %r240;
	shl.b32 	%r283, %r282, 2;
	add.s32 	%r284, %r236, %r283;
	atom.shared.add.u32 	%r285, [%r284], 1;
	shr.u32 	%r286, %r450, %r461;
	and.b32  	%r287, %r286, %r240;
	shl.b32 	%r288, %r287, 2;
	add.s32 	%r289, %r236, %r288;
	atom.shared.add.u32 	%r290, [%r289], 1;
	shr.u32 	%r291, %r449, %r461;
	and.b32  	%r292, %r291, %r240;
	shl.b32 	%r293, %r292, 2;
	add.s32 	%r294, %r236, %r293;
	atom.shared.add.u32 	%r295, [%r294], 1;
	shr.u32 	%r296, %r448, %r461;
	and.b32  	%r297, %r296, %r240;
	shl.b32 	%r298, %r297, 2;
	add.s32 	%r299, %r236, %r298;
	atom.shared.add.u32 	%r300, [%r299], 1;
	shr.u32 	%r301, %r447, %r461;
	and.b32  	%r302, %r301, %r240;
	shl.b32 	%r303, %r302, 2;
	add.s32 	%r304, %r236, %r303;
	atom.shared.add.u32 	%r305, [%r304], 1;
	shr.u32 	%r306, %r446, %r461;
	and.b32  	%r307, %r306, %r240;
	shl.b32 	%r308, %r307, 2;
	add.s32 	%r309, %r236, %r308;
	atom.shared.add.u32 	%r310, [%r309], 1;
	shr.u32 	%r311, %r445, %r461;
	and.b32  	%r312, %r311, %r240;
	shl.b32 	%r313, %r312, 2;
	add.s32 	%r314, %r236, %r313;
	atom.shared.add.u32 	%r315, [%r314], 1;
	shr.u32 	%r316, %r444, %r461;
	and.b32  	%r317, %r316, %r240;
	shl.b32 	%r318, %r317, 2;
	add.s32 	%r319, %r236, %r318;
	atom.shared.add.u32 	%r320, [%r319], 1;
	add.s32 	%r461, %r461, 8;
	add.s32 	%r460, %r460, 1;
	setp.lt.s32 	%p43, %r461, %r159;
	@%p43 bra 	$L__BB7_68;
$L__BB7_69:
	add.s64 	%rd136, %rd136, %rd4;
	setp.lt.u64 	%p44, %rd136, %rd9;
	@%p44 bra 	$L__BB7_32;
$L__BB7_70:
	bar.sync 	0;
	@%p1 bra 	$L__BB7_152;
	setp.lt.u32 	%p45, %r1, 7;
	mov.b32 	%r464, 0;
	@%p45 bra 	$L__BB7_90;
	mov.b32 	%r462, 0;
$L__BB7_73:
	.pragma "nounroll";
	shl.b32 	%r323, %r462, 10;
	add.s32 	%r108, %r6, %r323;
	ld.shared.u32 	%r109, [%r108];
	setp.eq.s32 	%p46, %r109, 0;
	@%p46 bra 	$L__BB7_75;
	cvt.u32.u64 	%r324, %rd5;
	shl.b32 	%r325, %r462, 8;
	add.s32 	%r326, %r325, %r324;
	mul.wide.u32 	%rd30, %r326, 8;
	add.s64 	%rd31, %rd2, %rd30;
	cvt.u64.u32 	%rd32, %r109;
	atom.global.add.u64 	%rd33, [%rd31], %rd32;
$L__BB7_75:
	ld.shared.u32 	%r110, [%r108+1024];
	setp.eq.s32 	%p47, %r110, 0;
	@%p47 bra 	$L__BB7_77;
	cvt.u32.u64 	%r327, %rd5;
	shl.b32 	%r328, %r462, 8;
	add.s32 	%r329, %r328, %r327;
	add.s32 	%r330, %r329, 256;
	mul.wide.u32 	%rd34, %r330, 8;
	add.s64 	%rd35, %rd2, %rd34;
	cvt.u64.u32 	%rd36, %r110;
	atom.global.add.u64 	%rd37, [%rd35], %rd36;
$L__BB7_77:
	ld.shared.u32 	%r111, [%r108+2048];
	setp.eq.s32 	%p48, %r111, 0;
	@%p48 bra 	$L__BB7_79;
	cvt.u32.u64 	%r331, %rd5;
	shl.b32 	%r332, %r462, 8;
	add.s32 	%r333, %r332, %r331;
	add.s32 	%r334, %r333, 512;
	mul.wide.u32 	%rd38, %r334, 8;
	add.s64 	%rd39, %rd2, %rd38;
	cvt.u64.u32 	%rd40, %r111;
	atom.global.add.u64 	%rd41, [%rd39], %rd40;
$L__BB7_79:
	ld.shared.u32 	%r112, [%r108+3072];
	setp.eq.s32 	%p49, %r112, 0;
	@%p49 bra 	$L__BB7_81;
	cvt.u32.u64 	%r335, %rd5;
	shl.b32 	%r336, %r462, 8;
	add.s32 	%r337, %r336, %r335;
	add.s32 	%r338, %r337, 768;
	mul.wide.u32 	%rd42, %r338, 8;
	add.s64 	%rd43, %rd2, %rd42;
	cvt.u64.u32 	%rd44, %r112;
	atom.global.add.u64 	%rd45, [%rd43], %rd44;
$L__BB7_81:
	ld.shared.u32 	%r113, [%r108+4096];
	setp.eq.s32 	%p50, %r113, 0;
	@%p50 bra 	$L__BB7_83;
	cvt.u32.u64 	%r339, %rd5;
	shl.b32 	%r340, %r462, 8;
	add.s32 	%r341, %r340, %r339;
	add.s32 	%r342, %r341, 1024;
	mul.wide.u32 	%rd46, %r342, 8;
	add.s64 	%rd47, %rd2, %rd46;
	cvt.u64.u32 	%rd48, %r113;
	atom.global.add.u64 	%rd49, [%rd47], %rd48;
$L__BB7_83:
	ld.shared.u32 	%r114, [%r108+5120];
	setp.eq.s32 	%p51, %r114, 0;
	@%p51 bra 	$L__BB7_85;
	cvt.u32.u64 	%r343, %rd5;
	shl.b32 	%r344, %r462, 8;
	add.s32 	%r345, %r344, %r343;
	add.s32 	%r346, %r345, 1280;
	mul.wide.u32 	%rd50, %r346, 8;
	add.s64 	%rd51, %rd2, %rd50;
	cvt.u64.u32 	%rd52, %r114;
	atom.global.add.u64 	%rd53, [%rd51], %rd52;
$L__BB7_85:
	ld.shared.u32 	%r115, [%r108+6144];
	setp.eq.s32 	%p52, %r115, 0;
	@%p52 bra 	$L__BB7_87;
	cvt.u32.u64 	%r347, %rd5;
	shl.b32 	%r348, %r462, 8;
	add.s32 	%r349, %r348, %r347;
	add.s32 	%r350, %r349, 1536;
	mul.wide.u32 	%rd54, %r350, 8;
	add.s64 	%rd55, %rd2, %rd54;
	cvt.u64.u32 	%rd56, %r115;
	atom.global.add.u64 	%rd57, [%rd55], %rd56;
$L__BB7_87:
	ld.shared.u32 	%r116, [%r108+7168];
	setp.eq.s32 	%p53, %r116, 0;
	@%p53 bra 	$L__BB7_89;
	cvt.u32.u64 	%r351, %rd5;
	shl.b32 	%r352, %r462, 8;
	add.s32 	%r353, %r352, %r351;
	add.s32 	%r354, %r353, 1792;
	mul.wide.u32 	%rd58, %r354, 8;
	add.s64 	%rd59, %rd2, %rd58;
	cvt.u64.u32 	%rd60, %r116;
	atom.global.add.u64 	%rd61, [%rd59], %rd60;
$L__BB7_89:
	add.s32 	%r462, %r462, 8;
	setp.ne.s32 	%p54, %r462, %r16;
	mov.u32 	%r464, %r16;
	@%p54 bra 	$L__BB7_73;
$L__BB7_90:
	add.s32 	%r119, %r5, -1;
	setp.eq.s32 	%p55, %r3, 0;
	@%p55 bra 	$L__BB7_111;
	setp.lt.u32 	%p56, %r4, 3;
	@%p56 bra 	$L__BB7_101;
	shl.b32 	%r355, %r464, 10;
	add.s32 	%r120, %r6, %r355;
	ld.shared.u32 	%r121, [%r120];
	setp.eq.s32 	%p57, %r121, 0;
	@%p57 bra 	$L__BB7_94;
	cvt.u32.u64 	%r356, %rd5;
	shl.b32 	%r357, %r464, 8;
	add.s32 	%r358, %r357, %r356;
	mul.wide.u32 	%rd62, %r358, 8;
	add.s64 	%rd63, %rd2, %rd62;
	cvt.u64.u32 	%rd64, %r121;
	atom.global.add.u64 	%rd65, [%rd63], %rd64;
$L__BB7_94:
	ld.shared.u32 	%r122, [%r120+1024];
	setp.eq.s32 	%p58, %r122, 0;
	@%p58 bra 	$L__BB7_96;
	cvt.u32.u64 	%r359, %rd5;
	shl.b32 	%r360, %r464, 8;
	add.s32 	%r361, %r360, %r359;
	add.s32 	%r362, %r361, 256;
	mul.wide.u32 	%rd66, %r362, 8;
	add.s64 	%rd67, %rd2, %rd66;
	cvt.u64.u32 	%rd68, %r122;
	atom.global.add.u64 	%rd69, [%rd67], %rd68;
$L__BB7_96:
	ld.shared.u32 	%r123, [%r120+2048];
	setp.eq.s32 	%p59, %r123, 0;
	@%p59 bra 	$L__BB7_98;
	cvt.u32.u64 	%r363, %rd5;
	shl.b32 	%r364, %r464, 8;
	add.s32 	%r365, %r364, %r363;
	add.s32 	%r366, %r365, 512;
	mul.wide.u32 	%rd70, %r366, 8;
	add.s64 	%rd71, %rd2, %rd70;
	cvt.u64.u32 	%rd72, %r123;
	atom.global.add.u64 	%rd73, [%rd71], %rd72;
$L__BB7_98:
	ld.shared.u32 	%r124, [%r120+3072];
	setp.eq.s32 	%p60, %r124, 0;
	@%p60 bra 	$L__BB7_100;
	cvt.u32.u64 	%r367, %rd5;
	shl.b32 	%r368, %r464, 8;
	add.s32 	%r369, %r368, %r367;
	add.s32 	%r370, %r369, 768;
	mul.wide.u32 	%rd74, %r370, 8;
	add.s64 	%rd75, %rd2, %rd74;
	cvt.u64.u32 	%rd76, %r124;
	atom.global.add.u64 	%rd77, [%rd75], %rd76;
$L__BB7_100:
	add.s32 	%r464, %r464, 4;
$L__BB7_101:
	setp.eq.s32 	%p61, %r5, 0;
	@%p61 bra 	$L__BB7_111;
	setp.eq.s32 	%p62, %r119, 0;
	@%p62 bra 	$L__BB7_108;
	shl.b32 	%r371, %r464, 10;
	add.s32 	%r127, %r6, %r371;
	ld.shared.u32 	%r128, [%r127];
	setp.eq.s32 	%p63, %r128, 0;
	@%p63 bra 	$L__BB7_105;
	cvt.u32.u64 	%r372, %rd5;
	shl.b32 	%r373, %r464, 8;
	add.s32 	%r374, %r373, %r372;
	mul.wide.u32 	%rd78, %r374, 8;
	add.s64 	%rd79, %rd2, %rd78;
	cvt.u64.u32 	%rd80, %r128;
	atom.global.add.u64 	%rd81, [%rd79], %rd80;
$L__BB7_105:
	ld.shared.u32 	%r129, [%r127+1024];
	setp.eq.s32 	%p64, %r129, 0;
	@%p64 bra 	$L__BB7_107;
	cvt.u32.u64 	%r375, %rd5;
	shl.b32 	%r376, %r464, 8;
	add.s32 	%r377, %r376, %r375;
	add.s32 	%r378, %r377, 256;
	mul.wide.u32 	%rd82, %r378, 8;
	add.s64 	%rd83, %rd2, %rd82;
	cvt.u64.u32 	%rd84, %r129;
	atom.global.add.u64 	%rd85, [%rd83], %rd84;
$L__BB7_107:
	add.s32 	%r464, %r464, 2;
$L__BB7_108:
	setp.eq.s32 	%p65, %r17, 0;
	@%p65 bra 	$L__BB7_111;
	shl.b32 	%r379, %r464, 10;
	add.s32 	%r380, %r6, %r379;
	ld.shared.u32 	%r132, [%r380];
	setp.eq.s32 	%p66, %r132, 0;
	@%p66 bra 	$L__BB7_111;
	cvt.u32.u64 	%r381, %rd5;
	shl.b32 	%r382, %r464, 8;
	add.s32 	%r383, %r382, %r381;
	mul.wide.u32 	%rd86, %r383, 8;
	add.s64 	%rd87, %rd2, %rd86;
	cvt.u64.u32 	%rd88, %r132;
	atom.global.add.u64 	%rd89, [%rd87], %rd88;
$L__BB7_111:
	cvt.u32.u64 	%r384, %rd5;
	setp.gt.u32 	%p67, %r384, 127;
	@%p67 bra 	$L__BB7_152;
	setp.lt.u32 	%p68, %r1, 7;
	mov.b32 	%r468, 0;
	@%p68 bra 	$L__BB7_131;
	mov.b32 	%r466, 0;
$L__BB7_114:
	.pragma "nounroll";
	shl.b32 	%r388, %r466, 10;
	add.s32 	%r134, %r6, %r388;
	ld.shared.u32 	%r135, [%r134+512];
	setp.eq.s32 	%p69, %r135, 0;
	shl.b32 	%r389, %r466, 8;
	add.s32 	%r390, %r389, %r384;
	mul.wide.u32 	%rd90, %r390, 8;
	add.s64 	%rd15, %rd2, %rd90;
	@%p69 bra 	$L__BB7_116;
	cvt.u64.u32 	%rd91, %r135;
	atom.global.add.u64 	%rd92, [%rd15+1024], %rd91;
$L__BB7_116:
	ld.shared.u32 	%r136, [%r134+1536];
	setp.eq.s32 	%p70, %r136, 0;
	@%p70 bra 	$L__BB7_118;
	cvt.u64.u32 	%rd93, %r136;
	atom.global.add.u64 	%rd94, [%rd15+3072], %rd93;
$L__BB7_118:
	ld.shared.u32 	%r137, [%r134+2560];
	setp.eq.s32 	%p71, %r137, 0;
	@%p71 bra 	$L__BB7_120;
	cvt.u64.u32 	%rd95, %r137;
	atom.global.add.u64 	%rd96, [%rd15+5120], %rd95;
$L__BB7_120:
	ld.shared.u32 	%r138, [%r134+3584];
	setp.eq.s32 	%p72, %r138, 0;
	@%p72 bra 	$L__BB7_122;
	cvt.u64.u32 	%rd97, %r138;
	atom.global.add.u64 	%rd98, [%rd15+7168], %rd97;
$L__BB7_122:
	ld.shared.u32 	%r139, [%r134+4608];
	setp.eq.s32 	%p73, %r139, 0;
	@%p73 bra 	$L__BB7_124;
	cvt.u64.u32 	%rd99, %r139;
	atom.global.add.u64 	%rd100, [%rd15+9216], %rd99;
$L__BB7_124:
	ld.shared.u32 	%r140, [%r134+5632];
	setp.eq.s32 	%p74, %r140, 0;
	@%p74 bra 	$L__BB7_126;
	cvt.u64.u32 	%rd101, %r140;
	atom.global.add.u64 	%rd102, [%rd15+11264], %rd101;
$L__BB7_126:
	ld.shared.u32 	%r141, [%r134+6656];
	setp.eq.s32 	%p75, %r141, 0;
	@%p75 bra 	$L__BB7_128;
	cvt.u64.u32 	%rd103, %r141;
	atom.global.add.u64 	%rd104, [%rd15+13312], %rd103;
$L__BB7_128:
	ld.shared.u32 	%r142, [%r134+7680];
	setp.eq.s32 	%p76, %r142, 0;
	@%p76 bra 	$L__BB7_130;
	cvt.u64.u32 	%rd105, %r142;
	atom.global.add.u64 	%rd106, [%rd15+15360], %rd105;
$L__BB7_130:
	add.s32 	%r466, %r466, 8;
	setp.ne.s32 	%p77, %r466, %r16;
	mov.u32 	%r468, %r16;
	@%p77 bra 	$L__BB7_114;
$L__BB7_131:
	setp.eq.s32 	%p78, %r3, 0;
	@%p78 bra 	$L__BB7_152;
	setp.lt.u32 	%p79, %r4, 3;
	@%p79 bra 	$L__BB7_142;
	shl.b32 	%r391, %r468, 10;
	add.s32 	%r145, %r6, %r391;
	ld.shared.u32 	%r146, [%r145+512];
	setp.eq.s32 	%p80, %r146, 0;
	@%p80 bra 	$L__BB7_135;
	shl.b32 	%r393, %r468, 8;
	add.s32 	%r394, %r393, %r384;
	mul.wide.u32 	%rd107, %r394, 8;
	add.s64 	%rd108, %rd2, %rd107;
	cvt.u64.u32 	%rd109, %r146;
	atom.global.add.u64 	%rd110, [%rd108+1024], %rd109;
$L__BB7_135:
	ld.shared.u32 	%r147, [%r145+1536];
	setp.eq.s32 	%p81, %r147, 0;
	@%p81 bra 	$L__BB7_137;
	shl.b32 	%r396, %r468, 8;
	add.s32 	%r397, %r396, %r384;
	add.s32 	%r398, %r397, 256;
	mul.wide.u32 	%rd111, %r398, 8;
	add.s64 	%rd112, %rd2, %rd111;
	cvt.u64.u32 	%rd113, %r147;
	atom.global.add.u64 	%rd114, [%rd112+1024], %rd113;
$L__BB7_137:
	ld.shared.u32 	%r148, [%r145+2560];
	setp.eq.s32 	%p82, %r148, 0;
	@%p82 bra 	$L__BB7_139;
	shl.b32 	%r400, %r468, 8;
	add.s32 	%r401, %r400, %r384;
	add.s32 	%r402, %r401, 512;
	mul.wide.u32 	%rd115, %r402, 8;
	add.s64 	%rd116, %rd2, %rd115;
	cvt.u64.u32 	%rd117, %r148;
	atom.global.add.u64 	%rd118, [%rd116+1024], %rd117;
$L__BB7_139:
	ld.shared.u32 	%r149, [%r145+3584];
	setp.eq.s32 	%p83, %r149, 0;
	@%p83 bra 	$L__BB7_141;
	shl.b32 	%r404, %r468, 8;
	add.s32 	%r405, %r404, %r384;
	add.s32 	%r406, %r405, 768;
	mul.wide.u32 	%rd119, %r406, 8;
	add.s64 	%rd120, %rd2, %rd119;
	cvt.u64.u32 	%rd121, %r149;
	atom.global.add.u64 	%rd122, [%rd120+1024], %rd121;
$L__BB7_141:
	add.s32 	%r468, %r468, 4;
$L__BB7_142:
	setp.eq.s32 	%p84, %r5, 0;
	@%p84 bra 	$L__BB7_152;
	setp.eq.s32 	%p85, %r119, 0;
	@%p85 bra 	$L__BB7_149;
	shl.b32 	%r407, %r468, 10;
	add.s32 	%r152, %r6, %r407;
	ld.shared.u32 	%r153, [%r152+512];
	setp.eq.s32 	%p86, %r153, 0;
	@%p86 bra 	$L__BB7_146;
	shl.b32 	%r409, %r468, 8;
	add.s32 	%r410, %r409, %r384;
	mul.wide.u32 	%rd123, %r410, 8;
	add.s64 	%rd124, %rd2, %rd123;
	cvt.u64.u32 	%rd125, %r153;
	atom.global.add.u64 	%rd126, [%rd124+1024], %rd125;
$L__BB7_146:
	ld.shared.u32 	%r154, [%r152+1536];
	setp.eq.s32 	%p87, %r154, 0;
	@%p87 bra 	$L__BB7_148;
	shl.b32 	%r412, %r468, 8;
	add.s32 	%r413, %r412, %r384;
	add.s32 	%r414, %r413, 256;
	mul.wide.u32 	%rd127, %r414, 8;
	add.s64 	%rd128, %rd2, %rd127;
	cvt.u64.u32 	%rd129, %r154;
	atom.global.add.u64 	%rd130, [%rd128+1024], %rd129;
$L__BB7_148:
	add.s32 	%r468, %r468, 2;
$L__BB7_149:
	setp.eq.s32 	%p88, %r17, 0;
	@%p88 bra 	$L__BB7_152;
	shl.b32 	%r415, %r468, 10;
	add.s32 	%r416, %r6, %r415;
	ld.shared.u32 	%r157, [%r416+512];
	setp.eq.s32 	%p89, %r157, 0;
	@%p89 bra 	$L__BB7_152;
	shl.b32 	%r418, %r468, 8;
	add.s32 	%r419, %r418, %r384;
	mul.wide.u32 	%rd131, %r419, 8;
	add.s64 	%rd132, %rd2, %rd131;
	cvt.u64.u32 	%rd133, %r157;
	atom.global.add.u64 	%rd134, [%rd132+1024], %rd133;
$L__BB7_152:
	bar.sync 	0;
	add.s64 	%rd135, %rd135, 1;
	setp.ne.s64 	%p90, %rd135, %rd6;
	@%p90 bra 	$L__BB7_2;
$L__BB7_153:
	ret;

}
	// .globl	_ZN3cub18CUB_300001_SM_10006detail10radix_sort33DeviceRadixSortExclusiveSumKernelINS1_5radix10policy_hubIjNS0_8NullTypeEyE10Policy1000EyEEvPT0_
.visible .entry _ZN3cub18CUB_300001_SM_10006detail10radix_sort33DeviceRadixSortExclusiveSumKernelINS1_5radix10policy_hubIjNS0_8NullTypeEyE10Policy1000EyEEvPT0_(
	.param .u64 .ptr .align 1 _ZN3cub18CUB_300001_SM_10006detail10radix_sort33DeviceRadixSortExclusiveSumKernelINS1_5radix10policy_hubIjNS0_8NullTypeEyE10Policy1000EyEEvPT0__param_0
)
{
	.reg .pred 	%p<4>;
	.reg .b32 	%r<28>;
	.reg .b64 	%rd<54>;
	// demoted variable
	.shared .align 16 .b8 _ZZN3cub18CUB_300001_SM_10006detail10radix_sort33DeviceRadixSortExclusiveSumKernelINS1_5radix10policy_hubIjNS0_8NullTypeEyE10Policy1000EyEEvPT0_E12temp_storage[2336];
	ld.param.u64 	%rd5, [_ZN3cub18CUB_300001_SM_10006detail10radix_sort33DeviceRadixSortExclusiveSumKernelINS1_5radix10policy_hubIjNS0_8NullTypeEyE10Policy1000EyEEvPT0__param_0];
	cvta.to.global.u64 	%rd6, %rd5;
	mov.u32 	%r3, %ctaid.x;
	shl.b32 	%r4, %r3, 8;
	mov.u32 	%r1, %tid.x;
	setp.gt.u32 	%p1, %r1, 255;
	add.s32 	%r5, %r4, %r1;
	mul.wide.s32 	%rd7, %r5, 8;
	add.s64 	%rd1, %rd6, %rd7;
	@%p1 bra 	$L__BB8_2;
	ld.global.u64 	%rd53, [%rd1];
$L__BB8_2:
	shr.u32 	%r6, %r1, 3;
	add.s32 	%r7, %r6, %r1;
	shl.b32 	%r8, %r7, 3;
	mov.u32 	%r9, _ZZN3cub18CUB_300001_SM_10006detail10radix_sort33DeviceRadixSortExclusiveSumKernelINS1_5radix10policy_hubIjNS0_8NullTypeEyE10Policy1000EyEEvPT0_E12temp_storage;
	add.s32 	%r10, %r9, %r8;
	add.s32 	%r2, %r10, 16;
	st.shared.u64 	[%r10+16], %rd53;
	bar.sync 	0;
	setp.gt.u32 	%p2, %r1, 31;
	@%p2 bra 	$L__BB8_4;
	mad.lo.s32 	%r27, %r1, 72, %r9;
	ld.shared.u64 	%rd23, [%r27+16];
	ld.shared.u64 	%rd24, [%r27+24];
	ld.shared.u64 	%rd25, [%r27+32];
	ld.shared.u64 	%rd26, [%r27+40];
	ld.shared.u64 	%rd27, [%r27+48];
	ld.shared.u64 	%rd28, [%r27+56];
	ld.shared.u64 	%rd29, [%r27+64];
	ld.shared.u64 	%rd30, [%r27+72];
	add.s64 	%rd31, %rd24, %rd23;
	add.s64 	%rd32, %rd31, %rd25;
	add.s64 	%rd33, %rd32, %rd26;
	add.s64 	%rd34, %rd33, %rd27;
	add.s64 	%rd35, %rd34, %rd28;
	add.s64 	%rd36, %rd35, %rd29;
	add.s64 	%rd10, %rd36, %rd30;
	mov.b32 	%r11, 1;
	mov.b32 	%r24, 0;
	mov.b32 	%r25, -1;
	// begin inline asm
	{  .reg .u64 r0;  .reg .u32 lo;  .reg .u32 hi;  .reg .pred p;  mov.b64 {lo, hi}, %rd10;  shfl.sync.up.b32 lo|p, lo, %r11, %r24, %r25;  shfl.sync.up.b32 hi|p, hi, %r11, %r24, %r25;  mov.b64 r0, {lo, hi};  @p add.u64 r0, r0, %rd10;  mov.u64 %rd8, r0;}
	// end inline asm
	mov.b32 	%r14, 2;
	// begin inline asm
	{  .reg .u64 r0;  .reg .u32 lo;  .reg .u32 hi;  .reg .pred p;  mov.b64 {lo, hi}, %rd8;  shfl.sync.up.b32 lo|p, lo, %r14, %r24, %r25;  shfl.sync.up.b32 hi|p, hi, %r14, %r24, %r25;  mov.b64 r0, {lo, hi};  @p add.u64 r0, r0, %rd8;  mov.u64 %rd11, r0;}
	// end inline asm
	mov.b32 	%r17, 4;
	// begin inline asm
	{  .reg .u64 r0;  .reg .u32 lo;  .reg .u32 hi;  .reg .pred p;  mov.b64 {lo, hi}, %rd11;  shfl.sync.up.b32 lo|p, lo, %r17, %r24, %r25;  shfl.sync.up.b32 hi|p, hi, %r17, %r24, %r25;  mov.b64 r0, {lo, hi};  @p add.u64 r0, r0, %rd11;  mov.u64 %rd14, r0;}
	// end inline asm
	mov.b32 	%r20, 8;
	// begin inline asm
	{  .reg .u64 r0;  .reg .u32 lo;  .reg .u32 hi;  .reg .pred p;  mov.b64 {lo, hi}, %rd14;  shfl.sync.up.b32 lo|p, lo, %r20, %r24, %r25;  shfl.sync.up.b32 hi|p, hi, %r20, %r24, %r25;  mov.b64 r0, {lo, hi};  @p add.u64 r0, r0, %rd14;  mov.u64 %rd17, r0;}
	// end inline asm
	mov.b32 	%r23, 16;
	// begin inline asm
	{  .reg .u64 r0;  .reg .u32 lo;  .reg .u32 hi;  .reg .pred p;  mov.b64 {lo, hi}, %rd17;  shfl.sync.up.b32 lo|p, lo, %r23, %r24, %r25;  shfl.sync.up.b32 hi|p, hi, %r23, %r24, %r25;  mov.b64 r0, {lo, hi};  @p add.u64 r0, r0, %rd17;  mov.u64 %rd20, r0;}
	// end inline asm
	sub.s64 	%rd37, %rd20, %rd10;
	ld.shared.u64 	%rd38, [%r27+16];
	ld.shared.u64 	%rd39, [%r27+24];
	ld.shared.u64 	%rd40, [%r27+32];
	ld.shared.u64 	%rd41, [%r27+40];
	ld.shared.u64 	%rd42, [%r27+48];
	ld.shared.u64 	%rd43, [%r27+56];
	ld.shared.u64 	%rd44, [%r27+64];
	add.s64 	%rd45, %rd38, %rd37;
	add.s64 	%rd46, %rd39, %rd45;
	add.s64 	%rd47, %rd40, %rd46;
	add.s64 	%rd48, %rd41, %rd47;
	add.s64 	%rd49, %rd42, %rd48;
	add.s64 	%rd50, %rd43, %rd49;
	add.s64 	%rd51, %rd44, %rd50;
	st.shared.u64 	[%r27+16], %rd37;
	st.shared.u64 	[%r27+24], %rd45;
	st.shared.u64 	[%r27+32], %rd46;
	st.shared.u64 	[%r27+40], %rd47;
	st.shared.u64 	[%r27+48], %rd48;
	st.shared.u64 	[%r27+56], %rd49;
	st.shared.u64 	[%r27+64], %rd50;
	st.shared.u64 	[%r27+72], %rd51;
$L__BB8_4:
	setp.gt.u32 	%p3, %r1, 255;
	bar.sync 	0;
	@%p3 bra 	$L__BB8_6;
	ld.shared.u64 	%rd52, [%r2];
	st.global.u64 	[%rd1], %rd52;
$L__BB8_6:
	ret;

}
	// .globl	_ZN3cub18CUB_300001_SM_10006detail10radix_sort29DeviceRadixSortOnesweepKernelINS1_5radix10policy_hubIjNS0_8NullTypeEyE10Policy1000ELNS0_9SortOrderE0EjS6_yiiNS1_21identity_decomposer_tEEEvPT5_SC_PT3_PKSD_PT1_PKSH_PT2_PKSL_T4_iiT6_
.visible .entry _ZN3cub18CUB_300001_SM_10006detail10radix_sort29DeviceRadixSortOnesweepKernelINS1_5radix10policy_hubIjNS0_8NullTypeEyE10Policy1000ELNS0_9SortOrderE0EjS6_yiiNS1_21identity_decomposer_tEEEvPT5_SC_PT3_PKSD_PT1_PKSH_PT2_PKSL_T4_iiT6_(
	.param .u64 .ptr .align 1 _ZN3cub18CUB_300001_SM_10006detail10radix_sort29DeviceRadixSortOnesweepKernelINS1_5radix10policy_hubIjNS0_8NullTypeEyE10Policy1000ELNS0_9SortOrderE0EjS6_yiiNS1_21identity_decomposer_tEEEvPT5_SC_PT3_PKSD_PT1_PKSH_PT2_PKSL_T4_iiT6__param_0,
	.param .u64 .ptr .align 1 _ZN3cub18CUB_300001_SM_10006detail10radix_sort29DeviceRadixSortOnesweepKernelINS1_5radix10policy_hubIjNS0_8NullTypeEyE10Policy1000ELNS0_9SortOrderE0EjS6_yiiNS1_21identity_decomposer_tEEEvPT5_SC_PT3_PKSD_PT1_PKSH_PT2_PKSL_T4_iiT6__param_1,
	.param .u64 .ptr .align 1 _ZN3cub18CUB_300001_SM_10006detail10radix_sort29DeviceRadixSortOnesweepKernelINS1_5radix10policy_hubIjNS0_8NullTypeEyE10Policy1000ELNS0_9SortOrderE0EjS6_yiiNS1_21identity_decomposer_tEEEvPT5_SC_PT3_PKSD_PT1_PKSH_PT2_PKSL_T4_iiT6__param_2,
	.param .u64 .ptr .align 1 _ZN3cub18CUB_300001_SM_10006detail10radix_sort29DeviceRadixSortOnesweepKernelINS1_5radix10policy_hubIjNS0_8NullTypeEyE10Policy1000ELNS0_9SortOrderE0EjS6_yiiNS1_21identity_decomposer_tEEEvPT5_SC_PT3_PKSD_PT1_PKSH_PT2_PKSL_T4_iiT6__param_3,
	.param .u64 .ptr .align 1 _ZN3cub18CUB_300001_SM_10006detail10radix_sort29DeviceRadixSortOnesweepKernelINS1_5radix10policy_hubIjNS0_8NullTypeEyE10Policy1000ELNS0_9SortOrderE0EjS6_yiiNS1_21identity_decomposer_tEEEvPT5_SC_PT3_PKSD_PT1_PKSH_PT2_PKSL_T4_iiT6__param_4,
	.param .u64 .ptr .align 1 _ZN3cub18CUB_300001_SM_10006detail10radix_sort29DeviceRadixSortOnesweepKernelINS1_5radix10policy_hubIjNS0_8NullTypeEyE10Policy1000ELNS0_9SortOrderE0EjS6_yiiNS1_21identity_decomposer_tEEEvPT5_SC_PT3_PKSD_PT1_PKSH_PT2_PKSL_T4_iiT6__param_5,
	.param .u64 .ptr .align 1 _ZN3cub18CUB_300001_SM_10006detail10radix_sort29DeviceRadixSortOnesweepKernelINS1_5radix10policy_hubIjNS0_8NullTypeEyE10Policy1000ELNS0_9SortOrderE0EjS6_yiiNS1_21identity_decomposer_tEEEvPT5_SC_PT3_PKSD_PT1_PKSH_PT2_PKSL_T4_iiT6__param_6,
	.param .u64 .ptr .align 1 _ZN3cub18CUB_300001_SM_10006detail10radix_sort29DeviceRadixSortOnesweepKernelINS1_5radix10policy_hubIjNS0_8NullTypeEyE10Policy1000ELNS0_9SortOrderE0EjS6_yiiNS1_21identity_decomposer_tEEEvPT5_SC_PT3_PKSD_PT1_PKSH_PT2_PKSL_T4_iiT6__param_7,
	.param .u32 _ZN3cub18CUB_300001_SM_10006detail10radix_sort29DeviceRadixSortOnesweepKernelINS1_5radix10policy_hubIjNS0_8NullTypeEyE10Policy1000ELNS0_9SortOrderE0EjS6_yiiNS1_21identity_decomposer_tEEEvPT5_SC_PT3_PKSD_PT1_PKSH_PT2_PKSL_T4_iiT6__param_8,
	.param .u32 _ZN3cub18CUB_300001_SM_10006detail10radix_sort29DeviceRadixSortOnesweepKernelINS1_5radix10policy_hubIjNS0_8NullTypeEyE10Policy1000ELNS0_9SortOrderE0EjS6_yiiNS1_21identity_decomposer_tEEEvPT5_SC_PT3_PKSD_PT1_PKSH_PT2_PKSL_T4_iiT6__param_9,
	.param .u32 _ZN3cub18CUB_300001_SM_10006detail10radix_sort29DeviceRadixSortOnesweepKernelINS1_5radix10policy_hubIjNS0_8NullTypeEyE10Policy1000ELNS0_9SortOrderE0EjS6_yiiNS1_21identity_decomposer_tEEEvPT5_SC_PT3_PKSD_PT1_PKSH_PT2_PKSL_T4_iiT6__param_10,
	.param .align 1 .b8 _ZN3cub18CUB_300001_SM_10006detail10radix_sort29DeviceRadixSortOnesweepKernelINS1_5radix10policy_hubIjNS0_8NullTypeEyE10Policy1000ELNS0_9SortOrderE0EjS6_yiiNS1_21identity_decomposer_tEEEvPT5_SC_PT3_PKSD_PT1_PKSH_PT2_PKSL_T4_iiT6__param_11[1]
)
.maxntid 384
{
	.reg .pred 	%p<143>;
	.reg .b32 	%r<1708>;
	.reg .b64 	%rd<242>;
	// demoted variable
	.shared .align 16 .b8 _ZZN3cub18CUB_300001_SM_10006detail10radix_sort29DeviceRadixSortOnesweepKernelINS1_5radix10policy_hubIjNS0_8NullTypeEyE10Policy1000ELNS0_9SortOrderE0EjS6_yiiNS1_21identity_decomposer_tEEEvPT5_SC_PT3_PKSD_PT1_PKSH_PT2_PKSL_T4_iiT6_E1s[31232];
	ld.param.u64 	%rd18, [_ZN3cub18CUB_300001_SM_10006detail10radix_sort29DeviceRadixSortOnesweepKernelINS1_5radix10policy_hubIjNS0_8NullTypeEyE10Policy1000ELNS0_9SortOrderE0EjS6_yiiNS1_21identity_decomposer_tEEEvPT5_SC_PT3_PKSD_PT1_PKSH_PT2_PKSL_T4_iiT6__param_1];
	ld.param.u64 	%rd22, [_ZN3cub18CUB_300001_SM_10006detail10radix_sort29DeviceRadixSortOnesweepKernelINS1_5radix10policy_hubIjNS0_8NullTypeEyE10Policy1000ELNS0_9SortOrderE0EjS6_yiiNS1_21identity_decomposer_tEEEvPT5_SC_PT3_PKSD_PT1_PKSH_PT2_PKSL_T4_iiT6__param_5];
	ld.param.u32 	%r247, [_ZN3cub18CUB_300001_SM_10006detail10radix_sort29DeviceRadixSortOnesweepKernelINS1_5radix10policy_hubIjNS0_8NullTypeEyE10Policy1000ELNS0_9SortOrderE0EjS6_yiiNS1_21identity_decomposer_tEEEvPT5_SC_PT3_PKSD_PT1_PKSH_PT2_PKSL_T4_iiT6__param_10];
	cvta.to.global.u64 	%rd1, %rd22;
	mov.u32 	%r1, %tid.x;
	shr.u32 	%r2, %r1, 5;
	// begin inline asm
	mov.u32 %r248, %laneid;
	// end inline asm
	setp.ne.s32 	%p1, %r1, 0;
	@%p1 bra 	$L__BB9_2;
	cvta.to.global.u64 	%rd23, %rd18;
	atom.global.add.u32 	%r249, [%rd23], 1;
	st.shared.u32 	[_ZZN3cub18CUB_300001_SM_10006detail10radix_sort29DeviceRadixSortOnesweepKernelINS1_5radix10policy_hubIjNS0_8NullTypeEyE10Policy1000ELNS0_9SortOrderE0EjS6_yiiNS1_21identity_decomposer_tEEEvPT5_SC_PT3_PKSD_PT1_PKSH_PT2_PKSL_T4_iiT6_E1s+29184], %r249;
$L__BB9_2:
	ld.param.u32 	%r1582, [_ZN3cub18CUB_300001_SM_10006detail10radix_sort29DeviceRadixSortOnesweepKernelINS1_5radix10policy_hubIjNS0_8NullTypeEyE10Policy1000ELNS0_9SortOrderE0EjS6_yiiNS1_21identity_decomposer_tEEEvPT5_SC_PT3_PKSD_PT1_PKSH_PT2_PKSL_T4_iiT6__param_8];
	bar.sync 	0;
	ld.shared.u32 	%r4, [_ZZN3cub18CUB_300001_SM_10006detail10radix_sort29DeviceRadixSortOnesweepKernelINS1_5radix10policy_hubIjNS0_8NullTypeEyE10Policy1000ELNS0_9SortOrderE0EjS6_yiiNS1_21identity_decomposer_tEEEvPT5_SC_PT3_PKSD_PT1_PKSH_PT2_PKSL_T4_iiT6_E1s+29184];
	mul.lo.s32 	%r250, %r4, 7296;
	add.s32 	%r251, %r250, 7296;
	setp.gt.s32 	%p2, %r251, %r1582;
	cvt.s64.s32 	%rd2, %r250;
	@%p2 bra 	$L__BB9_4;
	and.b32  	%r252, %r1, 31;
	and.b32  	%r253, %r1, 992;
	mul.lo.s32 	%r254, %r253, 19;
	or.b32  	%r255, %r254, %r252;
	cvt.u64.u32 	%rd24, %r255;
	add.s64 	%rd25, %rd24, %rd2;
	shl.b64 	%rd26, %rd25, 2;
	add.s64 	%rd27, %rd1, %rd26;
	ld.global.u32 	%r1653, [%rd27];
	ld.global.u32 	%r1654, [%rd27+128];
	ld.global.u32 	%r1655, [%rd27+256];
	ld.global.u32 	%r1656, [%rd27+384];
	ld.global.u32 	%r1657, [%rd27+512];
	ld.global.u32 	%r1658, [%rd27+640];
	ld.global.u32 	%r1659, [%rd27+768];
	ld.global.u32 	%r1660, [%rd27+896];
	ld.global.u32 	%r1661, [%rd27+1024];
	ld.global.u32 	%r1662, [%rd27+1152];
	ld.global.u32 	%r1663, [%rd27+1280];
	ld.global.u32 	%r1664, [%rd27+1408];
	ld.global.u32 	%r1665, [%rd27+1536];
	ld.global.u32 	%r1666, [%rd27+1664];
	ld.global.u32 	%r1667, [%rd27+1792];
	ld.global.u32 	%r1668, [%rd27+1920];
	ld.global.u32 	%r1669, [%rd27+2048];
	ld.global.u32 	%r1670, [%rd27+2176];
	ld.global.u32 	%r1671, [%rd27+2304];
	bra.uni 	$L__BB9_42;
$L__BB9_4:
	ld.param.u32 	%r1583, [_ZN3cub18CUB_300001_SM_10006detail10radix_sort29DeviceRadixSortOnesweepKernelINS1_5radix10policy_hubIjNS0_8NullTypeEyE10Policy1000ELNS0_9SortOrderE0EjS6_yiiNS1_21identity_decomposer_tEEEvPT5_SC_PT3_PKSD_PT1_PKSH_PT2_PKSL_T4_iiT6__param_8];
	cvt.u32.u64 	%r257, %rd2;
	sub.s32 	%r24, %r1583, %r257;
	and.b32  	%r258, %r1, 31;
	and.b32  	%r259, %r1, 992;
	mul.lo.s32 	%r260, %r259, 19;
	or.b32  	%r25, %r260, %r258;
	setp.ge.s32 	%p3, %r25, %r24;
	cvt.u64.u32 	%rd28, %r25;
	add.s64 	%rd29, %rd28, %rd2;
	shl.b64 	%rd30, %rd29, 2;
	add.s64 	%rd3, %rd1, %rd30;
	mov.b32 	%r1653, -1;
	@%p3 bra 	$L__BB9_6;
	ld.global.u32 	%r1653, [%rd3];
$L__BB9_6:
	add.s32 	%r262, %r25, 32;
	setp.ge.s32 	%p4, %r262, %r24;
	mov.b32 	%r1654, -1;
	@%p4 bra 	$L__BB9_8;
	ld.global.u32 	%r1654, [%rd3+128];
$L__BB9_8:
	add.s32 	%r264, %r25, 64;
	setp.ge.s32 	%p5, %r264, %r24;
	mov.b32 	%r1655, -1;
	@%p5 bra 	$L__BB9_10;
	ld.global.u32 	%r1655, [%rd3+256];
$L__BB9_10:
	add.s32 	%r266, %r25, 96;
	setp.ge.s32 	%p6, %r266, %r24;
	mov.b32 	%r1656, -1;
	@%p6 bra 	$L__BB9_12;
	ld.global.u32 	%r1656, [%rd3+384];
$L__BB9_12:
	add.s32 	%r268, %r25, 128;
	setp.ge.s32 	%p7, %r268, %r24;
	mov.b32 	%r1657, -1;
	@%p7 bra 	$L__BB9_14;
	ld.global.u32 	%r1657, [%rd3+512];
$L__BB9_14:
	add.s32 	%r270, %r25, 160;
	setp.ge.s32 	%p8, %r270, %r24;
	mov.b32 	%r1658, -1;
	@%p8 bra 	$L__BB9_16;
	ld.global.u32 	%r1658, [%rd3+640];
$L__BB9_16:
	add.s32 	%r272, %r25, 192;
	setp.ge.s32 	%p9, %r272, %r24;
	mov.b32 	%r1659, -1;
	@%p9 bra 	$L__BB9_18;
	ld.global.u32 	%r1659, [%rd3+768];
$L__BB9_18:
	add.s32 	%r274, %r25, 224;
	setp.ge.s32 	%p10, %r274, %r24;
	mov.b32 	%r1660, -1;
	@%p10 bra 	$L__BB9_20;
	ld.global.u32 	%r1660, [%rd3+896];
$L__BB9_20:
	add.s32 	%r276, %r25, 256;
	setp.ge.s32 	%p11, %r276, %r24;
	mov.b32 	%r1661, -1;
	@%p11 bra 	$L__BB9_22;
	ld.global.u32 	%r1661, [%rd3+1024];
$L__BB9_22:
	add.s32 	%r278, %r25, 288;
	setp.ge.s32 	%p12, %r278, %r24;
	mov.b32 	%r1662, -1;
	@%p12 bra 	$L__BB9_24;
	ld.global.u32 	%r1662, [%rd3+1152];
$L__BB9_24:
	add.s32 	%r280, %r25, 320;
	setp.ge.s32 	%p13, %r280, %r24;
	mov.b32 	%r1663, -1;
	@%p13 bra 	$L__BB9_26;
	ld.global.u32 	%r1663, [%rd3+1280];
$L__BB9_26:
	add.s32 	%r282, %r25, 352;
	setp.ge.s32 	%p14, %r282, %r24;
	mov.b32 	%r1664, -1;
	@%p14 bra 	$L__BB9_28;
	ld.global.u32 	%r1664, [%rd3+1408];
$L__BB9_28:
	add.s32 	%r284, %r25, 384;
	setp.ge.s32 	%p15, %r284, %r24;
	mov.b32 	%r1665, -1;
	@%p15 bra 	$L__BB9_30;
	ld.global.u32 	%r1665, [%rd3+1536];
$L__BB9_30:
	add.s32 	%r286, %r25, 416;
	setp.ge.s32 	%p16, %r286, %r24;
	mov.b32 	%r1666, -1;
	@%p16 bra 	$L__BB9_32;
	ld.global.u32 	%r1666, [%rd3+1664];
$L__BB9_32:
	add.s32 	%r288, %r25, 448;
	setp.ge.s32 	%p17, %r288, %r24;
	mov.b32 	%r1667, -1;
	@%p17 bra 	$L__BB9_34;
	ld.global.u32 	%r1667, [%rd3+1792];
$L__BB9_34:
	add.s32 	%r290, %r25, 480;
	setp.ge.s32 	%p18, %r290, %r24;
	mov.b32 	%r1668, -1;
	@%p18 bra 	$L__BB9_36;
	ld.global.u32 	%r1668, [%rd3+1920];
$L__BB9_36:
	add.s32 	%r292, %r25, 512;
	setp.ge.s32 	%p19, %r292, %r24;
	mov.b32 	%r1669, -1;
	@%p19 bra 	$L__BB9_38;
	ld.global.u32 	%r1669, [%rd3+2048];
$L__BB9_38:
	add.s32 	%r294, %r25, 544;
	setp.ge.s32 	%p20, %r294, %r24;
	mov.b32 	%r1670, -1;
	@%p20 bra 	$L__BB9_40;
	ld.global.u32 	%r1670, [%rd3+2176];
$L__BB9_40:
	add.s32 	%r296, %r25, 576;
	setp.ge.s32 	%p21, %r296, %r24;
	mov.b32 	%r1671, -1;
	@%p21 bra 	$L__BB9_42;
	ld.global.u32 	%r1671, [%rd3+2304];
$L__BB9_42:
	mov.b32 	%r297, -1;
	shl.b32 	%r298, %r297, %r247;
	not.b32 	%r82, %r298;
	shl.b32 	%r299, %r2, 10;
	mov.u32 	%r300, _ZZN3cub18CUB_300001_SM_10006detail10radix_sort29DeviceRadixSortOnesweepKernelINS1_5radix10policy_hubIjNS0_8NullTypeEyE10Policy1000ELNS0_9SortOrderE0EjS6_yiiNS1_21identity_decomposer_tEEEvPT5_SC_PT3_PKSD_PT1_PKSH_PT2_PKSL_T4_iiT6_E1s;
	add.s32 	%r83, %r300, %r299;
	setp.gt.s32 	%p22, %r248, 255;
	@%p22 bra 	$L__BB9_55;
	max.s32 	%r301, %r248, 224;
	sub.s32 	%r302, %r301, %r248;
	add.s32 	%r303, %r302, 31;
	shr.u32 	%r304, %r303, 5;
	add.s32 	%r84, %r304, 1;
	and.b32  	%r85, %r84, 15;
	setp.lt.u32 	%p23, %r303, 480;
	mov.u32 	%r1675, %r248;
	@%p23 bra 	$L__BB9_46;
	and.b32  	%r305, %r84, 268435440;
	neg.s32 	%r1673, %r305;
	shl.b32 	%r307, %r248, 2;
	add.s32 	%r308, %r299, %r307;
	add.s32 	%r310, %r308, %r300;
	add.s32 	%r1672, %r310, 1024;
	mov.u32 	%r1675, %r248;
$L__BB9_45:
	.pragma "nounroll";
	mov.b32 	%r311, 0;
	st.shared.u32 	[%r1672+-1024], %r311;
	st.shared.u32 	[%r1672+-896], %r311;
	st.shared.u32 	[%r1672+-768], %r311;
	st.shared.u32 	[%r1672+-640], %r311;
	st.shared.u32 	[%r1672+-512], %r311;
	st.shared.u32 	[%r1672+-384], %r311;
	st.shared.u32 	[%r1672+-256], %r311;
	st.shared.u32 	[%r1672+-128], %r311;
	st.shared.u32 	[%r1672], %r311;
	st.shared.u32 	[%r1672+128], %r311;
	st.shared.u32 	[%r1672+256], %r311;
	st.shared.u32 	[%r1672+384], %r311;
	st.shared.u32 	[%r1672+512], %r311;
	st.shared.u32 	[%r1672+640], %r311;
	st.shared.u32 	[%r1672+768], %r311;
	st.shared.u32 	[%r1672+896], %r311;
	add.s32 	%r1675, %r1675, 512;
	add.s32 	%r1673, %r1673, 16;
	add.s32 	%r1672, %r1672, 2048;
	setp.ne.s32 	%p24, %r1673, 0;
	@%p24 bra 	$L__BB9_45;
$L__BB9_46:
	setp.eq.s32 	%p25, %r85, 0;
	@%p25 bra 	$L__BB9_55;
	and.b32  	%r95, %r84, 7;
	setp.lt.u32 	%p26, %r85, 8;
	@%p26 bra 	$L__BB9_49;
	shl.b32 	%r312, %r1675, 2;
	add.s32 	%r313, %r83, %r312;
	mov.b32 	%r314, 0;
	st.shared.u32 	[%r313], %r314;
	st.shared.u32 	[%r313+128], %r314;
	st.shared.u32 	[%r313+256], %r314;
	st.shared.u32 	[%r313+384], %r314;
	st.shared.u32 	[%r313+512], %r314;
	st.shared.u32 	[%r313+640], %r314;
	st.shared.u32 	[%r313+768], %r314;
	st.shared.u32 	[%r313+896], %r314;
	add.s32 	%r1675, %r1675, 256;
$L__BB9_49:
	setp.eq.s32 	%p27, %r95, 0;
	@%p27 bra 	$L__BB9_55;
	and.b32  	%r98, %r84, 3;
	setp.lt.u32 	%p28, %r95, 4;
	@%p28 bra 	$L__BB9_52;
	shl.b32 	%r315, %r1675, 2;
	add.s32 	%r316, %r83, %r315;
	mov.b32 	%r317, 0;
	st.shared.u32 	[%r316], %r317;
	st.shared.u32 	[%r316+128], %r317;
	st.shared.u32 	[%r316+256], %r317;
	st.shared.u32 	[%r316+384], %r317;
	add.s32 	%r1675, %r1675, 128;
$L__BB9_52:
	setp.eq.s32 	%p29, %r98, 0;
	@%p29 bra 	$L__BB9_55;
	shl.b32 	%r319, %r1675, 2;
	add.s32 	%r320, %r299, %r319;
	add.s32 	%r1679, %r300, %r320;
	neg.s32 	%r1678, %r98;
$L__BB9_54:
	.pragma "nounroll";
	mov.b32 	%r322, 0;
	st.shared.u32 	[%r1679], %r322;
	add.s32 	%r1679, %r1679, 128;
	add.s32 	%r1678, %r1678, 1;
	setp.ne.s32 	%p30, %r1678, 0;
	@%p30 bra 	$L__BB9_54;
$L__BB9_55:
	ld.param.u32 	%r1590, [_ZN3cub18CUB_300001_SM_10006detail10radix_sort29DeviceRadixSortOnesweepKernelINS1_5radix10policy_hubIjNS0_8NullTypeEyE10Policy1000ELNS0_9SortOrderE0EjS6_yiiNS1_21identity_decomposer_tEEEvPT5_SC_PT3_PKSD_PT1_PKSH_PT2_PKSL_T4_iiT6__param_9];
	bar.warp.sync 	-1;
	shr.u32 	%r324, %r1653, %r1590;
	and.b32  	%r107, %r324, %r82;
	shl.b32 	%r325, %r1, 5;
	and.b32  	%r326, %r325, 31744;
	mov.u32 	%r327, _ZZN3cub18CUB_300001_SM_10006detail10radix_sort29DeviceRadixSortOnesweepKernelINS1_5radix10policy_hubIjNS0_8NullTypeEyE10Policy1000ELNS0_9SortOrderE0EjS6_yiiNS1_21identity_decomposer_tEEEvPT5_SC_PT3_PKSD_PT1_PKSH_PT2_PKSL_T4_iiT6_E1s;
	add.s32 	%r328, %r327, %r326;
	shl.b32 	%r329, %r107, 2;
	add.s32 	%r108, %r328, %r329;
	atom.shared.add.u32 	%r330, [%r108], 1;
	shr.u32 	%r331, %r1654, %r1590;
	and.b32  	%r332, %r331, %r82;
	shl.b32 	%r333, %r332, 2;
	add.s32 	%r109, %r328, %r333;
	atom.shared.add.u32 	%r334, [%r109], 1;
	shr.u32 	%r335, %r1655, %r1590;
	and.b32  	%r336, %r335, %r82;
	shl.b32 	%r337, %r336, 2;
	add.s32 	%r110, %r328, %r337;
	atom.shared.add.u32 	%r338, [%r110], 1;
	shr.u32 	%r339, %r1656, %r1590;
	and.b32  	%r340, %r339, %r82;
	shl.b32 	%r341, %r340, 2;
	add.s32 	%r111, %r328, %r341;
	atom.shared.add.u32 	%r342, [%r111], 1;
	shr.u32 	%r343, %r1657, %r1590;
	and.b32  	%r344, %r343, %r82;
	shl.b32 	%r345, %r344, 2;
	add.s32 	%r112, %r328, %r345;
	atom.shared.add.u32 	%r346, [%r112], 1;
	shr.u32 	%r347, %r1658, %r1590;
	and.b32  	%r348, %r347, %r82;
	shl.b32 	%r349, %r348, 2;
	add.s32 	%r113, %r328, %r349;
	atom.shared.add.u32 	%r350, [%r113], 1;
	shr.u32 	%r351, %r1659, %r1590;
	and.b32  	%r352, %r351, %r82;
	shl.b32 	%r353, %r352, 2;
	add.s32 	%r114, %r328, %r353;
	atom.shared.add.u32 	%r354, [%r114], 1;
	shr.u32 	%r355, %r1660, %r1590;
	and.b32  	%r356, %r355, %r82;
	shl.b32 	%r357, %r356, 2;
	add.s32 	%r358, %r328, %r357;
	atom.shared.add.u32 	%r359, [%r358], 1;
	shr.u32 	%r360, %r1661, %r1590;
	and.b32  	%r361, %r360, %r82;
	shl.b32 	%r362, %r361, 2;
	add.s32 	%r363, %r328, %r362;
	atom.shared.add.u32 	%r364, [%r363], 1;
	shr.u32 	%r365, %r1662, %r1590;
	and.b32  	%r366, %r365, %r82;
	shl.b32 	%r367, %r366, 2;
	add.s32 	%r115, %r328, %r367;
	atom.shared.add.u32 	%r368, [%r115], 1;
	shr.u32 	%r369, %r1663, %r1590;
	and.b32  	%r370, %r369, %r82;
	shl.b32 	%r371, %r370, 2;
	add.s32 	%r116, %r328, %r371;
	atom.shared.add.u32 	%r372, [%r116], 1;
	shr.u32 	%r373, %r1664, %r1590;
	and.b32  	%r374, %r373, %r82;
	shl.b32 	%r375, %r374, 2;
	add.s32 	%r117, %r328, %r375;
	atom.shared.add.u32 	%r376, [%r117], 1;
	shr.u32 	%r377, %r1665, %r1590;
	and.b32  	%r378, %r377, %r82;
	shl.b32 	%r379, %r378, 2;
	add.s32 	%r118, %r328, %r379;
	atom.shared.add.u32 	%r380, [%r118], 1;
	shr.u32 	%r381, %r1666, %r1590;
	and.b32  	%r382, %r381, %r82;
	shl.b32 	%r383, %r382, 2;
	add.s32 	%r119, %r328, %r383;
	atom.shared.add.u32 	%r384, [%r119], 1;
	shr.u32 	%r385, %r1667, %r1590;
	and.b32  	%r386, %r385, %r82;
	shl.b32 	%r387, %r386, 2;
	add.s32 	%r120, %r328, %r387;
	atom.shared.add.u32 	%r388, [%r120], 1;
	shr.u32 	%r389, %r1668, %r1590;
	and.b32  	%r390, %r389, %r82;
	shl.b32 	%r391, %r390, 2;
	add.s32 	%r392, %r328, %r391;
	atom.shared.add.u32 	%r393, [%r392], 1;
	shr.u32 	%r394, %r1669, %r1590;
	and.b32  	%r395, %r394, %r82;
	shl.b32 	%r396, %r395, 2;
	add.s32 	%r397, %r328, %r396;
	atom.shared.add.u32 	%r398, [%r397], 1;
	shr.u32 	%r399, %r1670, %r1590;
	and.b32  	%r400, %r399, %r82;
	shl.b32 	%r401, %r400, 2;
	add.s32 	%r402, %r328, %r401;
	atom.shared.add.u32 	%r403, [%r402], 1;
	shr.u32 	%r404, %r1671, %r1590;
	and.b32  	%r405, %r404, %r82;
	shl.b32 	%r406, %r405, 2;
	add.s32 	%r407, %r328, %r406;
	atom.shared.add.u32 	%r408, [%r407], 1;
	bar.sync 	0;
	setp.gt.u32 	%p31, %r1, 255;
	shl.b32 	%r409, %r1, 2;
	add.s32 	%r121, %r327, %r409;
	mov.b32 	%r1680, 0;
	@%p31 bra 	$L__BB9_57;
	ld.shared.u32 	%r410, [%r121];
	mov.b32 	%r411, 0;
	st.shared.u32 	[%r121], %r411;
	ld.shared.u32 	%r412, [%r121+1024];
	st.shared.u32 	[%r121+1024], %r410;
	add.s32 	%r413, %r412, %r410;
	ld.shared.u32 	%r414, [%r121+2048];
	st.shared.u32 	[%r121+2048], %r413;
	add.s32 	%r415, %r414, %r413;
	ld.shared.u32 	%r416, [%r121+3072];
	st.shared.u32 	[%r121+3072], %r415;
	add.s32 	%r417, %r416, %r415;
	ld.shared.u32 	%r418, [%r121+4096];
	st.shared.u32 	[%r121+4096], %r417;
	add.s32 	%r419, %r418, %r417;
	ld.shared.u32 	%r420, [%r121+5120];
	st.shared.u32 	[%r121+5120], %r419;
	add.s32 	%r421, %r420, %r419;
	ld.shared.u32 	%r422, [%r121+6144];
	st.shared.u32 	[%r121+6144], %r421;
	add.s32 	%r423, %r422, %r421;
	ld.shared.u32 	%r424, [%r121+7168];
	st.shared.u32 	[%r121+7168], %r423;
	add.s32 	%r425, %r424, %r423;
	ld.shared.u32 	%r426, [%r121+8192];
	st.shared.u32 	[%r121+8192], %r425;
	add.s32 	%r427, %r426, %r425;
	ld.shared.u32 	%r428, [%r121+9216];
	st.shared.u32 	[%r121+9216], %r427;
	add.s32 	%r429, %r428, %r427;
	ld.shared.u32 	%r430, [%r121+10240];
	st.shared.u32 	[%r121+10240], %r429;
	add.s32 	%r431, %r430, %r429;
	ld.shared.u32 	%r432, [%r121+11264];
	st.shared.u32 	[%r121+11264], %r431;
	add.s32 	%r1680, %r432, %r431;
$L__BB9_57:
	ld.param.u64 	%rd230, [_ZN3cub18CUB_300001_SM_10006detail10radix_sort29DeviceRadixSortOnesweepKernelINS1_5radix10policy_hubIjNS0_8NullTypeEyE10Policy1000ELNS0_9SortOrderE0EjS6_yiiNS1_21identity_decomposer_tEEEvPT5_SC_PT3_PKSD_PT1_PKSH_PT2_PKSL_T4_iiT6__param_0];
	cvta.to.global.u64 	%rd4, %rd230;
	setp.gt.u32 	%p32, %r1, 255;
	@%p32 bra 	$L__BB9_59;
	or.b32  	%r433, %r1680, 1073741824;
	shl.b32 	%r434, %r4, 8;
	add.s32 	%r435, %r434, %r1;
	mul.wide.s32 	%rd31, %r435, 4;
	add.s64 	%rd32, %rd4, %rd31;
	st.volatile.global.u32 	[%rd32], %r433;
$L__BB9_59:
	ld.param.u64 	%rd239, [_ZN3cub18CUB_300001_SM_10006detail10radix_sort29DeviceRadixSortOnesweepKernelINS1_5radix10policy_hubIjNS0_8NullTypeEyE10Policy1000ELNS0_9SortOrderE0EjS6_yiiNS1_21identity_decomposer_tEEEvPT5_SC_PT3_PKSD_PT1_PKSH_PT2_PKSL_T4_iiT6__param_4];
	cvta.to.global.u64 	%rd5, %rd239;
	setp.lt.u32 	%p33, %r1, 256;
	setp.eq.s32 	%p34, %r1680, 7296;
	and.pred  	%p35, %p33, %p34;
	selp.u32 	%r436, 1, 0, %p35;
	{ 
	.reg .pred 	%p1; 
	.reg .pred 	%p2; 
	setp.ne.u32 	%p1, %r436, 0; 
	bar.red.or.pred 	%p2, 0, %p1; 
	selp.u32 	%r437, 1, 0, %p2; 
	}
	setp.eq.s32 	%p36, %r437, 0;
	cvt.u64.u32 	%rd6, %r1;
	@%p36 bra 	$L__BB9_111;
	shl.b32 	%r438, %r1, 3;
	add.s32 	%r440, %r327, %r438;
	add.s32 	%r124, %r440, 29184;
	@%p32 bra 	$L__BB9_68;
	ld.param.u64 	%rd237, [_ZN3cub18CUB_300001_SM_10006detail10radix_sort29DeviceRadixSortOnesweepKernelINS1_5radix10policy_hubIjNS0_8NullTypeEyE10Policy1000ELNS0_9SortOrderE0EjS6_yiiNS1_21identity_decomposer_tEEEvPT5_SC_PT3_PKSD_PT1_PKSH_PT2_PKSL_T4_iiT6__param_3];
	cvta.to.global.u64 	%rd33, %rd237;
	shl.b64 	%rd34, %rd6, 3;
	add.s64 	%rd35, %rd33, %rd34;
	ld.global.u64 	%rd36, [%rd35];
	setp.gt.u32 	%p38, %r1, %r107;
	selp.b64 	%rd37, 7296, 0, %p38;
	sub.s64 	%rd240, %rd36, %rd37;
	st.shared.u64 	[%r124], %rd240;
	setp.lt.s32 	%p39, %r4, 1;
	mov.u32 	%r1684, %r1680;
	@%p39 bra 	$L__BB9_67;
	mov.b32 	%r1682, -1;
	mov.u32 	%r1681, %r4;
	mov.u32 	%r1684, %r1680;
$L__BB9_63:
	add.s32 	%r128, %r1681, -1;
$L__BB9_64:
	membar.cta;
	shl.b32 	%r442, %r128, 8;
	add.s32 	%r443, %r442, %r1;
	mul.wide.s32 	%rd38, %r443, 4;
	add.s64 	%rd39, %rd4, %rd38;
	ld.volatile.global.u32 	%r129, [%rd39];
	setp.eq.s32 	%p40, %r129, 0;
	@%p40 bra 	$L__BB9_64;
	and.b32  	%r444, %r129, 1073741823;
	add.s32 	%r1684, %r444, %r1684;
	setp.gt.s32 	%p41, %r129, -1;
	vote.sync.ballot.b32 	%r1682, %p41, %r1682;
	setp.gt.u32 	%p43, %r1681, 1;
	and.pred  	%p44, %p41, %p43;
	mov.u32 	%r1681, %r128;
	@%p44 bra 	$L__BB9_63;
	ld.shared.u64 	%rd240, [%r124];
$L__BB9_67:
	or.b32  	%r445, %r1684, -2147483648;
	shl.b32 	%r446, %r4, 8;
	add.s32 	%r447, %r446, %r1;
	mul.wide.s32 	%rd40, %r447, 4;
	add.s64 	%rd41, %rd4, %rd40;
	st.volatile.global.u32 	[%rd41], %r445;
	sub.s32 	%r448, %r1684, %r1680;
	cvt.s64.s32 	%rd42, %r448;
	add.s64 	%rd43, %rd240, %rd42;
	st.shared.u64 	[%r124], %rd43;
$L__BB9_68:
	ld.param.u32 	%r1584, [_ZN3cub18CUB_300001_SM_10006detail10radix_sort29DeviceRadixSortOnesweepKernelINS1_5radix10policy_hubIjNS0_8NullTypeEyE10Policy1000ELNS0_9SortOrderE0EjS6_yiiNS1_21identity_decomposer_tEEEvPT5_SC_PT3_PKSD_PT1_PKSH_PT2_PKSL_T4_iiT6__param_8];
	ld.param.u64 	%rd233, [_ZN3cub18CUB_300001_SM_10006detail10radix_sort29DeviceRadixSortOnesweepKernelINS1_5radix10policy_hubIjNS0_8NullTypeEyE10Policy1000ELNS0_9SortOrderE0EjS6_yiiNS1_21identity_decomposer_tEEEvPT5_SC_PT3_PKSD_PT1_PKSH_PT2_PKSL_T4_iiT6__param_2];
	mad.lo.s32 	%r133, %r4, 7296, 7296;
	setp.lt.s32 	%p46, %r133, %r1584;
	setp.eq.s64 	%p47, %rd233, 0;
	or.pred  	%p48, %p47, %p46;
	or.pred  	%p49, %p32, %p48;
	@%p49 bra 	$L__BB9_70;
	ld.param.u64 	%rd234, [_ZN3cub18CUB_300001_SM_10006detail10radix_sort29DeviceRadixSortOnesweepKernelINS1_5radix10policy_hubIjNS0_8NullTypeEyE10Policy1000ELNS0_9SortOrderE0EjS6_yiiNS1_21identity_decomposer_tEEEvPT5_SC_PT3_PKSD_PT1_PKSH_PT2_PKSL_T4_iiT6__param_2];
	ld.shared.u64 	%rd44, [%r124];
	setp.gt.u32 	%p50, %r1, %r107;
	selp.b64 	%rd45, 7296, 0, %p50;
	cvt.s64.s32 	%rd46, %r1680;
	add.s64 	%rd47, %rd45, %rd46;
	add.s64 	%rd48, %rd47, %rd44;
	cvta.to.global.u64 	%rd49, %rd234;
	shl.b64 	%rd50, %rd6, 3;
	add.s64 	%rd51, %rd49, %rd50;
	st.global.u64 	[%rd51], %rd48;
$L__BB9_70:
	ld.param.u32 	%r1585, [_ZN3cub18CUB_300001_SM_10006detail10radix_sort29DeviceRadixSortOnesweepKernelINS1_5radix10policy_hubIjNS0_8NullTypeEyE10Policy1000ELNS0_9SortOrderE0EjS6_yiiNS1_21identity_decomposer_tEEEvPT5_SC_PT3_PKSD_PT1_PKSH_PT2_PKSL_T4_iiT6__param_8];
	setp.gt.s32 	%p51, %r133, %r1585;
	bar.sync 	0;
	shl.b32 	%r449, %r107, 3;
	add.s32 	%r451, %r327, %r449;
	ld.shared.u64 	%rd10, [%r451+29184];
	@%p51 bra 	$L__BB9_72;
	and.b32  	%r452, %r1, 31;
	and.b32  	%r453, %r1, 992;
	mul.lo.s32 	%r454, %r453, 19;
	or.b32  	%r455, %r454, %r452;
	cvt.u64.u32 	%rd52, %r455;
	add.s64 	%rd53, %rd10, %rd52;
	shl.b64 	%rd54, %rd53, 2;
	add.s64 	%rd55, %rd5, %rd54;
	st.global.u32 	[%rd55], %r1653;
	st.global.u32 	[%rd55+128], %r1654;
	st.global.u32 	[%rd55+256], %r1655;
	st.global.u32 	[%rd55+384], %r1656;
	st.global.u32 	[%rd55+512], %r1657;
	st.global.u32 	[%rd55+640], %r1658;
	st.global.u32 	[%rd55+768], %r1659;
	st.global.u32 	[%rd55+896], %r1660;
	st.global.u32 	[%rd55+1024], %r1661;
	st.global.u32 	[%rd55+1152], %r1662;
	st.global.u32 	[%rd55+1280], %r1663;
	st.global.u32 	[%rd55+1408], %r1664;
	st.global.u32 	[%rd55+1536], %r1665;
	st.global.u32 	[%rd55+1664], %r1666;
	st.global.u32 	[%rd55+1792], %r1667;
	st.global.u32 	[%rd55+1920], %r1668;
	st.global.u32 	[%rd55+2048], %r1669;
	st.global.u32 	[%rd55+2176], %r1670;
	st.global.u32 	[%rd55+2304], %r1671;
	bra.uni 	$L__BB9_110;
$L__BB9_72:
	ld.param.u32 	%r1586, [_ZN3cub18CUB_300001_SM_10006detail10radix_sort29DeviceRadixSortOnesweepKernelINS1_5radix10policy_hubIjNS0_8NullTypeEyE10Policy1000ELNS0_9SortOrderE0EjS6_yiiNS1_21identity_decomposer_tEEEvPT5_SC_PT3_PKSD_PT1_PKSH_PT2_PKSL_T4_iiT6__param_8];
	mad.lo.s32 	%r134, %r4, -7296, %r1586;
	and.b32  	%r456, %r1, 31;
	and.b32  	%r457, %r1, 992;
	mul.lo.s32 	%r458, %r457, 19;
	or.b32  	%r135, %r458, %r456;
	setp.ge.s32 	%p52, %r135, %r134;
	cvt.u64.u32 	%rd56, %r135;
	add.s64 	%rd57, %rd10, %rd56;
	shl.b64 	%rd58, %rd57, 2;
	add.s64 	%rd11, %rd5, %rd58;
	@%p52 bra 	$L__BB9_74;
	st.global.u32 	[%rd11], %r1653;
$L__BB9_74:
	add.s32 	%r459, %r135, 32;
	setp.ge.s32 	%p53, %r459, %r134;
	@%p53 bra 	$L__BB9_76;
	st.global.u32 	[%rd11+128], %r1654;
$L__BB9_76:
	add.s32 	%r460, %r135, 64;
	setp.ge.s32 	%p54, %r460, %r134;
	@%p54 bra 	$L__BB9_78;
	st.global.u32 	[%rd11+256], %r1655;
$L__BB9_78:
	add.s32 	%r461, %r135, 96;
	setp.ge.s32 	%p55, %r461, %r134;
	@%p55 bra 	$L__BB9_80;
	st.global.u32 	[%rd11+384], %r1656;
$L__BB9_80:
	add.s32 	%r462, %r135, 128;
	setp.ge.s32 	%p56, %r462, %r134;
	@%p56 bra 	$L__BB9_82;
	st.global.u32 	[%rd11+512], %r1657;
$L__BB9_82:
	add.s32 	%r463, %r135, 160;
	setp.ge.s32 	%p57, %r463, %r134;
	@%p57 bra 	$L__BB9_84;
	st.global.u32 	[%rd11+640], %r1658;
$L__BB9_84:
	add.s32 	%r464, %r135, 192;
	setp.ge.s32 	%p58, %r464, %r134;
	@%p58 bra 	$L__BB9_86;
	st.global.u32 	[%rd11+768], %r1659;
$L__BB9_86:
	add.s32 	%r465, %r135, 224;
	setp.ge.s32 	%p59, %r465, %r134;
	@%p59 bra 	$L__BB9_88;
	st.global.u32 	[%rd11+896], %r1660;
$L__BB9_88:
	add.s32 	%r466, %r135, 256;
	setp.ge.s32 	%p60, %r466, %r134;
	@%p60 bra 	$L__BB9_90;
	st.global.u32 	[%rd11+1024], %r1661;
$L__BB9_90:
	add.s32 	%r467, %r135, 288;
	setp.ge.s32 	%p61, %r467, %r134;
	@%p61 bra 	$L__BB9_92;
	st.global.u32 	[%rd11+1152], %r1662;
$L__BB9_92:
	add.s32 	%r468, %r135, 320;
	setp.ge.s32 	%p62, %r468, %r134;
	@%p62 bra 	$L__BB9_94;
	st.global.u32 	[%rd11+1280], %r1663;
$L__BB9_94:
	add.s32 	%r469, %r135, 352;
	setp.ge.s32 	%p63, %r469, %r134;
	@%p63 bra 	$L__BB9_96;
	st.global.u32 	[%rd11+1408], %r1664;
$L__BB9_96:
	add.s32 	%r470, %r135, 384;
	setp.ge.s32 	%p64, %r470, %r134;
	@%p64 bra 	$L__BB9_98;
	st.global.u32 	[%rd11+1536], %r1665;
$L__BB9_98:
	add.s32 	%r471, %r135, 416;
	setp.ge.s32 	%p65, %r471, %r134;
	@%p65 bra 	$L__BB9_100;
	st.global.u32 	[%rd11+1664], %r1666;
$L__BB9_100:
	add.s32 	%r472, %r135, 448;
	setp.ge.s32 	%p66, %r472, %r134;
	@%p66 bra 	$L__BB9_102;
	st.global.u32 	[%rd11+1792], %r1667;
$L__BB9_102:
	add.s32 	%r473, %r135, 480;
	setp.ge.s32 	%p67, %r473, %r134;
	@%p67 bra 	$L__BB9_104;
	st.global.u32 	[%rd11+1920], %r1668;
$L__BB9_104:
	add.s32 	%r474, %r135, 512;
	setp.ge.s32 	%p68, %r474, %r134;
	@%p68 bra 	$L__BB9_106;
	st.global.u32 	[%rd11+2048], %r1669;
$L__BB9_106:
	add.s32 	%r475, %r135, 544;
	setp.ge.s32 	%p69, %r475, %r134;
	@%p69 bra 	$L__BB9_108;
	st.global.u32 	[%rd11+2176], %r1670;
$L__BB9_108:
	add.s32 	%r476, %r135, 576;
	setp.ge.s32 	%p70, %r476, %r134;
	@%p70 bra 	$L__BB9_110;
	st.global.u32 	[%rd11+2304], %r1671;
$L__BB9_110:
	// begin inline asm
	exit;
	// end inline asm
$L__BB9_111:
	mul.hi.u32 	%r477, %r1, 357913942;
	add.s32 	%r478, %r477, %r1;
	shl.b32 	%r479, %r478, 2;
	add.s32 	%r481, %r327, %r479;
	add.s32 	%r136, %r481, 13328;
	st.shared.u32 	[%r481+13328], %r1680;
	bar.sync 	0;
	setp.gt.u32 	%p71, %r1, 31;
	@%p71 bra 	$L__BB9_113;
	mov.u32 	%r512, _ZZN3cub18CUB_300001_SM_10006detail10radix_sort29DeviceRadixSortOnesweepKernelINS1_5radix10policy_hubIjNS0_8NullTypeEyE10Policy1000ELNS0_9SortOrderE0EjS6_yiiNS1_21identity_decomposer_tEEEvPT5_SC_PT3_PKSD_PT1_PKSH_PT2_PKSL_T4_iiT6_E1s;
	mad.lo.s32 	%r513, %r1, 52, %r512;
	ld.shared.u32 	%r514, [%r513+13328];
	ld.shared.u32 	%r515, [%r513+13332];
	ld.shared.u32 	%r516, [%r513+13336];
	ld.shared.u32 	%r517, [%r513+13340];
	ld.shared.u32 	%r518, [%r513+13344];
	ld.shared.u32 	%r519, [%r513+13348];
	ld.shared.u32 	%r520, [%r513+13352];
	ld.shared.u32 	%r521, [%r513+13356];
	ld.shared.u32 	%r522, [%r513+13360];
	ld.shared.u32 	%r523, [%r513+13364];
	ld.shared.u32 	%r524, [%r513+13368];
	ld.shared.u32 	%r525, [%r513+13372];
	add.s32 	%r526, %r515, %r514;
	add.s32 	%r527, %r526, %r516;
	add.s32 	%r528, %r527, %r517;
	add.s32 	%r529, %r528, %r518;
	add.s32 	%r530, %r529, %r519;
	add.s32 	%r531, %r530, %r520;
	add.s32 	%r532, %r531, %r521;
	add.s32 	%r533, %r532, %r522;
	add.s32 	%r534, %r533, %r523;
	add.s32 	%r535, %r534, %r524;
	add.s32 	%r486, %r535, %r525;
	mov.b32 	%r484, 1;
	mov.b32 	%r509, 0;
	mov.b32 	%r511, -1;
	// begin inline asm
	{  .reg .s32 r0;  .reg .pred p;  shfl.sync.up.b32 r0|p, %r486, %r484, %r509, %r511;  @p add.s32 r0, r0, %r486;  mov.s32 %r482, r0;}
	// end inline asm
	mov.b32 	%r490, 2;
	// begin inline asm
	{  .reg .s32 r0;  .reg .pred p;  shfl.sync.up.b32 r0|p, %r482, %r490, %r509, %r511;  @p add.s32 r0, r0, %r482;  mov.s32 %r488, r0;}
	// end inline asm
	mov.b32 	%r496, 4;
	// begin inline asm
	{  .reg .s32 r0;  .reg .pred p;  shfl.sync.up.b32 r0|p, %r488, %r496, %r509, %r511;  @p add.s32 r0, r0, %r488;  mov.s32 %r494, r0;}
	// end inline asm
	mov.b32 	%r502, 8;
	// begin inline asm
	{  .reg .s32 r0;  .reg .pred p;  shfl.sync.up.b32 r0|p, %r494, %r502, %r509, %r511;  @p add.s32 r0, r0, %r494;  mov.s32 %r500, r0;}
	// end inline asm
	mov.b32 	%r508, 16;
	// begin inline asm
	{  .reg .s32 r0;  .reg .pred p;  shfl.sync.up.b32 r0|p, %r500, %r508, %r509, %r511;  @p add.s32 r0, r0, %r500;  mov.s32 %r506, r0;}
	// end inline asm
	sub.s32 	%r536, %r506, %r486;
	add.s32 	%r537, %r514, %r536;
	add.s32 	%r538, %r515, %r537;
	add.s32 	%r539, %r516, %r538;
	add.s32 	%r540, %r517, %r539;
	add.s32 	%r541, %r518, %r540;
	add.s32 	%r542, %r519, %r541;
	add.s32 	%r543, %r520, %r542;
	add.s32 	%r544, %r521, %r543;
	add.s32 	%r545, %r522, %r544;
	add.s32 	%r546, %r523, %r545;
	add.s32 	%r547, %r524, %r546;
	st.shared.u32 	[%r513+13328], %r536;
	st.shared.u32 	[%r513+13332], %r537;
	st.shared.u32 	[%r513+13336], %r538;
	st.shared.u32 	[%r513+13340], %r539;
	st.shared.u32 	[%r513+13344], %r540;
	st.shared.u32 	[%r513+13348], %r541;
	st.shared.u32 	[%r513+13352], %r542;
	st.shared.u32 	[%r513+13356], %r543;
	st.shared.u32 	[%r513+13360], %r544;
	st.shared.u32 	[%r513+13364], %r545;
	st.shared.u32 	[%r513+13368], %r546;
	st.shared.u32 	[%r513+13372], %r547;
$L__BB9_113:
	setp.gt.u32 	%p72, %r1, 255;
	bar.sync 	0;
	ld.shared.u32 	%r137, [%r136];
	@%p72 bra 	$L__BB9_115;
	ld.shared.u32 	%r548, [%r121];
	add.s32 	%r549, %r548, %r137;
	st.shared.u32 	[%r121], %r549;
	ld.shared.u32 	%r550, [%r121+1024];
	add.s32 	%r551, %r550, %r137;
	st.shared.u32 	[%r121+1024], %r551;
	ld.shared.u32 	%r552, [%r121+2048];
	add.s32 	%r553, %r552, %r137;
	st.shared.u32 	[%r121+2048], %r553;
	ld.shared.u32 	%r554, [%r121+3072];
	add.s32 	%r555, %r554, %r137;
	st.shared.u32 	[%r121+3072], %r555;
	ld.shared.u32 	%r556, [%r121+4096];
	add.s32 	%r557, %r556, %r137;
	st.shared.u32 	[%r121+4096], %r557;
	ld.shared.u32 	%r558, [%r121+5120];
	add.s32 	%r559, %r558, %r137;
	st.shared.u32 	[%r121+5120], %r559;
	ld.shared.u32 	%r560, [%r121+6144];
	add.s32 	%r561, %r560, %r137;
	st.shared.u32 	[%r121+6144], %r561;
	ld.shared.u32 	%r562, [%r121+7168];
	add.s32 	%r563, %r562, %r137;
	st.shared.u32 	[%r121+7168], %r563;
	ld.shared.u32 	%r564, [%r121+8192];
	add.s32 	%r565, %r564, %r137;
	st.shared.u32 	[%r121+8192], %r565;
	ld.shared.u32 	%r566, [%r121+9216];
	add.s32 	%r567, %r566, %r137;
	st.shared.u32 	[%r121+9216], %r567;
	ld.shared.u32 	%r568, [%r121+10240];
	add.s32 	%r569, %r568, %r137;
	st.shared.u32 	[%r121+10240], %r569;
	ld.shared.u32 	%r570, [%r121+11264];
	add.s32 	%r571, %r570, %r137;
	st.shared.u32 	[%r121+11264], %r571;
$L__BB9_115:
	bar.sync 	0;
	// begin inline asm
	mov.u32 %r572, %lanemask_le;
	// end inline asm
	mov.b32 	%r575, 1;
	// begin inline asm
	{
    .reg .pred p;
    and.b32 %r573, %r107, %r575;    setp.ne.u32 p, %r573, 0;
    vote.ballot.sync.b32 %r573, p, 0xffffffff;
    @!p not.b32 %r573, %r573;
}

	// end inline asm
	mov.b32 	%r578, 2;
	// begin inline asm
	{
    .reg .pred p;
    and.b32 %r576, %r107, %r578;    setp.ne.u32 p, %r576, 0;
    vote.ballot.sync.b32 %r576, p, 0xffffffff;
    @!p not.b32 %r576, %r576;
}

	// end inline asm
	and.b32  	%r598, %r576, %r573;
	mov.b32 	%r581, 4;
	// begin inline asm
	{
    .reg .pred p;
    and.b32 %r579, %r107, %r581;    setp.ne.u32 p, %r579, 0;
    vote.ballot.sync.b32 %r579, p, 0xffffffff;
    @!p not.b32 %r579, %r579;
}

	// end inline asm
	and.b32  	%r599, %r579, %r598;
	mov.b32 	%r584, 8;
	// begin inline asm
	{
    .reg .pred p;
    and.b32 %r582, %r107, %r584;    setp.ne.u32 p, %r582, 0;
    vote.ballot.sync.b32 %r582, p, 0xffffffff;
    @!p not.b32 %r582, %r582;
}

	// end inline asm
	and.b32  	%r600, %r582, %r599;
	mov.b32 	%r587, 16;
	// begin inline asm
	{
    .reg .pred p;
    and.b32 %r585, %r107, %r587;    setp.ne.u32 p, %r585, 0;
    vote.ballot.sync.b32 %r585, p, 0xffffffff;
    @!p not.b32 %r585, %r585;
}

	// end inline asm
	and.b32  	%r601, %r585, %r600;
	mov.b32 	%r590, 32;
	// begin inline asm
	{
    .reg .pred p;
    and.b32 %r588, %r107, %r590;    setp.ne.u32 p, %r588, 0;
    vote.ballot.sync.b32 %r588, p, 0xffffffff;
    @!p not.b32 %r588, %r588;
}

	// end inline asm
	and.b32  	%r602, %r588, %r601;
	mov.b32 	%r593, 64;
	// begin inline asm
	{
    .reg .pred p;
    and.b32 %r591, %r107, %r593;    setp.ne.u32 p, %r591, 0;
    vote.ballot.sync.b32 %r591, p, 0xffffffff;
    @!p not.b32 %r591, %r591;
}

	// end inline asm
	and.b32  	%r603, %r591, %r602;
	mov.b32 	%r596, 128;
	// begin inline asm
	{
    .reg .pred p;
    and.b32 %r594, %r107, %r596;    setp.ne.u32 p, %r594, 0;
    vote.ballot.sync.b32 %r594, p, 0xffffffff;
    @!p not.b32 %r594, %r594;
}

	// end inline asm
	and.b32  	%r604, %r594, %r603;
	clz.b32 	%r605, %r604;
	sub.s32 	%r139, 31, %r605;
	and.b32  	%r606, %r572, %r604;
	popc.b32 	%r140, %r606;
	setp.ne.s32 	%p73, %r248, %r139;
	mov.b32 	%r1685, 0;
	@%p73 bra 	$L__BB9_117;
	atom.shared.add.u32 	%r1685, [%r108], %r140;
$L__BB9_117:
	ld.param.u32 	%r1591, [_ZN3cub18CUB_300001_SM_10006detail10radix_sort29DeviceRadixSortOnesweepKernelINS1_5radix10policy_hubIjNS0_8NullTypeEyE10Policy1000ELNS0_9SortOrderE0EjS6_yiiNS1_21identity_decomposer_tEEEvPT5_SC_PT3_PKSD_PT1_PKSH_PT2_PKSL_T4_iiT6__param_9];
	shfl.sync.idx.b32	%r632|%p74, %r1685, %r139, 31, -1;
	add.s32 	%r143, %r140, %r632;
	shr.u32 	%r633, %r1654, %r1591;
	and.b32  	%r629, %r633, %r82;
	mov.b32 	%r609, 1;
	// begin inline asm
	{
    .reg .pred p;
    and.b32 %r607, %r629, %r609;    setp.ne.u32 p, %r607, 0;
    vote.ballot.sync.b32 %r607, p, 0xffffffff;
    @!p not.b32 %r607, %r607;
}

	// end inline asm
	mov.b32 	%r612, 2;
	// begin inline asm
	{
    .reg .pred p;
    and.b32 %r610, %r629, %r612;    setp.ne.u32 p, %r610, 0;
    vote.ballot.sync.b32 %r610, p, 0xffffffff;
    @!p not.b32 %r610, %r610;
}

	// end inline asm
	and.b32  	%r634, %r610, %r607;
	mov.b32 	%r615, 4;
	// begin inline asm
	{
    .reg .pred p;
    and.b32 %r613, %r629, %r615;    setp.ne.u32 p, %r613, 0;
    vote.ballot.sync.b32 %r613, p, 0xffffffff;
    @!p not.b32 %r613, %r613;
}

	// end inline asm
	and.b32  	%r635, %r613, %r634;
	mov.b32 	%r618, 8;
	// begin inline asm
	{
    .reg .pred p;
    and.b32 %r616, %r629, %r618;    setp.ne.u32 p, %r616, 0;
    vote.ballot.sync.b32 %r616, p, 0xffffffff;
    @!p not.b32 %r616, %r616;
}

	// end inline asm
	and.b32  	%r636, %r616, %r635;
	mov.b32 	%r621, 16;
	// begin inline asm
	{
    .reg .pred p;
    and.b32 %r619, %r629, %r621;    setp.ne.u32 p, %r619, 0;
    vote.ballot.sync.b32 %r619, p, 0xffffffff;
    @!p not.b32 %r619, %r619;
}

	// end inline asm
	and.b32  	%r637, %r619, %r636;
	mov.b32 	%r624, 32;
	// begin inline asm
	{
    .reg .pred p;
    and.b32 %r622, %r629, %r624;    setp.ne.u32 p, %r622, 0;
    vote.ballot.sync.b32 %r622, p, 0xffffffff;
    @!p not.b32 %r622, %r622;
}

	// end inline asm
	and.b32  	%r638, %r622, %r637;
	mov.b32 	%r627, 64;
	// begin inline asm
	{
    .reg .pred p;
    and.b32 %r625, %r629, %r627;    setp.ne.u32 p, %r625, 0;
    vote.ballot.sync.b32 %r625, p, 0xffffffff;
    @!p not.b32 %r625, %r625;
}

	// end inline asm
	and.b32  	%r639, %r625, %r638;
	mov.b32 	%r630, 128;
	// begin inline asm
	{
    .reg .pred p;
    and.b32 %r628, %r629, %r630;    setp.ne.u32 p, %r628, 0;
    vote.ballot.sync.b32 %r628, p, 0xffffffff;
    @!p not.b32 %r628, %r628;
}

	// end inline asm
	and.b32  	%r640, %r628, %r639;
	clz.b32 	%r641, %r640;
	sub.s32 	%r144, 31, %r641;
	and.b32  	%r642, %r572, %r640;
	popc.b32 	%r145, %r642;
	setp.ne.s32 	%p75, %r248, %r144;
	mov.b32 	%r1686, 0;
	@%p75 bra 	$L__BB9_119;
	atom.shared.add.u32 	%r1686, [%r109], %r145;
$L__BB9_119:
	ld.param.u32 	%r1592, [_ZN3cub18CUB_300001_SM_10006detail10radix_sort29DeviceRadixSortOnesweepKernelINS1_5radix10policy_hubIjNS0_8NullTypeEyE10Policy1000ELNS0_9SortOrderE0EjS6_yiiNS1_21identity_decomposer_tEEEvPT5_SC_PT3_PKSD_PT1_PKSH_PT2_PKSL_T4_iiT6__param_9];
	shfl.sync.idx.b32	%r668|%p76, %r1686, %r144, 31, -1;
	add.s32 	%r148, %r145, %r668;
	shr.u32 	%r669, %r1655, %r1592;
	and.b32  	%r665, %r669, %r82;
	mov.b32 	%r645, 1;
	// begin inline asm
	{
    .reg .pred p;
    and.b32 %r643, %r665, %r645;    setp.ne.u32 p, %r643, 0;
    vote.ballot.sync.b32 %r643, p, 0xffffffff;
    @!p not.b32 %r643, %r643;
}

	// end inline asm
	mov.b32 	%r648, 2;
	// begin inline asm
	{
    .reg .pred p;
    and.b32 %r646, %r665, %r648;    setp.ne.u32 p, %r646, 0;
    vote.ballot.sync.b32 %r646, p, 0xffffffff;
    @!p not.b32 %r646, %r646;
}

	// end inline asm
	and.b32  	%r670, %r646, %r643;
	mov.b32 	%r651, 4;
	// begin inline asm
	{
    .reg .pred p;
    and.b32 %r649, %r665, %r651;    setp.ne.u32 p, %r649, 0;
    vote.ballot.sync.b32 %r649, p, 0xffffffff;
    @!p not.b32 %r649, %r649;
}

	// end inline asm
	and.b32  	%r671, %r649, %r670;
	mov.b32 	%r654, 8;
	// begin inline asm
	{
    .reg .pred p;
    and.b32 %r652, %r665, %r654;    setp.ne.u32 p, %r652, 0;
    vote.ballot.sync.b32 %r652, p, 0xffffffff;
    @!p not.b32 %r652, %r652;
}

	// end inline asm
	and.b32  	%r672, %r652, %r671;
	mov.b32 	%r657, 16;
	// begin inline asm
	{
    .reg .pred p;
    and.b32 %r655, %r665, %r657;    setp.ne.u32 p, %r655, 0;
    vote.ballot.sync.b32 %r655, p, 0xffffffff;
    @!p not.b32 %r655, %r655;
}

	// end inline asm
	and.b32  	%r673, %r655, %r672;
	mov.b32 	%r660, 32;
	// begin inline asm
	{
    .reg .pred p;
    and.b32 %r658, %r665, %r660;    setp.ne.u32 p, %r658, 0;
    vote.ballot.sync.b32 %r658, p, 0xffffffff;
    @!p not.b32 %r658, %r658;
}

	// end inline asm
	and.b32  	%r674, %r658, %r673;
	mov.b32 	%r663, 64;
	// begin inline asm
	{
    .reg .pred p;
    and.b32 %r661, %r665, %r663;    setp.ne.u32 p, %r661, 0;
    vote.ballot.sync.b32 %r661, p, 0xffffffff;
    @!p not.b32 %r661, %r661;
}

	// end inline asm
	and.b32  	%r675, %r661, %r674;
	mov.b32 	%r666, 128;
	// begin inline asm
	{
    .reg .pred p;
    and.b32 %r664, %r665, %r666;    setp.ne.u32 p, %r664, 0;
    vote.ballot.sync.b32 %r664, p, 0xffffffff;
    @!p not.b32 %r664, %r664;
}

	// end inline asm
	and.b32  	%r676, %r664, %r675;
	clz.b32 	%r677, %r676;
	sub.s32 	%r149, 31, %r677;
	and.b32  	%r678, %r572, %r676;
	popc.b32 	%r150, %r678;
	setp.ne.s32 	%p77, %r248, %r149;
	mov.b32 	%r1687, 0;
	@%p77 bra 	$L__BB9_121;
	atom.shared.add.u32 	%r1687, [%r110], %r150;
$L__BB9_121:
	ld.param.u32 	%r1593, [_ZN3cub18CUB_300001_SM_10006detail10radix_sort29DeviceRadixSortOnesweepKernelINS1_5radix10policy_hubIjNS0_8NullTypeEyE10Policy1000ELNS0_9SortOrderE0EjS6_yiiNS1_21identity_decomposer_tEEEvPT5_SC_PT3_PKSD_PT1_PKSH_PT2_PKSL_T4_iiT6__param_9];
	shfl.sync.idx.b32	%r704|%p78, %r1687, %r149, 31, -1;
	add.s32 	%r153, %r150, %r704;
	shr.u32 	%r705, %r1656, %r1593;
	and.b32  	%r701, %r705, %r82;
	mov.b32 	%r681, 1;
	// begin inline asm
	{
    .reg .pred p;
    and.b32 %r679, %r701, %r681;    setp.ne.u32 p, %r679, 0;
    vote.ballot.sync.b32 %r679, p, 0xffffffff;
    @!p not.b32 %r679, %r679;
}

	// end inline asm
	mov.b32 	%r684, 2;
	// begin inline asm
	{
    .reg .pred p;
    and.b32 %r682, %r701, %r684;    setp.ne.u32 p, %r682, 0;
    vote.ballot.sync.b32 %r682, p, 0xffffffff;
    @!p not.b32 %r682, %r682;
}

	// end inline asm
	and.b32  	%r706, %r682, %r679;
	mov.b32 	%r687, 4;
	// begin inline asm
	{
    .reg .pred p;
    and.b32 %r685, %r701, %r687;    setp.ne.u32 p, %r685, 0;
    vote.ballot.sync.b32 %r685, p, 0xffffffff;
    @!p not.b32 %r685, %r685;
}

	// end inline asm
	and.b32  	%r707, %r685, %r706;
	mov.b32 	%r690, 8;
	// begin inline asm
	{
    .reg .pred p;
    and.b32 %r688, %r701, %r690;    setp.ne.u32 p, %r688, 0;
    vote.ballot.sync.b32 %r688, p, 0xffffffff;
    @!p not.b32 %r688, %r688;
}

	// end inline asm
	and.b32  	%r708, %r688, %r707;
	mov.b32 	%r693, 16;
	// begin inline asm
	{
    .reg .pred p;
    and.b32 %r691, %r701, %r693;    setp.ne.u32 p, %r691, 0;
    vote.ballot.sync.b32 %r691, p, 0xffffffff;
    @!p not.b32 %r691, %r691;
}

	// end inline asm
	and.b32  	%r709, %r691, %r708;
	mov.b32 	%r696, 32;
	// begin inline asm
	{
    .reg .pred p;
    and.b32 %r694, %r701, %r696;    setp.ne.u32 p, %r694, 0;
    vote.ballot.sync.b32 %r694, p, 0xffffffff;
    @!p not.b32 %r694, %r694;
}

	// end inline asm
	and.b32  	%r710, %r694, %r709;
	mov.b32 	%r699, 64;
	// begin inline asm
	{
    .reg .pred p;
    and.b32 %r697, %r701, %r699;    setp.ne.u32 p, %r697, 0;
    vote.ballot.sync.b32 %r697, p, 0xffffffff;
    @!p not.b32 %r697, %r697;
}

	// end inline asm
	and.b32  	%r711, %r697, %r710;
	mov.b32 	%r702, 128;
	// begin inline asm
	{
    .reg .pred p;
    and.b32 %r700, %r701, %r702;    setp.ne.u32 p, %r700, 0;
    vote.ballot.sync.b32 %r700, p, 0xffffffff;
    @!p not.b32 %r700, %r700;
}

	// end inline asm
	and.b32  	%r712, %r700, %r711;
	clz.b32 	%r713, %r712;
	sub.s32 	%r154, 31, %r713;
	and.b32  	%r714, %r572, %r712;
	popc.b32 	%r155, %r714;
	setp.ne.s32 	%p79, %r248, %r154;
	mov.b32 	%r1688, 0;
	@%p79 bra 	$L__BB9_123;
	atom.shared.add.u32 	%r1688, [%r111], %r155;
$L__BB9_123:
	ld.param.u32 	%r1594, [_ZN3cub18CUB_300001_SM_10006detail10radix_sort29DeviceRadixSortOnesweepKernelINS1_5radix10policy_hubIjNS0_8NullTypeEyE10Policy1000ELNS0_9SortOrderE0EjS6_yiiNS1_21identity_decomposer_tEEEvPT5_SC_PT3_PKSD_PT1_PKSH_PT2_PKSL_T4_iiT6__param_9];
	shfl.sync.idx.b32	%r740|%p80, %r1688, %r154, 31, -1;
	add.s32 	%r158, %r155, %r740;
	shr.u32 	%r741, %r1657, %r1594;
	and.b32  	%r737, %r741, %r82;
	mov.b32 	%r717, 1;
	// begin inline asm
	{
    .reg .pred p;
    and.b32 %r715, %r737, %r717;    setp.ne.u32 p, %r715, 0;
    vote.ballot.sync.b32 %r715, p, 0xffffffff;
    @!p not.b32 %r715, %r715;
}

	// end inline asm
	mov.b32 	%r720, 2;
	// begin inline asm
	{
    .reg .pred p;
    and.b32 %r718, %r737, %r720;    setp.ne.u32 p, %r718, 0;
    vote.ballot.sync.b32 %r718, p, 0xffffffff;
    @!p not.b32 %r718, %r718;
}

	// end inline asm
	and.b32  	%r742, %r718, %r715;
	mov.b32 	%r723, 4;
	// begin inline asm
	{
    .reg .pred p;
    and.b32 %r721, %r737, %r723;    setp.ne.u32 p, %r721, 0;
    vote.ballot.sync.b32 %r721, p, 0xffffffff;
    @!p not.b32 %r721, %r721;
}

	// end inline asm
	and.b32  	%r743, %r721, %r742;
	mov.b32 	%r726, 8;
	// begin inline asm
	{
    .reg .pred p;
    and.b32 %r724, %r737, %r726;    setp.ne.u32 p, %r724, 0;
    vote.ballot.sync.b32 %r724, p, 0xffffffff;
    @!p not.b32 %r724, %r724;
}

	// end inline asm
	and.b32  	%r744, %r724, %r743;
	mov.b32 	%r729, 16;
	// begin inline asm
	{
    .reg .pred p;
    and.b32 %r727, %r737, %r729;    setp.ne.u32 p, %r727, 0;
    vote.ballot.sync.b32 %r727, p, 0xffffffff;
    @!p not.b32 %r727, %r727;
}

	// end inline asm
	and.b32  	%r745, %r727, %r744;
	mov.b32 	%r732, 32;
	// begin inline asm
	{
    .reg .pred p;
    and.b32 %r730, %r737, %r732;    setp.ne.u32 p, %r730, 0;
    vote.ballot.sync.b32 %r730, p, 0xffffffff;
    @!p not.b32 %r730, %r730;
}

	// end inline asm
	and.b32  	%r746, %r730, %r745;
	mov.b32 	%r735, 64;
	// begin inline asm
	{
    .reg .pred p;
    and.b32 %r733, %r737, %r735;    setp.ne.u32 p, %r733, 0;
    vote.ballot.sync.b32 %r733, p, 0xffffffff;
    @!p not.b32 %r733, %r733;
}

	// end inline asm
	and.b32  	%r747, %r733, %r746;
	mov.b32 	%r738, 128;
	// begin inline asm
	{
    .reg .pred p;
    and.b32 %r736, %r737, %r738;    setp.ne.u32 p, %r736, 0;
    vote.ballot.sync.b32 %r736, p, 0xffffffff;
    @!p not.b32 %r736, %r736;
}

	// end inline asm
	and.b32  	%r748, %r736, %r747;
	clz.b32 	%r749, %r748;
	sub.s32 	%r159, 31, %r749;
	and.b32  	%r750, %r572, %r748;
	popc.b32 	%r160, %r750;
	setp.ne.s32 	%p81, %r248, %r159;
	mov.b32 	%r1689, 0;
	@%p81 bra 	$L__BB9_125;
	atom.shared.add.u32 	%r1689, [%r112], %r160;
$L__BB9_125:
	ld.param.u32 	%r1595, [_ZN3cub18CUB_300001_SM_10006detail10radix_sort29DeviceRadixSortOnesweepKernelINS1_5radix10policy_hubIjNS0_8NullTypeEyE10Policy1000ELNS0_9SortOrderE0EjS6_yiiNS1_21identity_decomposer_tEEEvPT5_SC_PT3_PKSD_PT1_PKSH_PT2_PKSL_T4_iiT6__param_9];
	shfl.sync.idx.b32	%r776|%p82, %r1689, %r159, 31, -1;
	add.s32 	%r163, %r160, %r776;
	shr.u32 	%r777, %r1658, %r1595;
	and.b32  	%r773, %r777, %r82;
	mov.b32 	%r753, 1;
	// begin inline asm
	{
    .reg .pred p;
    and.b32 %r751, %r773, %r753;    setp.ne.u32 p, %r751, 0;
    vote.ballot.sync.b32 %r751, p, 0xffffffff;
    @!p not.b32 %r751, %r751;
}

	// end inline asm
	mov.b32 	%r756, 2;
	// begin inline asm
	{
    .reg .pred p;
    and.b32 %r754, %r773, %r756;    setp.ne.u32 p, %r754, 0;
    vote.ballot.sync.b32 %r754, p, 0xffffffff;
    @!p not.b32 %r754, %r754;
}

	// end inline asm
	and.b32  	%r778, %r754, %r751;
	mov.b32 	%r759, 4;
	// begin inline asm
	{
    .reg .pred p;
    and.b32 %r757, %r773, %r759;    setp.ne.u32 p, %r757, 0;
    vote.ballot.sync.b32 %r757, p, 0xffffffff;
    @!p not.b32 %r757, %r757;
}

	// end inline asm
	and.b32  	%r779, %r757, %r778;
	mov.b32 	%r762, 8;
	// begin inline asm
	{
    .reg .pred p;
    and.b32 %r760, %r773, %r762;    setp.ne.u32 p, %r760, 0;
    vote.ballot.sync.b32 %r760, p, 0xffffffff;
    @!p not.b32 %r760, %r760;
}

	// end inline asm
	and.b32  	%r780, %r760, %r779;
	mov.b32 	%r765, 16;
	// begin inline asm
	{
    .reg .pred p;
    and.b32 %r763, %r773, %r765;    setp.ne.u32 p, %r763, 0;
    vote.ballot.sync.b32 %r763, p, 0xffffffff;
    @!p not.b32 %r763, %r763;
}

	// end inline asm
	and.b32  	%r781, %r763, %r780;
	mov.b32 	%r768, 32;
	// begin inline asm
	{
    .reg .pred p;
    and.b32 %r766, %r773, %r768;    setp.ne.u32 p, %r766, 0;
    vote.ballot.sync.b32 %r766, p, 0xffffffff;
    @!p not.b32 %r766, %r766;
}

	// end inline asm
	and.b32  	%r782, %r766, %r781;
	mov.b32 	%r771, 64;
	// begin inline asm
	{
    .reg .pred p;
    and.b32 %r769, %r773, %r771;    setp.ne.u32 p, %r769, 0;
    vote.ballot.sync.b32 %r769, p, 0xffffffff;
    @!p not.b32 %r769, %r769;
}

	// end inline asm
	and.b32  	%r783, %r769, %r782;
	mov.b32 	%r774, 128;
	// begin inline asm
	{
    .reg .pred p;
    and.b32 %r772, %r773, %r774;    setp.ne.u32 p, %r772, 0;
    vote.ballot.sync.b32 %r772, p, 0xffffffff;
    @!p not.b32 %r772, %r772;
}

	// end inline asm
	and.b32  	%r784, %r772, %r783;
	clz.b32 	%r785, %r784;
	sub.s32 	%r164, 31, %r785;
	and.b32  	%r786, %r572, %r784;
	popc.b32 	%r165, %r786;
	setp.ne.s32 	%p83, %r248, %r164;
	mov.b32 	%r1690, 0;
	@%p83 bra 	$L__BB9_127;
	atom.shared.add.u32 	%r1690, [%r113], %r165;
$L__BB9_127:
	ld.param.u32 	%r1596, [_ZN3cub18CUB_300001_SM_10006detail10radix_sort29DeviceRadixSortOnesweepKernelINS1_5radix10policy_hubIjNS0_8NullTypeEyE10Policy1000ELNS0_9SortOrderE0EjS6_yiiNS1_21identity_decomposer_tEEEvPT5_SC_PT3_PKSD_PT1_PKSH_PT2_PKSL_T4_iiT6__param_9];
	shfl.sync.idx.b32	%r812|%p84, %r1690, %r164, 31, -1;
	add.s32 	%r168, %r165, %r812;
	shr.u32 	%r813, %r1659, %r1596;
	and.b32  	%r809, %r813, %r82;
	mov.b32 	%r789, 1;
	// begin inline asm
	{
    .reg .pred p;
    and.b32 %r787, %r809, %r789;    setp.ne.u32 p, %r787, 0;
    vote.ballot.sync.b32 %r787, p, 0xffffffff;
    @!p not.b32 %r787, %r787;
}

	// end inline asm
	mov.b32 	%r792, 2;
	// begin inline asm
	{
    .reg .pred p;
    and.b32 %r790, %r809, %r792;    setp.ne.u32 p, %r790, 0;
    vote.ballot.sync.b32 %r790, p, 0xffffffff;
    @!p not.b32 %r790, %r790;
}

	// end inline asm
	and.b32  	%r814, %r790, %r787;
	mov.b32 	%r795, 4;
	// begin inline asm
	{
    .reg .pred p;
    and.b32 %r793, %r809, %r795;    setp.ne.u32 p, %r793, 0;
    vote.ballot.sync.b32 %r793, p, 0xffffffff;
    @!p not.b32 %r793, %r793;
}

	// end inline asm
	and.b32  	%r815, %r793, %r814;
	mov.b32 	%r798, 8;
	// begin inline asm
	{
    .reg .pred p;
    and.b32 %r796, %r809, %r798;    setp.ne.u32 p, %r796, 0;
    vote.ballot.sync.b32 %r796, p, 0xffffffff;
    @!p not.b32 %r796, %r796;
}

	// end inline asm
	and.b32  	%r816, %r796, %r815;
	mov.b32 	%r801, 16;
	// begin inline asm
	{
    .reg .pred p;
    and.b32 %r799, %r809, %r801;    setp.ne.u32 p, %r799, 0;
    vote.ballot.sync.b32 %r799, p, 0xffffffff;
    @!p not.b32 %r799, %r799;
}

	// end inline asm
	and.b32  	%r817, %r799, %r816;
	mov.b32 	%r804, 32;
	// begin inline asm
	{
    .reg .pred p;
    and.b32 %r802, %r809, %r804;    setp.ne.u32 p, %r802, 0;
    vote.ballot.sync.b32 %r802, p, 0xffffffff;
    @!p not.b32 %r802, %r802;
}

	// end inline asm
	and.b32  	%r818, %r802, %r817;
	mov.b32 	%r807, 64;
	// begin inline asm
	{
    .reg .pred p;
    and.b32 %r805, %r809, %r807;    setp.ne.u32 p, %r805, 0;
    vote.ballot.sync.b32 %r805, p, 0xffffffff;
    @!p not.b32 %r805, %r805;
}

	// end inline asm
	and.b32  	%r819, %r805, %r818;
	mov.b32 	%r810, 128;
	// begin inline asm
	{
    .reg .pred p;
    and.b32 %r808, %r809, %r810;    setp.ne.u32 p, %r808, 0;
    vote.ballot.sync.b32 %r808, p, 0xffffffff;
    @!p not.b32 %r808, %r808;
}

	// end inline asm
	and.b32  	%r820, %r808, %r819;
	clz.b32 	%r821, %r820;
	sub.s32 	%r169, 31, %r821;
	and.b32  	%r822, %r572, %r820;
	popc.b32 	%r170, %r822;
	setp.ne.s32 	%p85, %r248, %r169;
	mov.b32 	%r1691, 0;
	@%p85 bra 	$L__BB9_129;
	atom.shared.add.u32 	%r1691, [%r114], %r170;
$L__BB9_129:
	ld.param.u32 	%r1597, [_ZN3cub18CUB_300001_SM_10006detail10radix_sort29DeviceRadixSortOnesweepKernelINS1_5radix10policy_hubIjNS0_8NullTypeEyE10Policy1000ELNS0_9SortOrderE0EjS6_yiiNS1_21identity_decomposer_tEEEvPT5_SC_PT3_PKSD_PT1_PKSH_PT2_PKSL_T4_iiT6__param_9];
	shfl.sync.idx.b32	%r848|%p86, %r1691, %r169, 31, -1;
	add.s32 	%r173, %r170, %r848;
	shr.u32 	%r849, %r1660, %r1597;
	and.b32  	%r845, %r849, %r82;
	mov.b32 	%r825, 1;
	// begin inline asm
	{
    .reg .pred p;
    and.b32 %r823, %r845, %r825;    setp.ne.u32 p, %r823, 0;
    vote.ballot.sync.b32 %r823, p, 0xffffffff;
    @!p not.b32 %r823, %r823;
}

	// end inline asm
	mov.b32 	%r828, 2;
	// begin inline asm
	{
    .reg .pred p;
    and.b32 %r826, %r845, %r828;    setp.ne.u32 p, %r826, 0;
    vote.ballot.sync.b32 %r826, p, 0xffffffff;
    @!p not.b32 %r826, %r826;
}

	// end inline asm
	and.b32  	%r850, %r826, %r823;
	mov.b32 	%r831, 4;
	// begin inline asm
	{
    .reg .pred p;
    and.b32 %r829, %r845, %r831;    setp.ne.u32 p, %r829, 0;
    vote.ballot.sync.b32 %r829, p, 0xffffffff;
    @!p not.b32 %r829, %r829;
}

	// end inline asm
	and.b32  	%r851, %r829, %r850;
	mov.b32 	%r834, 8;
	// begin inline asm
	{
    .reg .pred p;
    and.b32 %r832, %r845, %r834;    setp.ne.u32 p, %r832, 0;
    vote.ballot.sync.b32 %r832, p, 0xffffffff;
    @!p not.b32 %r832, %r832;
}

	// end inline asm
	and.b32  	%r852, %r832, %r851;
	mov.b32 	%r837, 16;
	// begin inline asm
	{
    .reg .pred p;
    and.b32 %r835, %r845, %r837;    setp.ne.u32 p, %r835, 0;
    vote.ballot.sync.b32 %r835, p, 0xffffffff;
    @!p not.b32 %r835, %r835;
}

	// end inline asm
	and.b32  	%r853, %r835, %r852;
	mov.b32 	%r840, 32;
	// begin inline asm
	{
    .reg .pred p;
    and.b32 %r838, %r845, %r840;    setp.ne.u32 p, %r838, 0;
    vote.ballot.sync.b32 %r838, p, 0xffffffff;
    @!p not.b32 %r838, %r838;
}

	// end inline asm
	and.b32  	%r854, %r838, %r853;
	mov.b32 	%r843, 64;
	// begin inline asm
	{
    .reg .pred p;
    and.b32 %r841, %r845, %r843;    setp.ne.u32 p, %r841, 0;
    vote.ballot.sync.b32 %r841, p, 0xffffffff;
    @!p not.b32 %r841, %r841;
}

	// end inline asm
	and.b32  	%r855, %r841, %r854;
	mov.b32 	%r846, 128;
	// begin inline asm
	{
    .reg .pred p;
    and.b32 %r844, %r845, %r846;    setp.ne.u32 p, %r844, 0;
    vote.ballot.sync.b32 %r844, p, 0xffffffff;
    @!p not.b32 %r844, %r844;
}

	// end inline asm
	and.b32  	%r856, %r844, %r855;
	clz.b32 	%r857, %r856;
	sub.s32 	%r174, 31, %r857;
	and.b32  	%r858, %r572, %r856;
	popc.b32 	%r175, %r858;
	setp.ne.s32 	%p87, %r248, %r174;
	mov.b32 	%r1692, 0;
	@%p87 bra 	$L__BB9_131;
	ld.param.u32 	%r1598, [_ZN3cub18CUB_300001_SM_10006detail10radix_sort29DeviceRadixSortOnesweepKernelINS1_5radix10policy_hubIjNS0_8NullTypeEyE10Policy1000ELNS0_9SortOrderE0EjS6_yiiNS1_21identity_decomposer_tEEEvPT5_SC_PT3_PKSD_PT1_PKSH_PT2_PKSL_T4_iiT6__param_9];
	shl.b32 	%r859, %r1, 5;
	and.b32  	%r860, %r859, 31744;
	mov.u32 	%r861, _ZZN3cub18CUB_300001_SM_10006detail10radix_sort29DeviceRadixSortOnesweepKernelINS1_5radix10policy_hubIjNS0_8NullTypeEyE10Policy1000ELNS0_9SortOrderE0EjS6_yiiNS1_21identity_decomposer_tEEEvPT5_SC_PT3_PKSD_PT1_PKSH_PT2_PKSL_T4_iiT6_E1s;
	add.s32 	%r862, %r861, %r860;
	shr.u32 	%r863, %r1660, %r1598;
	and.b32  	%r864, %r863, %r82;
	shl.b32 	%r865, %r864, 2;
	add.s32 	%r866, %r862, %r865;
	atom.shared.add.u32 	%r1692, [%r866], %r175;
$L__BB9_131:
	ld.param.u32 	%r1599, [_ZN3cub18CUB_300001_SM_10006detail10radix_sort29DeviceRadixSortOnesweepKernelINS1_5radix10policy_hubIjNS0_8NullTypeEyE10Policy1000ELNS0_9SortOrderE0EjS6_yiiNS1_21identity_decomposer_tEEEvPT5_SC_PT3_PKSD_PT1_PKSH_PT2_PKSL_T4_iiT6__param_9];
	shfl.sync.idx.b32	%r892|%p88, %r1692, %r174, 31, -1;
	add.s32 	%r178, %r175, %r892;
	shr.u32 	%r893, %r1661, %r1599;
	and.b32  	%r889, %r893, %r82;
	mov.b32 	%r869, 1;
	// begin inline asm
	{
    .reg .pred p;
    and.b32 %r867, %r889, %r869;    setp.ne.u32 p, %r867, 0;
    vote.ballot.sync.b32 %r867, p, 0xffffffff;
    @!p not.b32 %r867, %r867;
}

	// end inline asm
	mov.b32 	%r872, 2;
	// begin inline asm
	{
    .reg .pred p;
    and.b32 %r870, %r889, %r872;    setp.ne.u32 p, %r870, 0;
    vote.ballot.sync.b32 %r870, p, 0xffffffff;
    @!p not.b32 %r870, %r870;
}

	// end inline asm
	and.b32  	%r894, %r870, %r867;
	mov.b32 	%r875, 4;
	// begin inline asm
	{
    .reg .pred p;
    and.b32 %r873, %r889, %r875;    setp.ne.u32 p, %r873, 0;
    vote.ballot.sync.b32 %r873, p, 0xffffffff;
    @!p not.b32 %r873, %r873;
}

	// end inline asm
	and.b32  	%r895, %r873, %r894;
	mov.b32 	%r878, 8;
	// begin inline asm
	{
    .reg .pred p;
    and.b32 %r876, %r889, %r878;    setp.ne.u32 p, %r876, 0;
    vote.ballot.sync.b32 %r876, p, 0xffffffff;
    @!p not.b32 %r876, %r876;
}

	// end inline asm
	and.b32  	%r896, %r876, %r895;
	mov.b32 	%r881, 16;
	// begin inline asm
	{
    .reg .pred p;
    and.b32 %r879, %r889, %r881;    setp.ne.u32 p, %r879, 0;
    vote.ballot.sync.b32 %r879, p, 0xffffffff;
    @!p not.b32 %r879, %r879;
}

	// end inline asm
	and.b32  	%r897, %r879, %r896;
	mov.b32 	%r884, 32;
	// begin inline asm
	{
    .reg .pred p;
    and.b32 %r882, %r889, %r884;    setp.ne.u32 p, %r882, 0;
    vote.ballot.sync.b32 %r882, p, 0xffffffff;
    @!p not.b32 %r882, %r882;
}

	// end inline asm
	and.b32  	%r898, %r882, %r897;
	mov.b32 	%r887, 64;
	// begin inline asm
	{
    .reg .pred p;
    and.b32 %r885, %r889, %r887;    setp.ne.u32 p, %r885, 0;
    vote.ballot.sync.b32 %r885, p, 0xffffffff;
    @!p not.b32 %r885, %r885;
}

	// end inline asm
	and.b32  	%r899, %r885, %r898;
	mov.b32 	%r890, 128;
	// begin inline asm
	{
    .reg .pred p;
    and.b32 %r888, %r889, %r890;    setp.ne.u32 p, %r888, 0;
    vote.ballot.sync.b32 %r888, p, 0xffffffff;
    @!p not.b32 %r888, %r888;
}

	// end inline asm
	and.b32  	%r900, %r888, %r899;
	clz.b32 	%r901, %r900;
	sub.s32 	%r179, 31, %r901;
	and.b32  	%r902, %r572, %r900;
	popc.b32 	%r180, %r902;
	setp.ne.s32 	%p89, %r248, %r179;
	mov.b32 	%r1693, 0;
	@%p89 bra 	$L__BB9_133;
	ld.param.u32 	%r1600, [_ZN3cub18CUB_300001_SM_10006detail10radix_sort29DeviceRadixSortOnesweepKernelINS1_5radix10policy_hubIjNS0_8NullTypeEyE10Policy1000ELNS0_9SortOrderE0EjS6_yiiNS1_21identity_decomposer_tEEEvPT5_SC_PT3_PKSD_PT1_PKSH_PT2_PKSL_T4_iiT6__param_9];
	shl.b32 	%r903, %r1, 5;
	and.b32  	%r904, %r903, 31744;
	mov.u32 	%r905, _ZZN3cub18CUB_300001_SM_10006detail10radix_sort29DeviceRadixSortOnesweepKernelINS1_5radix10policy_hubIjNS0_8NullTypeEyE10Policy1000ELNS0_9SortOrderE0EjS6_yiiNS1_21identity_decomposer_tEEEvPT5_SC_PT3_PKSD_PT1_PKSH_PT2_PKSL_T4_iiT6_E1s;
	add.s32 	%r906, %r905, %r904;
	shr.u32 	%r907, %r1661, %r1600;
	and.b32  	%r908, %r907, %r82;
	shl.b32 	%r909, %r908, 2;
	add.s32 	%r910, %r906, %r909;
	atom.shared.add.u32 	%r1693, [%r910], %r180;
$L__BB9_133:
	ld.param.u32 	%r1601, [_ZN3cub18CUB_300001_SM_10006detail10radix_sort29DeviceRadixSortOnesweepKernelINS1_5radix10policy_hubIjNS0_8NullTypeEyE10Policy1000ELNS0_9SortOrderE0EjS6_yiiNS1_21identity_decomposer_tEEEvPT5_SC_PT3_PKSD_PT1_PKSH_PT2_PKSL_T4_iiT6__param_9];
	shfl.sync.idx.b32	%r936|%p90, %r1693, %r179, 31, -1;
	add.s32 	%r183, %r180, %r936;
	shr.u32 	%r937, %r1662, %r1601;
	and.b32  	%r933, %r937, %r82;
	mov.b32 	%r913, 1;
	// begin inline asm
	{
    .reg .pred p;
    and.b32 %r911, %r933, %r913;    setp.ne.u32 p, %r911, 0;
    vote.ballot.sync.b32 %r911, p, 0xffffffff;
    @!p not.b32 %r911, %r911;
}

	// end inline asm
	mov.b32 	%r916, 2;
	// begin inline asm
	{
    .reg .pred p;
    and.b32 %r914, %r933, %r916;    setp.ne.u32 p, %r914, 0;
    vote.ballot.sync.b32 %r914, p, 0xffffffff;
    @!p not.b32 %r914, %r914;
}

	// end inline asm
	and.b32  	%r938, %r914, %r911;
	mov.b32 	%r919, 4;
	// begin inline asm
	{
    .reg .pred p;
    and.b32 %r917, %r933, %r919;    setp.ne.u32 p, %r917, 0;
    vote.ballot.sync.b32 %r917, p, 0xffffffff;
    @!p not.b32 %r917, %r917;
}

	// end inline asm
	and.b32  	%r939, %r917, %r938;
	mov.b32 	%r922, 8;
	// begin inline asm
	{
    .reg .pred p;
    and.b32 %r920, %r933, %r922;    setp.ne.u32 p, %r920, 0;
    vote.ballot.sync.b32 %r920, p, 0xffffffff;
    @!p not.b32 %r920, %r920;
}

	// end inline asm
	and.b32  	%r940, %r920, %r939;
	mov.b32 	%r925, 16;
	// begin inline asm
	{
    .reg .pred p;
    and.b32 %r923, %r933, %r925;    setp.ne.u32 p, %r923, 0;
    vote.ballot.sync.b32 %r923, p, 0xffffffff;
    @!p not.b32 %r923, %r923;
}

	// end inline asm
	and.b32  	%r941, %r923, %r940;
	mov.b32 	%r928, 32;
	// begin inline asm
	{
    .reg .pred p;
    and.b32 %r926, %r933, %r928;    setp.ne.u32 p, %r926, 0;
    vote.ballot.sync.b32 %r926, p, 0xffffffff;
    @!p not.b32 %r926, %r926;
}

	// end inline asm
	and.b32  	%r942, %r926, %r941;
	mov.b32 	%r931, 64;
	// begin inline asm
	{
    .reg .pred p;
    and.b32 %r929, %r933, %r931;    setp.ne.u32 p, %r929, 0;
    vote.ballot.sync.b32 %r929, p, 0xffffffff;
    @!p not.b32 %r929, %r929;
}

	// end inline asm
	and.b32  	%r943, %r929, %r942;
	mov.b32 	%r934, 128;
	// begin inline asm
	{
    .reg .pred p;
    and.b32 %r932, %r933, %r934;    setp.ne.u32 p, %r932, 0;
    vote.ballot.sync.b32 %r932, p, 0xffffffff;
    @!p not.b32 %r932, %r932;
}

	// end inline asm
	and.b32  	%r944, %r932, %r943;
	clz.b32 	%r945, %r944;
	sub.s32 	%r184, 31, %r945;
	and.b32  	%r946, %r572, %r944;
	popc.b32 	%r185, %r946;
	setp.ne.s32 	%p91, %r248, %r184;
	mov.b32 	%r1694, 0;
	@%p91 bra 	$L__BB9_135;
	atom.shared.add.u32 	%r1694, [%r115], %r185;
$L__BB9_135:
	ld.param.u32 	%r1602, [_ZN3cub18CUB_300001_SM_10006detail10radix_sort29DeviceRadixSortOnesweepKernelINS1_5radix10policy_hubIjNS0_8NullTypeEyE10Policy1000ELNS0_9SortOrderE0EjS6_yiiNS1_21identity_decomposer_tEEEvPT5_SC_PT3_PKSD_PT1_PKSH_PT2_PKSL_T4_iiT6__param_9];
	shfl.sync.idx.b32	%r972|%p92, %r1694, %r184, 31, -1;
	add.s32 	%r188, %r185, %r972;
	shr.u32 	%r973, %r1663, %r1602;
	and.b32  	%r969, %r973, %r82;
	mov.b32 	%r949, 1;
	// begin inline asm
	{
    .reg .pred p;
    and.b32 %r947, %r969, %r949;    setp.ne.u32 p, %r947, 0;
    vote.ballot.sync.b32 %r947, p, 0xffffffff;
    @!p not.b32 %r947, %r947;
}

	// end inline asm
	mov.b32 	%r952, 2;
	// begin inline asm
	{
    .reg .pred p;
    and.b32 %r950, %r969, %r952;    setp.ne.u32 p, %r950, 0;
    vote.ballot.sync.b32 %r950, p, 0xffffffff;
    @!p not.b32 %r950, %r950;
}

	// end inline asm
	and.b32  	%r974, %r950, %r947;
	mov.b32 	%r955, 4;
	// begin inline asm
	{
    .reg .pred p;
    and.b32 %r953, %r969, %r955;    setp.ne.u32 p, %r953, 0;
    vote.ballot.sync.b32 %r953, p, 0xffffffff;
    @!p not.b32 %r953, %r953;
}

	// end inline asm
	and.b32  	%r975, %r953, %r974;
	mov.b32 	%r958, 8;
	// begin inline asm
	{
    .reg .pred p;
    and.b32 %r956, %r969, %r958;    setp.ne.u32 p, %r956, 0;
    vote.ballot.sync.b32 %r956, p, 0xffffffff;
    @!p not.b32 %r956, %r956;
}

	// end inline asm
	and.b32  	%r976, %r956, %r975;
	mov.b32 	%r961, 16;
	// begin inline asm
	{
    .reg .pred p;
    and.b32 %r959, %r969, %r961;    setp.ne.u32 p, %r959, 0;
    vote.ballot.sync.b32 %r959, p, 0xffffffff;
    @!p not.b32 %r959, %r959;
}

	// end inline asm
	and.b32  	%r977, %r959, %r976;
	mov.b32 	%r964, 32;
	// begin inline asm
	{
    .reg .pred p;
    and.b32 %r962, %r969, %r964;    setp.ne.u32 p, %r962, 0;
    vote.ballot.sync.b32 %r962, p, 0xffffffff;
    @!p not.b32 %r962, %r962;
}

	// end inline asm
	and.b32  	%r978, %r962, %r977;
	mov.b32 	%r967, 64;
	// begin inline asm
	{
    .reg .pred p;
    and.b32 %r965, %r969, %r967;    setp.ne.u32 p, %r965, 0;
    vote.ballot.sync.b32 %r965, p, 0xffffffff;
    @!p not.b32 %r965, %r965;
}

	// end inline asm
	and.b32  	%r979, %r965, %r978;
	mov.b32 	%r970, 128;
	// begin inline asm
	{
    .reg .pred p;
    and.b32 %r968, %r969, %r970;    setp.ne.u32 p, %r968, 0;
    vote.ballot.sync.b32 %r968, p, 0xffffffff;
    @!p not.b32 %r968, %r968;
}

	// end inline asm
	and.b32  	%r980, %r968, %r979;
	clz.b32 	%r981, %r980;
	sub.s32 	%r189, 31, %r981;
	and.b32  	%r982, %r572, %r980;
	popc.b32 	%r190, %r982;
	setp.ne.s32 	%p93, %r248, %r189;
	mov.b32 	%r1695, 0;
	@%p93 bra 	$L__BB9_137;
	atom.shared.add.u32 	%r1695, [%r116], %r190;
$L__BB9_137:
	ld.param.u32 	%r1603, [_ZN3cub18CUB_300001_SM_10006detail10radix_sort29DeviceRadixSortOnesweepKernelINS1_5radix10policy_hubIjNS0_8NullTypeEyE10Policy1000ELNS0_9SortOrderE0EjS6_yiiNS1_21identity_decomposer_tEEEvPT5_SC_PT3_PKSD_PT1_PKSH_PT2_PKSL_T4_iiT6__param_9];
	shfl.sync.idx.b32	%r1008|%p94, %r1695, %r189, 31, -1;
	add.s32 	%r193, %r190, %r1008;
	shr.u32 	%r1009, %r1664, %r1603;
	and.b32  	%r1005, %r1009, %r82;
	mov.b32 	%r985, 1;
	// begin inline asm
	{
    .reg .pred p;
    and.b32 %r983, %r1005, %r985;    setp.ne.u32 p, %r983, 0;
    vote.ballot.sync.b32 %r983, p, 0xffffffff;
    @!p not.b32 %r983, %r983;
}

	// end inline asm
	mov.b32 	%r988, 2;
	// begin inline asm
	{
    .reg .pred p;
    and.b32 %r986, %r1005, %r988;    setp.ne.u32 p, %r986, 0;
    vote.ballot.sync.b32 %r986, p, 0xffffffff;
    @!p not.b32 %r986, %r986;
}

	// end inline asm
	and.b32  	%r1010, %r986, %r983;
	mov.b32 	%r991, 4;
	// begin inline asm
	{
    .reg .pred p;
    and.b32 %r989, %r1005, %r991;    setp.ne.u32 p, %r989, 0;
    vote.ballot.sync.b32 %r989, p, 0xffffffff;
    @!p not.b32 %r989, %r989;
}

	// end inline asm
	and.b32  	%r1011, %r989, %r1010;
	mov.b32 	%r994, 8;
	// begin inline asm
	{
    .reg .pred p;
    and.b32 %r992, %r1005, %r994;    setp.ne.u32 p, %r992, 0;
    vote.ballot.sync.b32 %r992, p, 0xffffffff;
    @!p not.b32 %r992, %r992;
}

	// end inline asm
	and.b32  	%r1012, %r992, %r1011;
	mov.b32 	%r997, 16;
	// begin inline asm
	{
    .reg .pred p;
    and.b32 %r995, %r1005, %r997;    setp.ne.u32 p, %r995, 0;
    vote.ballot.sync.b32 %r995, p, 0xffffffff;
    @!p not.b32 %r995, %r995;
}

	// end inline asm
	and.b32  	%r1013, %r995, %r1012;
	mov.b32 	%r1000, 32;
	// begin inline asm
	{
    .reg .pred p;
    and.b32 %r998, %r1005, %r1000;    setp.ne.u32 p, %r998, 0;
    vote.ballot.sync.b32 %r998, p, 0xffffffff;
    @!p not.b32 %r998, %r998;
}

	// end inline asm
	and.b32  	%r1014, %r998, %r1013;
	mov.b32 	%r1003, 64;
	// begin inline asm
	{
    .reg .pred p;
    and.b32 %r1001, %r1005, %r1003;    setp.ne.u32 p, %r1001, 0;
    vote.ballot.sync.b32 %r1001, p, 0xffffffff;
    @!p not.b32 %r1001, %r1001;
}

	// end inline asm
	and.b32  	%r1015, %r1001, %r1014;
	mov.b32 	%r1006, 128;
	// begin inline asm
	{
    .reg .pred p;
    and.b32 %r1004, %r1005, %r1006;    setp.ne.u32 p, %r1004, 0;
    vote.ballot.sync.b32 %r1004, p, 0xffffffff;
    @!p not.b32 %r1004, %r1004;
}

	// end inline asm
	and.b32  	%r1016, %r1004, %r1015;
	clz.b32 	%r1017, %r1016;
	sub.s32 	%r194, 31, %r1017;
	and.b32  	%r1018, %r572, %r1016;
	popc.b32 	%r195, %r1018;
	setp.ne.s32 	%p95, %r248, %r194;
	mov.b32 	%r1696, 0;
	@%p95 bra 	$L__BB9_139;
	atom.shared.add.u32 	%r1696, [%r117], %r195;
$L__BB9_139:
	ld.param.u32 	%r1604, [_ZN3cub18CUB_300001_SM_10006detail10radix_sort29DeviceRadixSortOnesweepKernelINS1_5radix10policy_hubIjNS0_8NullTypeEyE10Policy1000ELNS0_9SortOrderE0EjS6_yiiNS1_21identity_decomposer_tEEEvPT5_SC_PT3_PKSD_PT1_PKSH_PT2_PKSL_T4_iiT6__param_9];
	shfl.sync.idx.b32	%r1044|%p96, %r1696, %r194, 31, -1;
	add.s32 	%r198, %r195, %r1044;
	shr.u32 	%r1045, %r1665, %r1604;
	and.b32  	%r1041, %r1045, %r82;
	mov.b32 	%r1021, 1;
	// begin inline asm
	{
    .reg .pred p;
    and.b32 %r1019, %r1041, %r1021;    setp.ne.u32 p, %r1019, 0;
    vote.ballot.sync.b32 %r1019, p, 0xffffffff;
    @!p not.b32 %r1019, %r1019;
}

	// end inline asm
	mov.b32 	%r1024, 2;
	// begin inline asm
	{
    .reg .pred p;
    and.b32 %r1022, %r1041, %r1024;    setp.ne.u32 p, %r1022, 0;
    vote.ballot.sync.b32 %r1022, p, 0xffffffff;
    @!p not.b32 %r1022, %r1022;
}

	// end inline asm
	and.b32  	%r1046, %r1022, %r1019;
	mov.b32 	%r1027, 4;
	// begin inline asm
	{
    .reg .pred p;
    and.b32 %r1025, %r1041, %r1027;    setp.ne.u32 p, %r1025, 0;
    vote.ballot.sync.b32 %r1025, p, 0xffffffff;
    @!p not.b32 %r1025, %r1025;
}

	// end inline asm
	and.b32  	%r1047, %r1025, %r1046;
	mov.b32 	%r1030, 8;
	// begin inline asm
	{
    .reg .pred p;
    and.b32 %r1028, %r1041, %r1030;    setp.ne.u32 p, %r1028, 0;
    vote.ballot.sync.b32 %r1028, p, 0xffffffff;
    @!p not.b32 %r1028, %r1028;
}

	// end inline asm
	and.b32  	%r1048, %r1028, %r1047;
	mov.b32 	%r1033, 16;
	// begin inline asm
	{
    .reg .pred p;
    and.b32 %r1031, %r1041, %r1033;    setp.ne.u32 p, %r1031, 0;
    vote.ballot.sync.b32 %r1031, p, 0xffffffff;
    @!p not.b32 %r1031, %r1031;
}

	// end inline asm
	and.b32  	%r1049, %r1031, %r1048;
	mov.b32 	%r1036, 32;
	// begin inline asm
	{
    .reg .pred p;
    and.b32 %r1034, %r1041, %r1036;    setp.ne.u32 p, %r1034, 0;
    vote.ballot.sync.b32 %r1034, p, 0xffffffff;
    @!p not.b32 %r1034, %r1034;
}

	// end inline asm
	and.b32  	%r1050, %r1034, %r1049;
	mov.b32 	%r1039, 64;
	// begin inline asm
	{
    .reg .pred p;
    and.b32 %r1037, %r1041, %r1039;    setp.ne.u32 p, %r1037, 0;
    vote.ballot.sync.b32 %r1037, p, 0xffffffff;
    @!p not.b32 %r1037, %r1037;
}

	// end inline asm
	and.b32  	%r1051, %r1037, %r1050;
	mov.b32 	%r1042, 128;
	// begin inline asm
	{
    .reg .pred p;
    and.b32 %r1040, %r1041, %r1042;    setp.ne.u32 p, %r1040, 0;
    vote.ballot.sync.b32 %r1040, p, 0xffffffff;
    @!p not.b32 %r1040, %r1040;
}

	// end inline asm
	and.b32  	%r1052, %r1040, %r1051;
	clz.b32 	%r1053, %r1052;
	sub.s32 	%r199, 31, %r1053;
	and.b32  	%r1054, %r572, %r1052;
	popc.b32 	%r200, %r1054;
	setp.ne.s32 	%p97, %r248, %r199;
	mov.b32 	%r1697, 0;
	@%p97 bra 	$L__BB9_141;
	atom.shared.add.u32 	%r1697, [%r118], %r200;
$L__BB9_141:
	ld.param.u32 	%r1605, [_ZN3cub18CUB_300001_SM_10006detail10radix_sort29DeviceRadixSortOnesweepKernelINS1_5radix10policy_hubIjNS0_8NullTypeEyE10Policy1000ELNS0_9SortOrderE0EjS6_yiiNS1_21identity_decomposer_tEEEvPT5_SC_PT3_PKSD_PT1_PKSH_PT2_PKSL_T4_iiT6__param_9];
	shfl.sync.idx.b32	%r1080|%p98, %r1697, %r199, 31, -1;
	add.s32 	%r203, %r200, %r1080;
	shr.u32 	%r1081, %r1666, %r1605;
	and.b32  	%r1077, %r1081, %r82;
	mov.b32 	%r1057, 1;
	// begin inline asm
	{
    .reg .pred p;
    and.b32 %r1055, %r1077, %r1057;    setp.ne.u32 p, %r1055, 0;
    vote.ballot.sync.b32 %r1055, p, 0xffffffff;
    @!p not.b32 %r1055, %r1055;
}

	// end inline asm
	mov.b32 	%r1060, 2;
	// begin inline asm
	{
    .reg .pred p;
    and.b32 %r1058, %r1077, %r1060;    setp.ne.u32 p, %r1058, 0;
    vote.ballot.sync.b32 %r1058, p, 0xffffffff;
    @!p not.b32 %r1058, %r1058;
}

	// end inline asm
	and.b32  	%r1082, %r1058, %r1055;
	mov.b32 	%r1063, 4;
	// begin inline asm
	{
    .reg .pred p;
    and.b32 %r1061, %r1077, %r1063;    setp.ne.u32 p, %r1061, 0;
    vote.ballot.sync.b32 %r1061, p, 0xffffffff;
    @!p not.b32 %r1061, %r1061;
}

	// end inline asm
	and.b32  	%r1083, %r1061, %r1082;
	mov.b32 	%r1066, 8;
	// begin inline asm
	{
    .reg .pred p;
    and.b32 %r1064, %r1077, %r1066;    setp.ne.u32 p, %r1064, 0;
    vote.ballot.sync.b32 %r1064, p, 0xffffffff;
    @!p not.b32 %r1064, %r1064;
}

	// end inline asm
	and.b32  	%r1084, %r1064, %r1083;
	mov.b32 	%r1069, 16;
	// begin inline asm
	{
    .reg .pred p;
    and.b32 %r1067, %r1077, %r1069;    setp.ne.u32 p, %r1067, 0;
    vote.ballot.sync.b32 %r1067, p, 0xffffffff;
    @!p not.b32 %r1067, %r1067;
}

	// end inline asm
	and.b32  	%r1085, %r1067, %r1084;
	mov.b32 	%r1072, 32;
	// begin inline asm
	{
    .reg .pred p;
    and.b32 %r1070, %r1077, %r1072;    setp.ne.u32 p, %r1070, 0;
    vote.ballot.sync.b32 %r1070, p, 0xffffffff;
    @!p not.b32 %r1070, %r1070;
}

	// end inline asm
	and.b32  	%r1086, %r1070, %r1085;
	mov.b32 	%r1075, 64;
	// begin inline asm
	{
    .reg .pred p;
    and.b32 %r1073, %r1077, %r1075;    setp.ne.u32 p, %r1073, 0;
    vote.ballot.sync.b32 %r1073, p, 0xffffffff;
    @!p not.b32 %r1073, %r1073;
}

	// end inline asm
	and.b32  	%r1087, %r1073, %r1086;
	mov.b32 	%r1078, 128;
	// begin inline asm
	{
    .reg .pred p;
    and.b32 %r1076, %r1077, %r1078;    setp.ne.u32 p, %r1076, 0;
    vote.ballot.sync.b32 %r1076, p, 0xffffffff;
    @!p not.b32 %r1076, %r1076;
}

	// end inline asm
	and.b32  	%r1088, %r1076, %r1087;
	clz.b32 	%r1089, %r1088;
	sub.s32 	%r204, 31, %r1089;
	and.b32  	%r1090, %r572, %r1088;
	popc.b32 	%r205, %r1090;
	setp.ne.s32 	%p99, %r248, %r204;
	mov.b32 	%r1698, 0;
	@%p99 bra 	$L__BB9_143;
	atom.shared.add.u32 	%r1698, [%r119], %r205;
$L__BB9_143:
	ld.param.u32 	%r1606, [_ZN3cub18CUB_300001_SM_10006detail10radix_sort29DeviceRadixSortOnesweepKernelINS1_5radix10policy_hubIjNS0_8NullTypeEyE10Policy1000ELNS0_9SortOrderE0EjS6_yiiNS1_21identity_decomposer_tEEEvPT5_SC_PT3_PKSD_PT1_PKSH_PT2_PKSL_T4_iiT6__param_9];
	shfl.sync.idx.b32	%r1116|%p100, %r1698, %r204, 31, -1;
	add.s32 	%r208, %r205, %r1116;
	shr.u32 	%r1117, %r1667, %r1606;
	and.b32  	%r1113, %r1117, %r82;
	mov.b32 	%r1093, 1;
	// begin inline asm
	{
    .reg .pred p;
    and.b32 %r1091, %r1113, %r1093;    setp.ne.u32 p, %r1091, 0;
    vote.ballot.sync.b32 %r1091, p, 0xffffffff;
    @!p not.b32 %r1091, %r1091;
}

	// end inline asm
	mov.b32 	%r1096, 2;
	// begin inline asm
	{
    .reg .pred p;
    and.b32 %r1094, %r1113, %r1096;    setp.ne.u32 p, %r1094, 0;
    vote.ballot.sync.b32 %r1094, p, 0xffffffff;
    @!p not.b32 %r1094, %r1094;
}

	// end inline asm
	and.b32  	%r1118, %r1094, %r1091;
	mov.b32 	%r1099, 4;
	// begin inline asm
	{
    .reg .pred p;
    and.b32 %r1097, %r1113, %r1099;    setp.ne.u32 p, %r1097, 0;
    vote.ballot.sync.b32 %r1097, p, 0xffffffff;
    @!p not.b32 %r1097, %r1097;
}

	// end inline asm
	and.b32  	%r1119, %r1097, %r1118;
	mov.b32 	%r1102, 8;
	// begin inline asm
	{
    .reg .pred p;
    and.b32 %r1100, %r1113, %r1102;    setp.ne.u32 p, %r1100, 0;
    vote.ballot.sync.b32 %r1100, p, 0xffffffff;
    @!p not.b32 %r1100, %r1100;
}

	// end inline asm
	and.b32  	%r1120, %r1100, %r1119;
	mov.b32 	%r1105, 16;
	// begin inline asm
	{
    .reg .pred p;
    and.b32 %r1103, %r1113, %r1105;    setp.ne.u32 p, %r1103, 0;
    vote.ballot.sync.b32 %r1103, p, 0xffffffff;
    @!p not.b32 %r1103, %r1103;
}

	// end inline asm
	and.b32  	%r1121, %r1103, %r1120;
	mov.b32 	%r1108, 32;
	// begin inline asm
	{
    .reg .pred p;
    and.b32 %r1106, %r1113, %r1108;    setp.ne.u32 p, %r1106, 0;
    vote.ballot.sync.b32 %r1106, p, 0xffffffff;
    @!p not.b32 %r1106, %r1106;
}

	// end inline asm
	and.b32  	%r1122, %r1106, %r1121;
	mov.b32 	%r1111, 64;
	// begin inline asm
	{
    .reg .pred p;
    and.b32 %r1109, %r1113, %r1111;    setp.ne.u32 p, %r1109, 0;
    vote.ballot.sync.b32 %r1109, p, 0xffffffff;
    @!p not.b32 %r1109, %r1109;
}

	// end inline asm
	and.b32  	%r1123, %r1109, %r1122;
	mov.b32 	%r1114, 128;
	// begin inline asm
	{
    .reg .pred p;
    and.b32 %r1112, %r1113, %r1114;    setp.ne.u32 p, %r1112, 0;
    vote.ballot.sync.b32 %r1112, p, 0xffffffff;
    @!p not.b32 %r1112, %r1112;
}

	// end inline asm
	and.b32  	%r1124, %r1112, %r1123;
	clz.b32 	%r1125, %r1124;
	sub.s32 	%r209, 31, %r1125;
	and.b32  	%r1126, %r572, %r1124;
	popc.b32 	%r210, %r1126;
	setp.ne.s32 	%p101, %r248, %r209;
	mov.b32 	%r1699, 0;
	@%p101 bra 	$L__BB9_145;
	atom.shared.add.u32 	%r1699, [%r120], %r210;
$L__BB9_145:
	ld.param.u32 	%r1607, [_ZN3cub18CUB_300001_SM_10006detail10radix_sort29DeviceRadixSortOnesweepKernelINS1_5radix10policy_hubIjNS0_8NullTypeEyE10Policy1000ELNS0_9SortOrderE0EjS6_yiiNS1_21identity_decomposer_tEEEvPT5_SC_PT3_PKSD_PT1_PKSH_PT2_PKSL_T4_iiT6__param_9];
	shfl.sync.idx.b32	%r1152|%p102, %r1699, %r209, 31, -1;
	add.s32 	%r213, %r210, %r1152;
	shr.u32 	%r1153, %r1668, %r1607;
	and.b32  	%r1149, %r1153, %r82;
	mov.b32 	%r1129, 1;
	// begin inline asm
	{
    .reg .pred p;
    and.b32 %r1127, %r1149, %r1129;    setp.ne.u32 p, %r1127, 0;
    vote.ballot.sync.b32 %r1127, p, 0xffffffff;
    @!p not.b32 %r1127, %r1127;
}

	// end inline asm
	mov.b32 	%r1132, 2;
	// begin inline asm
	{
    .reg .pred p;
    and.b32 %r1130, %r1149, %r1132;    setp.ne.u32 p, %r1130, 0;
    vote.ballot.sync.b32 %r1130, p, 0xffffffff;
    @!p not.b32 %r1130, %r1130;
}

	// end inline asm
	and.b32  	%r1154, %r1130, %r1127;
	mov.b32 	%r1135, 4;
	// begin inline asm
	{
    .reg .pred p;
    and.b32 %r1133, %r1149, %r1135;    setp.ne.u32 p, %r1133, 0;
    vote.ballot.sync.b32 %r1133, p, 0xffffffff;
    @!p not.b32 %r1133, %r1133;
}

	// end inline asm
	and.b32  	%r1155, %r1133, %r1154;
	mov.b32 	%r1138, 8;
	// begin inline asm
	{
    .reg .pred p;
    and.b32 %r1136, %r1149, %r1138;    setp.ne.u32 p, %r1136, 0;
    vote.ballot.sync.b32 %r1136, p, 0xffffffff;
    @!p not.b32 %r1136, %r1136;
}

	// end inline asm
	and.b32  	%r1156, %r1136, %r1155;
	mov.b32 	%r1141, 16;
	// begin inline asm
	{
    .reg .pred p;
    and.b32 %r1139, %r1149, %r1141;    setp.ne.u32 p, %r1139, 0;
    vote.ballot.sync.b32 %r1139, p, 0xffffffff;
    @!p not.b32 %r1139, %r1139;
}

	// end inline asm
	and.b32  	%r1157, %r1139, %r1156;
	mov.b32 	%r1144, 32;
	// begin inline asm
	{
    .reg .pred p;
    and.b32 %r1142, %r1149, %r1144;    setp.ne.u32 p, %r1142, 0;
    vote.ballot.sync.b32 %r1142, p, 0xffffffff;
    @!p not.b32 %r1142, %r1142;
}

	// end inline asm
	and.b32  	%r1158, %r1142, %r1157;
	mov.b32 	%r1147, 64;
	// begin inline asm
	{
    .reg .pred p;
    and.b32 %r1145, %r1149, %r1147;    setp.ne.u32 p, %r1145, 0;
    vote.ballot.sync.b32 %r1145, p, 0xffffffff;
    @!p not.b32 %r1145, %r1145;
}

	// end inline asm
	and.b32  	%r1159, %r1145, %r1158;
	mov.b32 	%r1150, 128;
	// begin inline asm
	{
    .reg .pred p;
    and.b32 %r1148, %r1149, %r1150;    setp.ne.u32 p, %r1148, 0;
    vote.ballot.sync.b32 %r1148, p, 0xffffffff;
    @!p not.b32 %r1148, %r1148;
}

	// end inline asm
	and.b32  	%r1160, %r1148, %r1159;
	clz.b32 	%r1161, %r1160;
	sub.s32 	%r214, 31, %r1161;
	and.b32  	%r1162, %r572, %r1160;
	popc.b32 	%r215, %r1162;
	setp.ne.s32 	%p103, %r248, %r214;
	mov.b32 	%r1700, 0;
	@%p103 bra 	$L__BB9_147;
	ld.param.u32 	%r1608, [_ZN3cub18CUB_300001_SM_10006detail10radix_sort29DeviceRadixSortOnesweepKernelINS1_5radix10policy_hubIjNS0_8NullTypeEyE10Policy1000ELNS0_9SortOrderE0EjS6_yiiNS1_21identity_decomposer_tEEEvPT5_SC_PT3_PKSD_PT1_PKSH_PT2_PKSL_T4_iiT6__param_9];
	shl.b32 	%r1163, %r1, 5;
	and.b32  	%r1164, %r1163, 31744;
	mov.u32 	%r1165, _ZZN3cub18CUB_300001_SM_10006detail10radix_sort29DeviceRadixSortOnesweepKernelINS1_5radix10policy_hubIjNS0_8NullTypeEyE10Policy1000ELNS0_9SortOrderE0EjS6_yiiNS1_21identity_decomposer_tEEEvPT5_SC_PT3_PKSD_PT1_PKSH_PT2_PKSL_T4_iiT6_E1s;
	add.s32 	%r1166, %r1165, %r1164;
	shr.u32 	%r1167, %r1668, %r1608;
	and.b32  	%r1168, %r1167, %r82;
	shl.b32 	%r1169, %r1168, 2;
	add.s32 	%r1170, %r1166, %r1169;
	atom.shared.add.u32 	%r1700, [%r1170], %r215;
$L__BB9_147:
	ld.param.u32 	%r1609, [_ZN3cub18CUB_300001_SM_10006detail10radix_sort29DeviceRadixSortOnesweepKernelINS1_5radix10policy_hubIjNS0_8NullTypeEyE10Policy1000ELNS0_9SortOrderE0EjS6_yiiNS1_21identity_decomposer_tEEEvPT5_SC_PT3_PKSD_PT1_PKSH_PT2_PKSL_T4_iiT6__param_9];
	shfl.sync.idx.b32	%r1196|%p104, %r1700, %r214, 31, -1;
	add.s32 	%r218, %r215, %r1196;
	shr.u32 	%r1197, %r1669, %r1609;
	and.b32  	%r1193, %r1197, %r82;
	mov.b32 	%r1173, 1;
	// begin inline asm
	{
    .reg .pred p;
    and.b32 %r1171, %r1193, %r1173;    setp.ne.u32 p, %r1171, 0;
    vote.ballot.sync.b32 %r1171, p, 0xffffffff;
    @!p not.b32 %r1171, %r1171;
}

	// end inline asm
	mov.b32 	%r1176, 2;
	// begin inline asm
	{
    .reg .pred p;
    and.b32 %r1174, %r1193, %r1176;    setp.ne.u32 p, %r1174, 0;
    vote.ballot.sync.b32 %r1174, p, 0xffffffff;
    @!p not.b32 %r1174, %r1174;
}

	// end inline asm
	and.b32  	%r1198, %r1174, %r1171;
	mov.b32 	%r1179, 4;
	// begin inline asm
	{
    .reg .pred p;
    and.b32 %r1177, %r1193, %r1179;    setp.ne.u32 p, %r1177, 0;
    vote.ballot.sync.b32 %r1177, p, 0xffffffff;
    @!p not.b32 %r1177, %r1177;
}

	// end inline asm
	and.b32  	%r1199, %r1177, %r1198;
	mov.b32 	%r1182, 8;
	// begin inline asm
	{
    .reg .pred p;
    and.b32 %r1180, %r1193, %r1182;    setp.ne.u32 p, %r1180, 0;
    vote.ballot.sync.b32 %r1180, p, 0xffffffff;
    @!p not.b32 %r1180, %r1180;
}

	// end inline asm
	and.b32  	%r1200, %r1180, %r1199;
	mov.b32 	%r1185, 16;
	// begin inline asm
	{
    .reg .pred p;
    and.b32 %r1183, %r1193, %r1185;    setp.ne.u32 p, %r1183, 0;
    vote.ballot.sync.b32 %r1183, p, 0xffffffff;
    @!p not.b32 %r1183, %r1183;
}

	// end inline asm
	and.b32  	%r1201, %r1183, %r1200;
	mov.b32 	%r1188, 32;
	// begin inline asm
	{
    .reg .pred p;
    and.b32 %r1186, %r1193, %r1188;    setp.ne.u32 p, %r1186, 0;
    vote.ballot.sync.b32 %r1186, p, 0xffffffff;
    @!p not.b32 %r1186, %r1186;
}

	// end inline asm
	and.b32  	%r1202, %r1186, %r1201;
	mov.b32 	%r1191, 64;
	// begin inline asm
	{
    .reg .pred p;
    and.b32 %r1189, %r1193, %r1191;    setp.ne.u32 p, %r1189, 0;
    vote.ballot.sync.b32 %r1189, p, 0xffffffff;
    @!p not.b32 %r1189, %r1189;
}

	// end inline asm
	and.b32  	%r1203, %r1189, %r1202;
	mov.b32 	%r1194, 128;
	// begin inline asm
	{
    .reg .pred p;
    and.b32 %r1192, %r1193, %r1194;    setp.ne.u32 p, %r1192, 0;
    vote.ballot.sync.b32 %r1192, p, 0xffffffff;
    @!p not.b32 %r1192, %r1192;
}

	// end inline asm
	and.b32  	%r1204, %r1192, %r1203;
	clz.b32 	%r1205, %r1204;
	sub.s32 	%r219, 31, %r1205;
	and.b32  	%r1206, %r572, %r1204;
	popc.b32 	%r220, %r1206;
	setp.ne.s32 	%p105, %r248, %r219;
	mov.b32 	%r1701, 0;
	@%p105 bra 	$L__BB9_149;
	ld.param.u32 	%r1610, [_ZN3cub18CUB_300001_SM_10006detail10radix_sort29DeviceRadixSortOnesweepKernelINS1_5radix10policy_hubIjNS0_8NullTypeEyE10Policy1000ELNS0_9SortOrderE0EjS6_yiiNS1_21identity_decomposer_tEEEvPT5_SC_PT3_PKSD_PT1_PKSH_PT2_PKSL_T4_iiT6__param_9];
	shl.b32 	%r1207, %r1, 5;
	and.b32  	%r1208, %r1207, 31744;
	mov.u32 	%r1209, _ZZN3cub18CUB_300001_SM_10006detail10radix_sort29DeviceRadixSortOnesweepKernelINS1_5radix10policy_hubIjNS0_8NullTypeEyE10Policy1000ELNS0_9SortOrderE0EjS6_yiiNS1_21identity_decomposer_tEEEvPT5_SC_PT3_PKSD_PT1_PKSH_PT2_PKSL_T4_iiT6_E1s;
	add.s32 	%r1210, %r1209, %r1208;
	shr.u32 	%r1211, %r1669, %r1610;
	and.b32  	%r1212, %r1211, %r82;
	shl.b32 	%r1213, %r1212, 2;
	add.s32 	%r1214, %r1210, %r1213;
	atom.shared.add.u32 	%r1701, [%r1214], %r220;
$L__BB9_149:
	ld.param.u32 	%r1611, [_ZN3cub18CUB_300001_SM_10006detail10radix_sort29DeviceRadixSortOnesweepKernelINS1_5radix10policy_hubIjNS0_8NullTypeEyE10Policy1000ELNS0_9SortOrderE0EjS6_yiiNS1_21identity_decomposer_tEEEvPT5_SC_PT3_PKSD_PT1_PKSH_PT2_PKSL_T4_iiT6__param_9];
	shfl.sync.idx.b32	%r1240|%p106, %r1701, %r219, 31, -1;
	add.s32 	%r223, %r220, %r1240;
	shr.u32 	%r1241, %r1670, %r1611;
	and.b32  	%r1237, %r1241, %r82;
	mov.b32 	%r1217, 1;
	// begin inline asm
	{
    .reg .pred p;
    and.b32 %r1215, %r1237, %r1217;    setp.ne.u32 p, %r1215, 0;
    vote.ballot.sync.b32 %r1215, p, 0xffffffff;
    @!p not.b32 %r1215, %r1215;
}

	// end inline asm
	mov.b32 	%r1220, 2;
	// begin inline asm
	{
    .reg .pred p;
    and.b32 %r1218, %r1237, %r1220;    setp.ne.u32 p, %r1218, 0;
    vote.ballot.sync.b32 %r1218, p, 0xffffffff;
    @!p not.b32 %r1218, %r1218;
}

	// end inline asm
	and.b32  	%r1242, %r1218, %r1215;
	mov.b32 	%r1223, 4;
	// begin inline asm
	{
    .reg .pred p;
    and.b32 %r1221, %r1237, %r1223;    setp.ne.u32 p, %r1221, 0;
    vote.ballot.sync.b32 %r1221, p, 0xffffffff;
    @!p not.b32 %r1221, %r1221;
}

	// end inline asm
	and.b32  	%r1243, %r1221, %r1242;
	mov.b32 	%r1226, 8;
	// begin inline asm
	{
    .reg .pred p;
    and.b32 %r1224, %r1237, %r1226;    setp.ne.u32 p, %r1224, 0;
    vote.ballot.sync.b32 %r1224, p, 0xffffffff;
    @!p not.b32 %r1224, %r1224;
}

	// end inline asm
	and.b32  	%r1244, %r1224, %r1243;
	mov.b32 	%r1229, 16;
	// begin inline asm
	{
    .reg .pred p;
    and.b32 %r1227, %r1237, %r1229;    setp.ne.u32 p, %r1227, 0;
    vote.ballot.sync.b32 %r1227, p, 0xffffffff;
    @!p not.b32 %r1227, %r1227;
}

	// end inline asm
	and.b32  	%r1245, %r1227, %r1244;
	mov.b32 	%r1232, 32;
	// begin inline asm
	{
    .reg .pred p;
    and.b32 %r1230, %r1237, %r1232;    setp.ne.u32 p, %r1230, 0;
    vote.ballot.sync.b32 %r1230, p, 0xffffffff;
    @!p not.b32 %r1230, %r1230;
}

	// end inline asm
	and.b32  	%r1246, %r1230, %r1245;
	mov.b32 	%r1235, 64;
	// begin inline asm
	{
    .reg .pred p;
    and.b32 %r1233, %r1237, %r1235;    setp.ne.u32 p, %r1233, 0;
    vote.ballot.sync.b32 %r1233, p, 0xffffffff;
    @!p not.b32 %r1233, %r1233;
}

	// end inline asm
	and.b32  	%r1247, %r1233, %r1246;
	mov.b32 	%r1238, 128;
	// begin inline asm
	{
    .reg .pred p;
    and.b32 %r1236, %r1237, %r1238;    setp.ne.u32 p, %r1236, 0;
    vote.ballot.sync.b32 %r1236, p, 0xffffffff;
    @!p not.b32 %r1236, %r1236;
}

	// end inline asm
	and.b32  	%r1248, %r1236, %r1247;
	clz.b32 	%r1249, %r1248;
	sub.s32 	%r224, 31, %r1249;
	and.b32  	%r1250, %r572, %r1248;
	popc.b32 	%r225, %r1250;
	setp.ne.s32 	%p107, %r248, %r224;
	mov.b32 	%r1702, 0;
	@%p107 bra 	$L__BB9_151;
	ld.param.u32 	%r1612, [_ZN3cub18CUB_300001_SM_10006detail10radix_sort29DeviceRadixSortOnesweepKernelINS1_5radix10policy_hubIjNS0_8NullTypeEyE10Policy1000ELNS0_9SortOrderE0EjS6_yiiNS1_21identity_decomposer_tEEEvPT5_SC_PT3_PKSD_PT1_PKSH_PT2_PKSL_T4_iiT6__param_9];
	shl.b32 	%r1251, %r1, 5;
	and.b32  	%r1252, %r1251, 31744;
	mov.u32 	%r1253, _ZZN3cub18CUB_300001_SM_10006detail10radix_sort29DeviceRadixSortOnesweepKernelINS1_5radix10policy_hubIjNS0_8NullTypeEyE10Policy1000ELNS0_9SortOrderE0EjS6_yiiNS1_21identity_decomposer_tEEEvPT5_SC_PT3_PKSD_PT1_PKSH_PT2_PKSL_T4_iiT6_E1s;
	add.s32 	%r1254, %r1253, %r1252;
	shr.u32 	%r1255, %r1670, %r1612;
	and.b32  	%r1256, %r1255, %r82;
	shl.b32 	%r1257, %r1256, 2;
	add.s32 	%r1258, %r1254, %r1257;
	atom.shared.add.u32 	%r1702, [%r1258], %r225;
$L__BB9_151:
	ld.param.u32 	%r1613, [_ZN3cub18CUB_300001_SM_10006detail10radix_sort29DeviceRadixSortOnesweepKernelINS1_5radix10policy_hubIjNS0_8NullTypeEyE10Policy1000ELNS0_9SortOrderE0EjS6_yiiNS1_21identity_decomposer_tEEEvPT5_SC_PT3_PKSD_PT1_PKSH_PT2_PKSL_T4_iiT6__param_9];
	shfl.sync.idx.b32	%r1284|%p108, %r1702, %r224, 31, -1;
	add.s32 	%r228, %r225, %r1284;
	shr.u32 	%r1285, %r1671, %r1613;
	and.b32  	%r1281, %r1285, %r82;
	mov.b32 	%r1261, 1;
	// begin inline asm
	{
    .reg .pred p;
    and.b32 %r1259, %r1281, %r1261;    setp.ne.u32 p, %r1259, 0;
    vote.ballot.sync.b32 %r1259, p, 0xffffffff;
    @!p not.b32 %r1259, %r1259;
}

	// end inline asm
	mov.b32 	%r1264, 2;
	// begin inline asm
	{
    .reg .pred p;
    and.b32 %r1262, %r1281, %r1264;    setp.ne.u32 p, %r1262, 0;
    vote.ballot.sync.b32 %r1262, p, 0xffffffff;
    @!p not.b32 %r1262, %r1262;
}

	// end inline asm
	and.b32  	%r1286, %r1262, %r1259;
	mov.b32 	%r1267, 4;
	// begin inline asm
	{
    .reg .pred p;
    and.b32 %r1265, %r1281, %r1267;    setp.ne.u32 p, %r1265, 0;
    vote.ballot.sync.b32 %r1265, p, 0xffffffff;
    @!p not.b32 %r1265, %r1265;
}

	// end inline asm
	and.b32  	%r1287, %r1265, %r1286;
	mov.b32 	%r1270, 8;
	// begin inline asm
	{
    .reg .pred p;
    and.b32 %r1268, %r1281, %r1270;    setp.ne.u32 p, %r1268, 0;
    vote.ballot.sync.b32 %r1268, p, 0xffffffff;
    @!p not.b32 %r1268, %r1268;
}

	// end inline asm
	and.b32  	%r1288, %r1268, %r1287;
	mov.b32 	%r1273, 16;
	// begin inline asm
	{
    .reg .pred p;
    and.b32 %r1271, %r1281, %r1273;    setp.ne.u32 p, %r1271, 0;
    vote.ballot.sync.b32 %r1271, p, 0xffffffff;
    @!p not.b32 %r1271, %r1271;
}

	// end inline asm
	and.b32  	%r1289, %r1271, %r1288;
	mov.b32 	%r1276, 32;
	// begin inline asm
	{
    .reg .pred p;
    and.b32 %r1274, %r1281, %r1276;    setp.ne.u32 p, %r1274, 0;
    vote.ballot.sync.b32 %r1274, p, 0xffffffff;
    @!p not.b32 %r1274, %r1274;
}

	// end inline asm
	and.b32  	%r1290, %r1274, %r1289;
	mov.b32 	%r1279, 64;
	// begin inline asm
	{
    .reg .pred p;
    and.b32 %r1277, %r1281, %r1279;    setp.ne.u32 p, %r1277, 0;
    vote.ballot.sync.b32 %r1277, p, 0xffffffff;
    @!p not.b32 %r1277, %r1277;
}

	// end inline asm
	and.b32  	%r1291, %r1277, %r1290;
	mov.b32 	%r1282, 128;
	// begin inline asm
	{
    .reg .pred p;
    and.b32 %r1280, %r1281, %r1282;    setp.ne.u32 p, %r1280, 0;
    vote.ballot.sync.b32 %r1280, p, 0xffffffff;
    @!p not.b32 %r1280, %r1280;
}

	// end inline asm
	and.b32  	%r1292, %r1280, %r1291;
	clz.b32 	%r1293, %r1292;
	sub.s32 	%r229, 31, %r1293;
	and.b32  	%r1294, %r572, %r1292;
	popc.b32 	%r230, %r1294;
	setp.ne.s32 	%p109, %r248, %r229;
	mov.b32 	%r1703, 0;
	@%p109 bra 	$L__BB9_153;
	ld.param.u32 	%r1614, [_ZN3cub18CUB_300001_SM_10006detail10radix_sort29DeviceRadixSortOnesweepKernelINS1_5radix10policy_hubIjNS0_8NullTypeEyE10Policy1000ELNS0_9SortOrderE0EjS6_yiiNS1_21identity_decomposer_tEEEvPT5_SC_PT3_PKSD_PT1_PKSH_PT2_PKSL_T4_iiT6__param_9];
	shl.b32 	%r1295, %r1, 5;
	and.b32  	%r1296, %r1295, 31744;
	mov.u32 	%r1297, _ZZN3cub18CUB_300001_SM_10006detail10radix_sort29DeviceRadixSortOnesweepKernelINS1_5radix10policy_hubIjNS0_8NullTypeEyE10Policy1000ELNS0_9SortOrderE0EjS6_yiiNS1_21identity_decomposer_tEEEvPT5_SC_PT3_PKSD_PT1_PKSH_PT2_PKSL_T4_iiT6_E1s;
	add.s32 	%r1298, %r1297, %r1296;
	shr.u32 	%r1299, %r1671, %r1614;
	and.b32  	%r1300, %r1299, %r82;
	shl.b32 	%r1301, %r1300, 2;
	add.s32 	%r1302, %r1298, %r1301;
	atom.shared.add.u32 	%r1703, [%r1302], %r230;
$L__BB9_153:
	shfl.sync.idx.b32	%r1303|%p111, %r1703, %r229, 31, -1;
	add.s32 	%r1304, %r230, %r1303;
	bar.sync 	0;
	shl.b32 	%r1305, %r143, 2;
	mov.u32 	%r1306, _ZZN3cub18CUB_300001_SM_10006detail10radix_sort29DeviceRadixSortOnesweepKernelINS1_5radix10policy_hubIjNS0_8NullTypeEyE10Policy1000ELNS0_9SortOrderE0EjS6_yiiNS1_21identity_decomposer_tEEEvPT5_SC_PT3_PKSD_PT1_PKSH_PT2_PKSL_T4_iiT6_E1s;
	add.s32 	%r1307, %r1306, %r1305;
	st.shared.u32 	[%r1307+-4], %r1653;
	shl.b32 	%r1308, %r148, 2;
	add.s32 	%r1309, %r1306, %r1308;
	st.shared.u32 	[%r1309+-4], %r1654;
	shl.b32 	%r1310, %r153, 2;
	add.s32 	%r1311, %r1306, %r1310;
	st.shared.u32 	[%r1311+-4], %r1655;
	shl.b32 	%r1312, %r158, 2;
	add.s32 	%r1313, %r1306, %r1312;
	st.shared.u32 	[%r1313+-4], %r1656;
	shl.b32 	%r1314, %r163, 2;
	add.s32 	%r1315, %r1306, %r1314;
	st.shared.u32 	[%r1315+-4], %r1657;
	shl.b32 	%r1316, %r168, 2;
	add.s32 	%r1317, %r1306, %r1316;
	st.shared.u32 	[%r1317+-4], %r1658;
	shl.b32 	%r1318, %r173, 2;
	add.s32 	%r1319, %r1306, %r1318;
	st.shared.u32 	[%r1319+-4], %r1659;
	shl.b32 	%r1320, %r178, 2;
	add.s32 	%r1321, %r1306, %r1320;
	st.shared.u32 	[%r1321+-4], %r1660;
	shl.b32 	%r1322, %r183, 2;
	add.s32 	%r1323, %r1306, %r1322;
	st.shared.u32 	[%r1323+-4], %r1661;
	shl.b32 	%r1324, %r188, 2;
	add.s32 	%r1325, %r1306, %r1324;
	st.shared.u32 	[%r1325+-4], %r1662;
	shl.b32 	%r1326, %r193, 2;
	add.s32 	%r1327, %r1306, %r1326;
	st.shared.u32 	[%r1327+-4], %r1663;
	shl.b32 	%r1328, %r198, 2;
	add.s32 	%r1329, %r1306, %r1328;
	st.shared.u32 	[%r1329+-4], %r1664;
	shl.b32 	%r1330, %r203, 2;
	add.s32 	%r1331, %r1306, %r1330;
	st.shared.u32 	[%r1331+-4], %r1665;
	shl.b32 	%r1332, %r208, 2;
	add.s32 	%r1333, %r1306, %r1332;
	st.shared.u32 	[%r1333+-4], %r1666;
	shl.b32 	%r1334, %r213, 2;
	add.s32 	%r1335, %r1306, %r1334;
	st.shared.u32 	[%r1335+-4], %r1667;
	shl.b32 	%r1336, %r218, 2;
	add.s32 	%r1337, %r1306, %r1336;
	st.shared.u32 	[%r1337+-4], %r1668;
	shl.b32 	%r1338, %r223, 2;
	add.s32 	%r1339, %r1306, %r1338;
	st.shared.u32 	[%r1339+-4], %r1669;
	shl.b32 	%r1340, %r228, 2;
	add.s32 	%r1341, %r1306, %r1340;
	st.shared.u32 	[%r1341+-4], %r1670;
	shl.b32 	%r1342, %r1304, 2;
	add.s32 	%r1343, %r1306, %r1342;
	st.shared.u32 	[%r1343+-4], %r1671;
	shl.b32 	%r1344, %r1, 3;
	add.s32 	%r1345, %r1306, %r1344;
	add.s32 	%r233, %r1345, 29184;
	@%p72 bra 	$L__BB9_161;
	ld.param.u64 	%rd238, [_ZN3cub18CUB_300001_SM_10006detail10radix_sort29DeviceRadixSortOnesweepKernelINS1_5radix10policy_hubIjNS0_8NullTypeEyE10Policy1000ELNS0_9SortOrderE0EjS6_yiiNS1_21identity_decomposer_tEEEvPT5_SC_PT3_PKSD_PT1_PKSH_PT2_PKSL_T4_iiT6__param_3];
	cvta.to.global.u64 	%rd59, %rd238;
	shl.b64 	%rd60, %rd6, 3;
	add.s64 	%rd61, %rd59, %rd60;
	ld.global.u64 	%rd62, [%rd61];
	cvt.s64.s32 	%rd63, %r137;
	sub.s64 	%rd241, %rd62, %rd63;
	st.shared.u64 	[%r233], %rd241;
	setp.lt.s32 	%p112, %r4, 1;
	mov.u32 	%r1707, %r1680;
	@%p112 bra 	$L__BB9_160;
	mov.b32 	%r1705, -1;
	mov.u32 	%r1704, %r4;
	mov.u32 	%r1707, %r1680;
$L__BB9_156:
	ld.param.u64 	%rd231, [_ZN3cub18CUB_300001_SM_10006detail10radix_sort29DeviceRadixSortOnesweepKernelINS1_5radix10policy_hubIjNS0_8NullTypeEyE10Policy1000ELNS0_9SortOrderE0EjS6_yiiNS1_21identity_decomposer_tEEEvPT5_SC_PT3_PKSD_PT1_PKSH_PT2_PKSL_T4_iiT6__param_0];
	add.s32 	%r237, %r1704, -1;
	shl.b32 	%r1347, %r237, 8;
	add.s32 	%r1348, %r1347, %r1;
	cvta.to.global.u64 	%rd64, %rd231;
	mul.wide.s32 	%rd65, %r1348, 4;
	add.s64 	%rd13, %rd64, %rd65;
$L__BB9_157:
	membar.cta;
	ld.volatile.global.u32 	%r238, [%rd13];
	setp.eq.s32 	%p113, %r238, 0;
	@%p113 bra 	$L__BB9_157;
	and.b32  	%r1349, %r238, 1073741823;
	add.s32 	%r1707, %r1349, %r1707;
	setp.gt.s32 	%p114, %r238, -1;
	vote.sync.ballot.b32 	%r1705, %p114, %r1705;
	setp.gt.u32 	%p116, %r1704, 1;
	and.pred  	%p117, %p114, %p116;
	mov.u32 	%r1704, %r237;
	@%p117 bra 	$L__BB9_156;
	ld.shared.u64 	%rd241, [%r233];
$L__BB9_160:
	ld.param.u64 	%rd232, [_ZN3cub18CUB_300001_SM_10006detail10radix_sort29DeviceRadixSortOnesweepKernelINS1_5radix10policy_hubIjNS0_8NullTypeEyE10Policy1000ELNS0_9SortOrderE0EjS6_yiiNS1_21identity_decomposer_tEEEvPT5_SC_PT3_PKSD_PT1_PKSH_PT2_PKSL_T4_iiT6__param_0];
	or.b32  	%r1350, %r1707, -2147483648;
	cvta.to.global.u64 	%rd66, %rd232;
	shl.b32 	%r1351, %r4, 8;
	add.s32 	%r1352, %r1351, %r1;
	mul.wide.s32 	%rd67, %r1352, 4;
	add.s64 	%rd68, %rd66, %rd67;
	st.volatile.global.u32 	[%rd68], %r1350;
	sub.s32 	%r1353, %r1707, %r1680;
	cvt.s64.s32 	%rd69, %r1353;
	add.s64 	%rd70, %rd241, %rd69;
	st.shared.u64 	[%r233], %rd70;
$L__BB9_161:
	ld.param.u32 	%r1587, [_ZN3cub18CUB_300001_SM_10006detail10radix_sort29DeviceRadixSortOnesweepKernelINS1_5radix10policy_hubIjNS0_8NullTypeEyE10Policy1000ELNS0_9SortOrderE0EjS6_yiiNS1_21identity_decomposer_tEEEvPT5_SC_PT3_PKSD_PT1_PKSH_PT2_PKSL_T4_iiT6__param_8];
	ld.param.u64 	%rd235, [_ZN3cub18CUB_300001_SM_10006detail10radix_sort29DeviceRadixSortOnesweepKernelINS1_5radix10policy_hubIjNS0_8NullTypeEyE10Policy1000ELNS0_9SortOrderE0EjS6_yiiNS1_21identity_decomposer_tEEEvPT5_SC_PT3_PKSD_PT1_PKSH_PT2_PKSL_T4_iiT6__param_2];
	setp.gt.u32 	%p118, %r1, 255;
	mad.lo.s32 	%r242, %r4, 7296, 7296;
	setp.lt.s32 	%p119, %r242, %r1587;
	setp.eq.s64 	%p120, %rd235, 0;
	or.pred  	%p121, %p120, %p119;
	or.pred  	%p122, %p118, %p121;
	@%p122 bra 	$L__BB9_163;
	ld.param.u64 	%rd236, [_ZN3cub18CUB_300001_SM_10006detail10radix_sort29DeviceRadixSortOnesweepKernelINS1_5radix10policy_hubIjNS0_8NullTypeEyE10Policy1000ELNS0_9SortOrderE0EjS6_yiiNS1_21identity_decomposer_tEEEvPT5_SC_PT3_PKSD_PT1_PKSH_PT2_PKSL_T4_iiT6__param_2];
	ld.shared.u64 	%rd71, [%r233];
	cvt.s64.s32 	%rd72, %r1680;
	cvt.s64.s32 	%rd73, %r137;
	add.s64 	%rd74, %rd73, %rd72;
	add.s64 	%rd75, %rd74, %rd71;
	cvta.to.global.u64 	%rd76, %rd236;
	shl.b64 	%rd77, %rd6, 3;
	add.s64 	%rd78, %rd76, %rd77;
	st.global.u64 	[%rd78], %rd75;
$L__BB9_163:
	ld.param.u32 	%r1588, [_ZN3cub18CUB_300001_SM_10006detail10radix_sort29DeviceRadixSortOnesweepKernelINS1_5radix10policy_hubIjNS0_8NullTypeEyE10Policy1000ELNS0_9SortOrderE0EjS6_yiiNS1_21identity_decomposer_tEEEvPT5_SC_PT3_PKSD_PT1_PKSH_PT2_PKSL_T4_iiT6__param_8];
	setp.gt.s32 	%p123, %r242, %r1588;
	bar.sync 	0;
	@%p123 bra 	$L__BB9_165;
	ld.param.u32 	%r1615, [_ZN3cub18CUB_300001_SM_10006detail10radix_sort29DeviceRadixSortOnesweepKernelINS1_5radix10policy_hubIjNS0_8NullTypeEyE10Policy1000ELNS0_9SortOrderE0EjS6_yiiNS1_21identity_decomposer_tEEEvPT5_SC_PT3_PKSD_PT1_PKSH_PT2_PKSL_T4_iiT6__param_9];
	ld.shared.u32 	%r1354, [%r121];
	shr.u32 	%r1355, %r1354, %r1615;
	and.b32  	%r1356, %r1355, %r82;
	shl.b32 	%r1357, %r1356, 3;
	add.s32 	%r1359, %r1306, 29184;
	add.s32 	%r1360, %r1359, %r1357;
	ld.shared.u64 	%rd79, [%r1360];
	add.s64 	%rd80, %rd79, %rd6;
	shl.b64 	%rd81, %rd80, 2;
	add.s64 	%rd82, %rd5, %rd81;
	st.global.u32 	[%rd82], %r1354;
	bar.warp.sync 	-1;
	ld.shared.u32 	%r1361, [%r121+1536];
	shr.u32 	%r1362, %r1361, %r1615;
	and.b32  	%r1363, %r1362, %r82;
	shl.b32 	%r1364, %r1363, 3;
	add.s32 	%r1365, %r1359, %r1364;
	ld.shared.u64 	%rd83, [%r1365];
	add.s64 	%rd84, %rd83, %rd6;
	shl.b64 	%rd85, %rd84, 2;
	add.s64 	%rd86, %rd5, %rd85;
	st.global.u32 	[%rd86+1536], %r1361;
	bar.warp.sync 	-1;
	ld.shared.u32 	%r1366, [%r121+3072];
	shr.u32 	%r1367, %r1366, %r1615;
	and.b32  	%r1368, %r1367, %r82;
	shl.b32 	%r1369, %r1368, 3;
	add.s32 	%r1370, %r1359, %r1369;
	ld.shared.u64 	%rd87, [%r1370];
	add.s64 	%rd88, %rd87, %rd6;
	shl.b64 	%rd89, %rd88, 2;
	add.s64 	%rd90, %rd5, %rd89;
	st.global.u32 	[%rd90+3072], %r1366;
	bar.warp.sync 	-1;
	ld.shared.u32 	%r1371, [%r121+4608];
	shr.u32 	%r1372, %r1371, %r1615;
	and.b32  	%r1373, %r1372, %r82;
	shl.b32 	%r1374, %r1373, 3;
	add.s32 	%r1375, %r1359, %r1374;
	ld.shared.u64 	%rd91, [%r1375];
	add.s64 	%rd92, %rd91, %rd6;
	shl.b64 	%rd93, %rd92, 2;
	add.s64 	%rd94, %rd5, %rd93;
	st.global.u32 	[%rd94+4608], %r1371;
	bar.warp.sync 	-1;
	ld.shared.u32 	%r1376, [%r121+6144];
	shr.u32 	%r1377, %r1376, %r1615;
	and.b32  	%r1378, %r1377, %r82;
	shl.b32 	%r1379, %r1378, 3;
	add.s32 	%r1380, %r1359, %r1379;
	ld.shared.u64 	%rd95, [%r1380];
	add.s64 	%rd96, %rd95, %rd6;
	shl.b64 	%rd97, %rd96, 2;
	add.s64 	%rd98, %rd5, %rd97;
	st.global.u32 	[%rd98+6144], %r1376;
	bar.warp.sync 	-1;
	ld.shared.u32 	%r1381, [%r121+7680];
	shr.u32 	%r1382, %r1381, %r1615;
	and.b32  	%r1383, %r1382, %r82;
	shl.b32 	%r1384, %r1383, 3;
	add.s32 	%r1385, %r1359, %r1384;
	ld.shared.u64 	%rd99, [%r1385];
	add.s64 	%rd100, %rd99, %rd6;
	shl.b64 	%rd101, %rd100, 2;
	add.s64 	%rd102, %rd5, %rd101;
	st.global.u32 	[%rd102+7680], %r1381;
	bar.warp.sync 	-1;
	ld.shared.u32 	%r1386, [%r121+9216];
	shr.u32 	%r1387, %r1386, %r1615;
	and.b32  	%r1388, %r1387, %r82;
	shl.b32 	%r1389, %r1388, 3;
	add.s32 	%r1390, %r1359, %r1389;
	ld.shared.u64 	%rd103, [%r1390];
	add.s64 	%rd104, %rd103, %rd6;
	shl.b64 	%rd105, %rd104, 2;
	add.s64 	%rd106, %rd5, %rd105;
	st.global.u32 	[%rd106+9216], %r1386;
	bar.warp.sync 	-1;
	ld.shared.u32 	%r1391, [%r121+10752];
	shr.u32 	%r1392, %r1391, %r1615;
	and.b32  	%r1393, %r1392, %r82;
	shl.b32 	%r1394, %r1393, 3;
	add.s32 	%r1395, %r1359, %r1394;
	ld.shared.u64 	%rd107, [%r1395];
	add.s64 	%rd108, %rd107, %rd6;
	shl.b64 	%rd109, %rd108, 2;
	add.s64 	%rd110, %rd5, %rd109;
	st.global.u32 	[%rd110+10752], %r1391;
	bar.warp.sync 	-1;
	ld.shared.u32 	%r1396, [%r121+12288];
	shr.u32 	%r1397, %r1396, %r1615;
	and.b32  	%r1398, %r1397, %r82;
	shl.b32 	%r1399, %r1398, 3;
	add.s32 	%r1400, %r1359, %r1399;
	ld.shared.u64 	%rd111, [%r1400];
	add.s64 	%rd112, %rd111, %rd6;
	shl.b64 	%rd113, %rd112, 2;
	add.s64 	%rd114, %rd5, %rd113;
	st.global.u32 	[%rd114+12288], %r1396;
	bar.warp.sync 	-1;
	ld.shared.u32 	%r1401, [%r121+13824];
	shr.u32 	%r1402, %r1401, %r1615;
	and.b32  	%r1403, %r1402, %r82;
	shl.b32 	%r1404, %r1403, 3;
	add.s32 	%r1405, %r1359, %r1404;
	ld.shared.u64 	%rd115, [%r1405];
	add.s64 	%rd116, %rd115, %rd6;
	shl.b64 	%rd117, %rd116, 2;
	add.s64 	%rd118, %rd5, %rd117;
	st.global.u32 	[%rd118+13824], %r1401;
	bar.warp.sync 	-1;
	ld.shared.u32 	%r1406, [%r121+15360];
	shr.u32 	%r1407, %r1406, %r1615;
	and.b32  	%r1408, %r1407, %r82;
	shl.b32 	%r1409, %r1408, 3;
	add.s32 	%r1410, %r1359, %r1409;
	ld.shared.u64 	%rd119, [%r1410];
	add.s64 	%rd120, %rd119, %rd6;
	shl.b64 	%rd121, %rd120, 2;
	add.s64 	%rd122, %rd5, %rd121;
	st.global.u32 	[%rd122+15360], %r1406;
	bar.warp.sync 	-1;
	ld.shared.u32 	%r1411, [%r121+16896];
	shr.u32 	%r1412, %r1411, %r1615;
	and.b32  	%r1413, %r1412, %r82;
	shl.b32 	%r1414, %r1413, 3;
	add.s32 	%r1415, %r1359, %r1414;
	ld.shared.u64 	%rd123, [%r1415];
	add.s64 	%rd124, %rd123, %rd6;
	shl.b64 	%rd125, %rd124, 2;
	add.s64 	%rd126, %rd5, %rd125;
	st.global.u32 	[%rd126+16896], %r1411;
	bar.warp.sync 	-1;
	ld.shared.u32 	%r1416, [%r121+18432];
	shr.u32 	%r1417, %r1416, %r1615;
	and.b32  	%r1418, %r1417, %r82;
	shl.b32 	%r1419, %r1418, 3;
	add.s32 	%r1420, %r1359, %r1419;
	ld.shared.u64 	%rd127, [%r1420];
	add.s64 	%rd128, %rd127, %rd6;
	shl.b64 	%rd129, %rd128, 2;
	add.s64 	%rd130, %rd5, %rd129;
	st.global.u32 	[%rd130+18432], %r1416;
	bar.warp.sync 	-1;
	ld.shared.u32 	%r1421, [%r121+19968];
	shr.u32 	%r1422, %r1421, %r1615;
	and.b32  	%r1423, %r1422, %r82;
	shl.b32 	%r1424, %r1423, 3;
	add.s32 	%r1425, %r1359, %r1424;
	ld.shared.u64 	%rd131, [%r1425];
	add.s64 	%rd132, %rd131, %rd6;
	shl.b64 	%rd133, %rd132, 2;
	add.s64 	%rd134, %rd5, %rd133;
	st.global.u32 	[%rd134+19968], %r1421;
	bar.warp.sync 	-1;
	ld.shared.u32 	%r1426, [%r121+21504];
	shr.u32 	%r1427, %r1426, %r1615;
	and.b32  	%r1428, %r1427, %r82;
	shl.b32 	%r1429, %r1428, 3;
	add.s32 	%r1430, %r1359, %r1429;
	ld.shared.u64 	%rd135, [%r1430];
	add.s64 	%rd136, %rd135, %rd6;
	shl.b64 	%rd137, %rd136, 2;
	add.s64 	%rd138, %rd5, %rd137;
	st.global.u32 	[%rd138+21504], %r1426;
	bar.warp.sync 	-1;
	ld.shared.u32 	%r1431, [%r121+23040];
	shr.u32 	%r1432, %r1431, %r1615;
	and.b32  	%r1433, %r1432, %r82;
	shl.b32 	%r1434, %r1433, 3;
	add.s32 	%r1435, %r1359, %r1434;
	ld.shared.u64 	%rd139, [%r1435];
	add.s64 	%rd140, %rd139, %rd6;
	shl.b64 	%rd141, %rd140, 2;
	add.s64 	%rd142, %rd5, %rd141;
	st.global.u32 	[%rd142+23040], %r1431;
	bar.warp.sync 	-1;
	ld.shared.u32 	%r1436, [%r121+24576];
	shr.u32 	%r1437, %r1436, %r1615;
	and.b32  	%r1438, %r1437, %r82;
	shl.b32 	%r1439, %r1438, 3;
	add.s32 	%r1440, %r1359, %r1439;
	ld.shared.u64 	%rd143, [%r1440];
	add.s64 	%rd144, %rd143, %rd6;
	shl.b64 	%rd145, %rd144, 2;
	add.s64 	%rd146, %rd5, %rd145;
	st.global.u32 	[%rd146+24576], %r1436;
	bar.warp.sync 	-1;
	ld.shared.u32 	%r1441, [%r121+26112];
	shr.u32 	%r1442, %r1441, %r1615;
	and.b32  	%r1443, %r1442, %r82;
	shl.b32 	%r1444, %r1443, 3;
	add.s32 	%r1445, %r1359, %r1444;
	ld.shared.u64 	%rd147, [%r1445];
	add.s64 	%rd148, %rd147, %rd6;
	shl.b64 	%rd149, %rd148, 2;
	add.s64 	%rd150, %rd5, %rd149;
	st.global.u32 	[%rd150+26112], %r1441;
	bar.warp.sync 	-1;
	ld.shared.u32 	%r1446, [%r121+27648];
	shr.u32 	%r1447, %r1446, %r1615;
	and.b32  	%r1448, %r1447, %r82;
	shl.b32 	%r1449, %r1448, 3;
	add.s32 	%r1450, %r1359, %r1449;
	ld.shared.u64 	%rd151, [%r1450];
	add.s64 	%rd152, %rd151, %rd6;
	shl.b64 	%rd153, %rd152, 2;
	add.s64 	%rd154, %rd5, %rd153;
	st.global.u32 	[%rd154+27648], %r1446;
	bar.warp.sync 	-1;
	bra.uni 	$L__BB9_204;
$L__BB9_165:
	ld.param.u32 	%r1589, [_ZN3cub18CUB_300001_SM_10006detail10radix_sort29DeviceRadixSortOnesweepKernelINS1_5radix10policy_hubIjNS0_8NullTypeEyE10Policy1000ELNS0_9SortOrderE0EjS6_yiiNS1_21identity_decomposer_tEEEvPT5_SC_PT3_PKSD_PT1_PKSH_PT2_PKSL_T4_iiT6__param_8];
	mad.lo.s32 	%r243, %r4, -7296, %r1589;
	setp.ge.s32 	%p124, %r1, %r243;
	@%p124 bra 	$L__BB9_167;
	ld.param.u32 	%r1616, [_ZN3cub18CUB_300001_SM_10006detail10radix_sort29DeviceRadixSortOnesweepKernelINS1_5radix10policy_hubIjNS0_8NullTypeEyE10Policy1000ELNS0_9SortOrderE0EjS6_yiiNS1_21identity_decomposer_tEEEvPT5_SC_PT3_PKSD_PT1_PKSH_PT2_PKSL_T4_iiT6__param_9];
	ld.shared.u32 	%r1451, [%r121];
	shr.u32 	%r1452, %r1451, %r1616;
	and.b32  	%r1453, %r1452, %r82;
	shl.b32 	%r1454, %r1453, 3;
	add.s32 	%r1456, %r1306, %r1454;
	ld.shared.u64 	%rd155, [%r1456+29184];
	add.s64 	%rd156, %rd155, %rd6;
	shl.b64 	%rd157, %rd156, 2;
	add.s64 	%rd158, %rd5, %rd157;
	st.global.u32 	[%rd158], %r1451;
$L__BB9_167:
	bar.warp.sync 	-1;
	add.s32 	%r1457, %r1, 384;
	setp.ge.s32 	%p125, %r1457, %r243;
	@%p125 bra 	$L__BB9_169;
	ld.param.u32 	%r1617, [_ZN3cub18CUB_300001_SM_10006detail10radix_sort29DeviceRadixSortOnesweepKernelINS1_5radix10policy_hubIjNS0_8NullTypeEyE10Policy1000ELNS0_9SortOrderE0EjS6_yiiNS1_21identity_decomposer_tEEEvPT5_SC_PT3_PKSD_PT1_PKSH_PT2_PKSL_T4_iiT6__param_9];
	ld.shared.u32 	%r1458, [%r121+1536];
	shr.u32 	%r1459, %r1458, %r1617;
	and.b32  	%r1460, %r1459, %r82;
	shl.b32 	%r1461, %r1460, 3;
	add.s32 	%r1463, %r1306, %r1461;
	ld.shared.u64 	%rd159, [%r1463+29184];
	add.s64 	%rd160, %rd159, %rd6;
	shl.b64 	%rd161, %rd160, 2;
	add.s64 	%rd162, %rd5, %rd161;
	st.global.u32 	[%rd162+1536], %r1458;
$L__BB9_169:
	bar.warp.sync 	-1;
	add.s32 	%r1464, %r1, 768;
	setp.ge.s32 	%p126, %r1464, %r243;
	@%p126 bra 	$L__BB9_171;
	ld.param.u32 	%r1618, [_ZN3cub18CUB_300001_SM_10006detail10radix_sort29DeviceRadixSortOnesweepKernelINS1_5radix10policy_hubIjNS0_8NullTypeEyE10Policy1000ELNS0_9SortOrderE0EjS6_yiiNS1_21identity_decomposer_tEEEvPT5_SC_PT3_PKSD_PT1_PKSH_PT2_PKSL_T4_iiT6__param_9];
	ld.shared.u32 	%r1465, [%r121+3072];
	shr.u32 	%r1466, %r1465, %r1618;
	and.b32  	%r1467, %r1466, %r82;
	shl.b32 	%r1468, %r1467, 3;
	add.s32 	%r1470, %r1306, %r1468;
	ld.shared.u64 	%rd163, [%r1470+29184];
	add.s64 	%rd164, %rd163, %rd6;
	shl.b64 	%rd165, %rd164, 2;
	add.s64 	%rd166, %rd5, %rd165;
	st.global.u32 	[%rd166+3072], %r1465;
$L__BB9_171:
	bar.warp.sync 	-1;
	add.s32 	%r1471, %r1, 1152;
	setp.ge.s32 	%p127, %r1471, %r243;
	@%p127 bra 	$L__BB9_173;
	ld.param.u32 	%r1619, [_ZN3cub18CUB_300001_SM_10006detail10radix_sort29DeviceRadixSortOnesweepKernelINS1_5radix10policy_hubIjNS0_8NullTypeEyE10Policy1000ELNS0_9SortOrderE0EjS6_yiiNS1_21identity_decomposer_tEEEvPT5_SC_PT3_PKSD_PT1_PKSH_PT2_PKSL_T4_iiT6__param_9];
	ld.shared.u32 	%r1472, [%r121+4608];
	shr.u32 	%r1473, %r1472, %r1619;
	and.b32  	%r1474, %r1473, %r82;
	shl.b32 	%r1475, %r1474, 3;
	add.s32 	%r1477, %r1306, %r1475;
	ld.shared.u64 	%rd167, [%r1477+29184];
	add.s64 	%rd168, %rd167, %rd6;
	shl.b64 	%rd169, %rd168, 2;
	add.s64 	%rd170, %rd5, %rd169;
	st.global.u32 	[%rd170+4608], %r1472;
$L__BB9_173:
	bar.warp.sync 	-1;
	add.s32 	%r1478, %r1, 1536;
	setp.ge.s32 	%p128, %r1478, %r243;
	@%p128 bra 	$L__BB9_175;
	ld.param.u32 	%r1620, [_ZN3cub18CUB_300001_SM_10006detail10radix_sort29DeviceRadixSortOnesweepKernelINS1_5radix10policy_hubIjNS0_8NullTypeEyE10Policy1000ELNS0_9SortOrderE0EjS6_yiiNS1_21identity_decomposer_tEEEvPT5_SC_PT3_PKSD_PT1_PKSH_PT2_PKSL_T4_iiT6__param_9];
	ld.shared.u32 	%r1479, [%r121+6144];
	shr.u32 	%r1480, %r1479, %r1620;
	and.b32  	%r1481, %r1480, %r82;
	shl.b32 	%r1482, %r1481, 3;
	add.s32 	%r1484, %r1306, %r1482;
	ld.shared.u64 	%rd171, [%r1484+29184];
	add.s64 	%rd172, %rd171, %rd6;
	shl.b64 	%rd173, %rd172, 2;
	add.s64 	%rd174, %rd5, %rd173;
	st.global.u32 	[%rd174+6144], %r1479;
$L__BB9_175:
	bar.warp.sync 	-1;
	add.s32 	%r1485, %r1, 1920;
	setp.ge.s32 	%p129, %r1485, %r243;
	@%p129 bra 	$L__BB9_177;
	ld.param.u32 	%r1621, [_ZN3cub18CUB_300001_SM_10006detail10radix_sort29DeviceRadixSortOnesweepKernelINS1_5radix10policy_hubIjNS0_8NullTypeEyE10Policy1000ELNS0_9SortOrderE0EjS6_yiiNS1_21identity_decomposer_tEEEvPT5_SC_PT3_PKSD_PT1_PKSH_PT2_PKSL_T4_iiT6__param_9];
	ld.shared.u32 	%r1486, [%r121+7680];
	shr.u32 	%r1487, %r1486, %r1621;
	and.b32  	%r1488, %r1487, %r82;
	shl.b32 	%r1489, %r1488, 3;
	add.s32 	%r1491, %r1306, %r1489;
	ld.shared.u64 	%rd175, [%r1491+29184];
	add.s64 	%rd176, %rd175, %rd6;
	shl.b64 	%rd177, %rd176, 2;
	add.s64 	%rd178, %rd5, %rd177;
	st.global.u32 	[%rd178+7680], %r1486;
$L__BB9_177:
	bar.warp.sync 	-1;
	add.s32 	%r1492, %r1, 2304;
	setp.ge.s32 	%p130, %r1492, %r243;
	@%p130 bra 	$L__BB9_179;
	ld.param.u32 	%r1622, [_ZN3cub18CUB_300001_SM_10006detail10radix_sort29DeviceRadixSortOnesweepKernelINS1_5radix10policy_hubIjNS0_8NullTypeEyE10Policy1000ELNS0_9SortOrderE0EjS6_yiiNS1_21identity_decomposer_tEEEvPT5_SC_PT3_PKSD_PT1_PKSH_PT2_PKSL_T4_iiT6__param_9];
	ld.shared.u32 	%r1493, [%r121+9216];
	shr.u32 	%r1494, %r1493, %r1622;
	and.b32  	%r1495, %r1494, %r82;
	shl.b32 	%r1496, %r1495, 3;
	add.s32 	%r1498, %r1306, %r1496;
	ld.shared.u64 	%rd179, [%r1498+29184];
	add.s64 	%rd180, %rd179, %rd6;
	shl.b64 	%rd181, %rd180, 2;
	add.s64 	%rd182, %rd5, %rd181;
	st.global.u32 	[%rd182+9216], %r1493;
$L__BB9_179:
	bar.warp.sync 	-1;
	add.s32 	%r1499, %r1, 2688;
	setp.ge.s32 	%p131, %r1499, %r243;
	@%p131 bra 	$L__BB9_181;
	ld.param.u32 	%r1623, [_ZN3cub18CUB_300001_SM_10006detail10radix_sort29DeviceRadixSortOnesweepKernelINS1_5radix10policy_hubIjNS0_8NullTypeEyE10Policy1000ELNS0_9SortOrderE0EjS6_yiiNS1_21identity_decomposer_tEEEvPT5_SC_PT3_PKSD_PT1_PKSH_PT2_PKSL_T4_iiT6__param_9];
	ld.shared.u32 	%r1500, [%r121+10752];
	shr.u32 	%r1501, %r1500, %r1623;
	and.b32  	%r1502, %r1501, %r82;
	shl.b32 	%r1503, %r1502, 3;
	add.s32 	%r1505, %r1306, %r1503;
	ld.shared.u64 	%rd183, [%r1505+29184];
	add.s64 	%rd184, %rd183, %rd6;
	shl.b64 	%rd185, %rd184, 2;
	add.s64 	%rd186, %rd5, %rd185;
	st.global.u32 	[%rd186+10752], %r1500;
$L__BB9_181:
	bar.warp.sync 	-1;
	or.b32  	%r1506, %r1, 3072;
	setp.ge.s32 	%p132, %r1506, %r243;
	@%p132 bra 	$L__BB9_183;
	ld.param.u32 	%r1624, [_ZN3cub18CUB_300001_SM_10006detail10radix_sort29DeviceRadixSortOnesweepKernelINS1_5radix10policy_hubIjNS0_8NullTypeEyE10Policy1000ELNS0_9SortOrderE0EjS6_yiiNS1_21identity_decomposer_tEEEvPT5_SC_PT3_PKSD_PT1_PKSH_PT2_PKSL_T4_iiT6__param_9];
	ld.shared.u32 	%r1507, [%r121+12288];
	shr.u32 	%r1508, %r1507, %r1624;
	and.b32  	%r1509, %r1508, %r82;
	shl.b32 	%r1510, %r1509, 3;
	add.s32 	%r1512, %r1306, %r1510;
	ld.shared.u64 	%rd187, [%r1512+29184];
	add.s64 	%rd188, %rd187, %rd6;
	shl.b64 	%rd189, %rd188, 2;
	add.s64 	%rd190, %rd5, %rd189;
	st.global.u32 	[%rd190+12288], %r1507;
$L__BB9_183:
	bar.warp.sync 	-1;
	add.s32 	%r1513, %r1, 3456;
	setp.ge.s32 	%p133, %r1513, %r243;
	@%p133 bra 	$L__BB9_185;
	ld.param.u32 	%r1625, [_ZN3cub18CUB_300001_SM_10006detail10radix_sort29DeviceRadixSortOnesweepKernelINS1_5radix10policy_hubIjNS0_8NullTypeEyE10Policy1000ELNS0_9SortOrderE0EjS6_yiiNS1_21identity_decomposer_tEEEvPT5_SC_PT3_PKSD_PT1_PKSH_PT2_PKSL_T4_iiT6__param_9];
	ld.shared.u32 	%r1514, [%r121+13824];
	shr.u32 	%r1515, %r1514, %r1625;
	and.b32  	%r1516, %r1515, %r82;
	shl.b32 	%r1517, %r1516, 3;
	add.s32 	%r1519, %r1306, %r1517;
	ld.shared.u64 	%rd191, [%r1519+29184];
	add.s64 	%rd192, %rd191, %rd6;
	shl.b64 	%rd193, %rd192, 2;
	add.s64 	%rd194, %rd5, %rd193;
	st.global.u32 	[%rd194+13824], %r1514;
$L__BB9_185:
	bar.warp.sync 	-1;
	add.s32 	%r1520, %r1, 3840;
	setp.ge.s32 	%p134, %r1520, %r243;
	@%p134 bra 	$L__BB9_187;
	ld.param.u32 	%r1626, [_ZN3cub18CUB_300001_SM_10006detail10radix_sort29DeviceRadixSortOnesweepKernelINS1_5radix10policy_hubIjNS0_8NullTypeEyE10Policy1000ELNS0_9SortOrderE0EjS6_yiiNS1_21identity_decomposer_tEEEvPT5_SC_PT3_PKSD_PT1_PKSH_PT2_PKSL_T4_iiT6__param_9];
	ld.shared.u32 	%r1521, [%r121+15360];
	shr.u32 	%r1522, %r1521, %r1626;
	and.b32  	%r1523, %r1522, %r82;
	shl.b32 	%r1524, %r1523, 3;
	add.s32 	%r1526, %r1306, %r1524;
	ld.shared.u64 	%rd195, [%r1526+29184];
	add.s64 	%rd196, %rd195, %rd6;
	shl.b64 	%rd197, %rd196, 2;
	add.s64 	%rd198, %rd5, %rd197;
	st.global.u32 	[%rd198+15360], %r1521;
$L__BB9_187:
	bar.warp.sync 	-1;
	add.s32 	%r1527, %r1, 4224;
	setp.ge.s32 	%p135, %r1527, %r243;
	@%p135 bra 	$L__BB9_189;
	ld.param.u32 	%r1627, [_ZN3cub18CUB_300001_SM_10006detail10radix_sort29DeviceRadixSortOnesweepKernelINS1_5radix10policy_hubIjNS0_8NullTypeEyE10Policy1000ELNS0_9SortOrderE0EjS6_yiiNS1_21identity_decomposer_tEEEvPT5_SC_PT3_PKSD_PT1_PKSH_PT2_PKSL_T4_iiT6__param_9];
	ld.shared.u32 	%r1528, [%r121+16896];
	shr.u32 	%r1529, %r1528, %r1627;
	and.b32  	%r1530, %r1529, %r82;
	shl.b32 	%r1531, %r1530, 3;
	add.s32 	%r1533, %r1306, %r1531;
	ld.shared.u64 	%rd199, [%r1533+29184];
	add.s64 	%rd200, %rd199, %rd6;
	shl.b64 	%rd201, %rd200, 2;
	add.s64 	%rd202, %rd5, %rd201;
	st.global.u32 	[%rd202+16896], %r1528;
$L__BB9_189:
	bar.warp.sync 	-1;
	add.s32 	%r1534, %r1, 4608;
	setp.ge.s32 	%p136, %r1534, %r243;
	@%p136 bra 	$L__BB9_191;
	ld.param.u32 	%r1628, [_ZN3cub18CUB_300001_SM_10006detail10radix_sort29DeviceRadixSortOnesweepKernelINS1_5radix10policy_hubIjNS0_8NullTypeEyE10Policy1000ELNS0_9SortOrderE0EjS6_yiiNS1_21identity_decomposer_tEEEvPT5_SC_PT3_PKSD_PT1_PKSH_PT2_PKSL_T4_iiT6__param_9];
	ld.shared.u32 	%r1535, [%r121+18432];
	shr.u32 	%r1536, %r1535, %r1628;
	and.b32  	%r1537, %r1536, %r82;
	shl.b32 	%r1538, %r1537, 3;
	add.s32 	%r1540, %r1306, %r1538;
	ld.shared.u64 	%rd203, [%r1540+29184];
	add.s64 	%rd204, %rd203, %rd6;
	shl.b64 	%rd205, %rd204, 2;
	add.s64 	%rd206, %rd5, %rd205;
	st.global.u32 	[%rd206+18432], %r1535;
$L__BB9_191:
	bar.warp.sync 	-1;
	add.s32 	%r1541, %r1, 4992;
	setp.ge.s32 	%p137, %r1541, %r243;
	@%p137 bra 	$L__BB9_193;
	ld.param.u32 	%r1629, [_ZN3cub18CUB_300001_SM_10006detail10radix_sort29DeviceRadixSortOnesweepKernelINS1_5radix10policy_hubIjNS0_8NullTypeEyE10Policy1000ELNS0_9SortOrderE0EjS6_yiiNS1_21identity_decomposer_tEEEvPT5_SC_PT3_PKSD_PT1_PKSH_PT2_PKSL_T4_iiT6__param_9];
	ld.shared.u32 	%r1542, [%r121+19968];
	shr.u32 	%r1543, %r1542, %r1629;
	and.b32  	%r1544, %r1543, %r82;
	shl.b32 	%r1545, %r1544, 3;
	add.s32 	%r1547, %r1306, %r1545;
	ld.shared.u64 	%rd207, [%r1547+29184];
	add.s64 	%rd208, %rd207, %rd6;
	shl.b64 	%rd209, %rd208, 2;
	add.s64 	%rd210, %rd5, %rd209;
	st.global.u32 	[%rd210+19968], %r1542;
$L__BB9_193:
	bar.warp.sync 	-1;
	add.s32 	%r1548, %r1, 5376;
	setp.ge.s32 	%p138, %r1548, %r243;
	@%p138 bra 	$L__BB9_195;
	ld.param.u32 	%r1630, [_ZN3cub18CUB_300001_SM_10006detail10radix_sort29DeviceRadixSortOnesweepKernelINS1_5radix10policy_hubIjNS0_8NullTypeEyE10Policy1000ELNS0_9SortOrderE0EjS6_yiiNS1_21identity_decomposer_tEEEvPT5_SC_PT3_PKSD_PT1_PKSH_PT2_PKSL_T4_iiT6__param_9];
	ld.shared.u32 	%r1549, [%r121+21504];
	shr.u32 	%r1550, %r1549, %r1630;
	and.b32  	%r1551, %r1550, %r82;
	shl.b32 	%r1552, %r1551, 3;
	add.s32 	%r1554, %r1306, %r1552;
	ld.shared.u64 	%rd211, [%r1554+29184];
	add.s64 	%rd212, %rd211, %rd6;
	shl.b64 	%rd213, %rd212, 2;
	add.s64 	%rd214, %rd5, %rd213;
	st.global.u32 	[%rd214+21504], %r1549;
$L__BB9_195:
	bar.warp.sync 	-1;
	add.s32 	%r1555, %r1, 5760;
	setp.ge.s32 	%p139, %r1555, %r243;
	@%p139 bra 	$L__BB9_197;
	ld.param.u32 	%r1631, [_ZN3cub18CUB_300001_SM_10006detail10radix_sort29DeviceRadixSortOnesweepKernelINS1_5radix10policy_hubIjNS0_8NullTypeEyE10Policy1000ELNS0_9SortOrderE0EjS6_yiiNS1_21identity_decomposer_tEEEvPT5_SC_PT3_PKSD_PT1_PKSH_PT2_PKSL_T4_iiT6__param_9];
	ld.shared.u32 	%r1556, [%r121+23040];
	shr.u32 	%r1557, %r1556, %r1631;
	and.b32  	%r1558, %r1557, %r82;
	shl.b32 	%r1559, %r1558, 3;
	add.s32 	%r1561, %r1306, %r1559;
	ld.shared.u64 	%rd215, [%r1561+29184];
	add.s64 	%rd216, %rd215, %rd6;
	shl.b64 	%rd217, %rd216, 2;
	add.s64 	%rd218, %rd5, %rd217;
	st.global.u32 	[%rd218+23040], %r1556;
$L__BB9_197:
	bar.warp.sync 	-1;
	or.b32  	%r1562, %r1, 6144;
	setp.ge.s32 	%p140, %r1562, %r243;
	@%p140 bra 	$L__BB9_199;
	ld.param.u32 	%r1632, [_ZN3cub18CUB_300001_SM_10006detail10radix_sort29DeviceRadixSortOnesweepKernelINS1_5radix10policy_hubIjNS0_8NullTypeEyE10Policy1000ELNS0_9SortOrderE0EjS6_yiiNS1_21identity_decomposer_tEEEvPT5_SC_PT3_PKSD_PT1_PKSH_PT2_PKSL_T4_iiT6__param_9];
	ld.shared.u32 	%r1563, [%r121+24576];
	shr.u32 	%r1564, %r1563, %r1632;
	and.b32  	%r1565, %r1564, %r82;
	shl.b32 	%r1566, %r1565, 3;
	add.s32 	%r1568, %r1306, %r1566;
	ld.shared.u64 	%rd219, [%r1568+29184];
	add.s64 	%rd220, %rd219, %rd6;
	shl.b64 	%rd221, %rd220, 2;
	add.s64 	%rd222, %rd5, %rd221;
	st.global.u32 	[%rd222+24576], %r1563;
$L__BB9_199:
	bar.warp.sync 	-1;
	add.s32 	%r1569, %r1, 6528;
	setp.ge.s32 	%p141, %r1569, %r243;
	@%p141 bra 	$L__BB9_201;
	ld.param.u32 	%r1633, [_ZN3cub18CUB_300001_SM_10006detail10radix_sort29DeviceRadixSortOnesweepKernelINS1_5radix10policy_hubIjNS0_8NullTypeEyE10Policy1000ELNS0_9SortOrderE0EjS6_yiiNS1_21identity_decomposer_tEEEvPT5_SC_PT3_PKSD_PT1_PKSH_PT2_PKSL_T4_iiT6__param_9];
	ld.shared.u32 	%r1570, [%r121+26112];
	shr.u32 	%r1571, %r1570, %r1633;
	and.b32  	%r1572, %r1571, %r82;
	shl.b32 	%r1573, %r1572, 3;
	add.s32 	%r1575, %r1306, %r1573;
	ld.shared.u64 	%rd223, [%r1575+29184];
	add.s64 	%rd224, %rd223, %rd6;
	shl.b64 	%rd225, %rd224, 2;
	add.s64 	%rd226, %rd5, %rd225;
	st.global.u32 	[%rd226+26112], %r1570;
$L__BB9_201:
	ld.param.u32 	%r1634, [_ZN3cub18CUB_300001_SM_10006detail10radix_sort29DeviceRadixSortOnesweepKernelINS1_5radix10policy_hubIjNS0_8NullTypeEyE10Policy1000ELNS0_9SortOrderE0EjS6_yiiNS1_21identity_decomposer_tEEEvPT5_SC_PT3_PKSD_PT1_PKSH_PT2_PKSL_T4_iiT6__param_9];
	bar.warp.sync 	-1;
	add.s32 	%r1576, %r1, 6912;
	ld.shared.u32 	%r244, [%r121+27648];
	shr.u32 	%r1577, %r244, %r1634;
	and.b32  	%r1578, %r1577, %r82;
	shl.b32 	%r1579, %r1578, 3;
	add.s32 	%r1581, %r1306, %r1579;
	ld.shared.u64 	%rd227, [%r1581+29184];
	add.s64 	%rd16, %rd227, %rd6;
	setp.ge.s32 	%p142, %r1576, %r243;
	@%p142 bra 	$L__BB9_203;
	shl.b64 	%rd228, %rd16, 2;
	add.s64 	%rd229, %rd5, %rd228;
	st.global.u32 	[%rd229+27648], %r244;
$L__BB9_203:
	bar.warp.sync 	-1;
$L__BB9_204:
	ret;

}


// ===== COMPILED SASS (sm_100) =====

	.target	sm_100

	.elftype	@"ET_EXEC"


//--------------------- .note.nv.tkinfo           --------------------------
	.section	.note.nv.tkinfo,"",@"SHT_NOTE"
	.sectionflags	@"SHF_NOTE_NV_TKINFO"
	.tkinfo
        /*0018*/ 	.word	0x00000002
        /*0030*/ 	.string	""
        /*0030*/ 	.string	"ptxas"
        /*0030*/ 	.string	"Cuda compilation tools, release 13.0, V13.0.88"
        /*0030*/ 	.string	"Build cuda_13.0.r13.0/compiler.36424714_0"
        /*0030*/ 	.string	"-arch sm_100 -m 64 "



//--------------------- .note.nv.cuinfo           --------------------------
	.section	.note.nv.cuinfo,"",@"SHT_NOTE"
	.sectionflags	@"SHF_NOTE_NV_CUINFO"
        /*0018*/ 	.short	0x0002
        /*001a*/ 	.short	0x0064
        /*001c*/ 	.short	0x0082
	.zero		2


//--------------------- .nv.info                  --------------------------
	.section	.nv.info,"",@"SHT_CUDA_INFO"
	.align	4


	//----- nvinfo : EIATTR_REGCOUNT
	.align		4
        /*0000*/ 	.byte	0x04, 0x2f
        /*0002*/ 	.short	(.L_46 - .L_45)
	.align		4
.L_45:
        /*0004*/ 	.word	index@(_ZN3cub18CUB_300001_SM_10006detail11EmptyKernelIvEEvv)
        /*0008*/ 	.word	0x00000004


	//----- nvinfo : EIATTR_FRAME_SIZE
	.align		4
.L_46:
        /*000c*/ 	.byte	0x04, 0x11
        /*000e*/ 	.short	(.L_48 - .L_47)
	.align		4
.L_47:
        /*0010*/ 	.word	index@(_ZN3cub18CUB_300001_SM_10006detail11EmptyKernelIvEEvv)
        /*0014*/ 	.word	0x00000000


	//----- nvinfo : EIATTR_REGCOUNT
	.align		4
.L_48:
        /*0018*/ 	.byte	0x04, 0x2f
        /*001a*/ 	.short	(.L_50 - .L_49)
	.align		4
.L_49:
        /*001c*/ 	.word	index@(_ZN3cub18CUB_300001_SM_10006detail8for_each13static_kernelINS2_12policy_hub_t12policy_500_tEmN6thrust24THRUST_300001_SM_1000_NS8cuda_cub20__uninitialized_fill7functorINS7_10device_ptrIjEEjEEEEvT0_T1_)
        /*0020*/ 	.word	0x00000008


	//----- nvinfo : EIATTR_FRAME_SIZE
	.align		4
.L_50:
        /*0024*/ 	.byte	0x04, 0x11
        /*0026*/ 	.short	(.L_52 - .L_51)
	.align		4
.L_51:
        /*0028*/ 	.word	index@(_ZN3cub18CUB_300001_SM_10006detail8for_each13static_kernelINS2_12policy_hub_t12policy_500_tEmN6thrust24THRUST_300001_SM_1000_NS8cuda_cub20__uninitialized_fill7functorINS7_10device_ptrIjEEjEEEEvT0_T1_)
        /*002c*/ 	.word	0x00000000


	//----- nvinfo : EIATTR_REGCOUNT
	.align		4
.L_52:
        /*0030*/ 	.byte	0x04, 0x2f
        /*0032*/ 	.short	(.L_54 - .L_53)
	.align		4
.L_53:
        /*0034*/ 	.word	index@(_ZN3cub18CUB_300001_SM_10006detail8for_each13static_kernelINS2_12policy_hub_t12policy_500_tElNS2_12op_wrapper_tIl11GetWindows2N6thrust24THRUST_300001_SM_1000_NS17counting_iteratorIiNS9_11use_defaultESB_SB_EEEEEEvT0_T1_)
        /*0038*/ 	.word	0x00000020


	//----- nvinfo : EIATTR_FRAME_SIZE
	.align		4
.L_54:
        /*003c*/ 	.byte	0x04, 0x11
        /*003e*/ 	.short	(.L_56 - .L_55)
	.align		4
.L_55:
        /*0040*/ 	.word	index@(_ZN3cub18CUB_300001_SM_10006detail8for_each13static_kernelINS2_12policy_hub_t12policy_500_tElNS2_12op_wrapper_tIl11GetWindows2N6thrust24THRUST_300001_SM_1000_NS17counting_iteratorIiNS9_11use_defaultESB_SB_EEEEEEvT0_T1_)
        /*0044*/ 	.word	0x00000000


	//----- nvinfo : EIATTR_REGCOUNT
	.align		4
.L_56:
        /*0048*/ 	.byte	0x04, 0x2f
        /*004a*/ 	.short	(.L_58 - .L_57)
	.align		4
.L_57:
        /*004c*/ 	.word	index@(_ZN3cub18CUB_300001_SM_10006detail8for_each13static_kernelINS2_12policy_hub_t12policy_500_tElN6thrust24THRUST_300001_SM_1000_NS8cuda_cub20__uninitialized_copy7functorINS7_6detail15normal_iteratorINS7_10device_ptrIjEEEENS7_7pointerIjNS8_3tagENS7_11use_defaultESI_EEEEEEvT0_T1_)
        /*0050*/ 	.word	0x0000000c


	//----- nvinfo : EIATTR_FRAME_SIZE
	.align		4
.L_58:
        /*0054*/ 	.byte	0x04, 0x11
        /*0056*/ 	.short	(.L_60 - .L_59)
	.align		4
.L_59:
        /*0058*/ 	.word	index@(_ZN3cub18CUB_300001_SM_10006detail8for_each13static_kernelINS2_12policy_hub_t12policy_500_tElN6thrust24THRUST_300001_SM_1000_NS8cuda_cub20__uninitialized_copy7functorINS7_6detail15normal_iteratorINS7_10device_ptrIjEEEENS7_7pointerIjNS8_3tagENS7_11use_defaultESI_EEEEEEvT0_T1_)
        /*005c*/ 	.word	0x00000000


	//----- nvinfo : EIATTR_REGCOUNT
	.align		4
.L_60:
        /*0060*/ 	.byte	0x04, 0x2f
        /*0062*/ 	.short	(.L_62 - .L_61)
	.align		4
.L_61:
        /*0064*/ 	.word	index@(_ZN3cub18CUB_300001_SM_10006detail9transform16transform_kernelINS2_10policy_hubILb1EN4cuda3std3__45tupleIJN6thrust24THRUST_300001_SM_1000_NS17counting_iteratorIiNSA_11use_defaultESC_SC_EEEEEE10policy1000Ei10GetMedian2NSA_6detail15normal_iteratorINSA_10device_ptrIjEEEEJSD_EEEvT0_iT1_T2_DpNS2_10kernel_argIT3_EE)
        /*0068*/ 	.word	0x00000020


	//----- nvinfo : EIATTR_FRAME_SIZE
	.align		4
.L_62:
        /*006c*/ 	.byte	0x04, 0x11
        /*006e*/ 	.short	(.L_64 - .L_63)
	.align		4
.L_63:
        /*0070*/ 	.word	index@(_ZN3cub18CUB_300001_SM_10006detail9transform16transform_kernelINS2_10policy_hubILb1EN4cuda3std3__45tupleIJN6thrust24THRUST_300001_SM_1000_NS17counting_iteratorIiNSA_11use_defaultESC_SC_EEEEEE10policy1000Ei10GetMedian2NSA_6detail15normal_iteratorINSA_10device_ptrIjEEEEJSD_EEEvT0_iT1_T2_DpNS2_10kernel_argIT3_EE)
        /*0074*/ 	.word	0x00000000


	//----- nvinfo : EIATTR_REGCOUNT
	.align		4
.L_64:
        /*0078*/ 	.byte	0x04, 0x2f
        /*007a*/ 	.short	(.L_66 - .L_65)
	.align		4
.L_65:
        /*007c*/ 	.word	index@(_ZN3cub18CUB_300001_SM_10006detail9transform16transform_kernelINS2_10policy_hubILb1EN4cuda3std3__45tupleIJN6thrust24THRUST_300001_SM_1000_NS17counting_iteratorIiNSA_11use_defaultESC_SC_EEEEEE10policy1000El10GetMedian2NSA_6detail15normal_iteratorINSA_10device_ptrIjEEEEJSD_EEEvT0_iT1_T2_DpNS2_10kernel_argIT3_EE)
        /*0080*/ 	.word	0x00000020


	//----- nvinfo : EIATTR_FRAME_SIZE
	.align		4
.L_66:
        /*0084*/ 	.byte	0x04, 0x11
        /*0086*/ 	.short	(.L_68 - .L_67)
	.align		4
.L_67:
        /*0088*/ 	.word	index@(_ZN3cub18CUB_300001_SM_10006detail9transform16transform_kernelINS2_10policy_hubILb1EN4cuda3std3__45tupleIJN6thrust24THRUST_300001_SM_1000_NS17counting_iteratorIiNSA_11use_defaultESC_SC_EEEEEE10policy1000El10GetMedian2NSA_6detail15normal_iteratorINSA_10device_ptrIjEEEEJSD_EEEvT0_iT1_T2_DpNS2_10kernel_argIT3_EE)
        /*008c*/ 	.word	0x00000000


	//----- nvinfo : EIATTR_REGCOUNT
	.align		4
.L_68:
        /*0090*/ 	.byte	0x04, 0x2f
        /*0092*/ 	.short	(.L_70 - .L_69)
	.align		4
.L_69:
        /*0094*/ 	.word	index@(_ZN3cub18CUB_300001_SM_10006detail10radix_sort31DeviceRadixSortSingleTileKernelINS1_5radix10policy_hubIjNS0_8NullTypeEyE10Policy1000ELNS0_9SortOrderE0EjS6_yNS1_21identity_decomposer_tEEEvPKT1_PSB_PKT2_PSF_T3_iiT4_)
        /*0098*/ 	.word	0x0000007f


	//----- nvinfo : EIATTR_FRAME_SIZE
	.align		4
.L_70:
        /*009c*/ 	.byte	0x04, 0x11
        /*009e*/ 	.short	(.L_72 - .L_71)
	.align		4
.L_71:
        /*00a0*/ 	.word	index@(_ZN3cub18CUB_300001_SM_10006detail10radix_sort31DeviceRadixSortSingleTileKernelINS1_5radix10policy_hubIjNS0_8NullTypeEyE10Policy1000ELNS0_9SortOrderE0EjS6_yNS1_21identity_decomposer_tEEEvPKT1_PSB_PKT2_PSF_T3_iiT4_)
        /*00a4*/ 	.word	0x00000000


	//----- nvinfo : EIATTR_REGCOUNT
	.align		4
.L_72:
        /*00a8*/ 	.byte	0x04, 0x2f
        /*00aa*/ 	.short	(.L_74 - .L_73)
	.align		4
.L_73:
        /*00ac*/ 	.word	index@(_ZN3cub18CUB_300001_SM_10006detail10radix_sort30DeviceRadixSortHistogramKernelINS1_5radix10policy_hubIjNS0_8NullTypeEyE10Policy1000ELNS0_9SortOrderE0EjyNS1_21identity_decomposer_tEEEvPT2_PKT1_SB_iiT3_)
        /*00b0*/ 	.word	0x00000020


	//----- nvinfo : EIATTR_FRAME_SIZE
	.align		4
.L_74:
        /*00b4*/ 	.byte	0x04, 0x11
        /*00b6*/ 	.short	(.L_76 - .L_75)
	.align		4
.L_75:
        /*00b8*/ 	.word	index@(_ZN3cub18CUB_300001_SM_10006detail10radix_sort30DeviceRadixSortHistogramKernelINS1_5radix10policy_hubIjNS0_8NullTypeEyE10Policy1000ELNS0_9SortOrderE0EjyNS1_21identity_decomposer_tEEEvPT2_PKT1_SB_iiT3_)
        /*00bc*/ 	.word	0x00000000


	//----- nvinfo : EIATTR_REGCOUNT
	.align		4
.L_76:
        /*00c0*/ 	.byte	0x04, 0x2f
        /*00c2*/ 	.short	(.L_78 - .L_77)
	.align		4
.L_77:
        /*00c4*/ 	.word	index@(_ZN3cub18CUB_300001_SM_10006detail10radix_sort33DeviceRadixSortExclusiveSumKernelINS1_5radix10policy_hubIjNS0_8NullTypeEyE10Policy1000EyEEvPT0_)
        /*00c8*/ 	.word	0x00000020


	//----- nvinfo : EIATTR_FRAME_SIZE
	.align		4
.L_78:
        /*00cc*/ 	.byte	0x04, 0x11
        /*00ce*/ 	.short	(.L_80 - .L_79)
	.align		4
.L_79:
        /*00d0*/ 	.word	index@(_ZN3cub18CUB_300001_SM_10006detail10radix_sort33DeviceRadixSortExclusiveSumKernelINS1_5radix10policy_hubIjNS0_8NullTypeEyE10Policy1000EyEEvPT0_)
        /*00d4*/ 	.word	0x00000000


	//----- nvinfo : EIATTR_REGCOUNT
	.align		4
.L_80:
        /*00d8*/ 	.byte	0x04, 0x2f
        /*00da*/ 	.short	(.L_82 - .L_81)
	.align		4
.L_81:
        /*00dc*/ 	.word	index@(_ZN3cub18CUB_300001_SM_10006detail10radix_sort29DeviceRadixSortOnesweepKernelINS1_5radix10policy_hubIjNS0_8NullTypeEyE10Policy1000ELNS0_9SortOrderE0EjS6_yiiNS1_21identity_decomposer_tEEEvPT5_SC_PT3_PKSD_PT1_PKSH_PT2_PKSL_T4_iiT6_)
        /*00e0*/ 	.word	0x00000050


	//----- nvinfo : EIATTR_FRAME_SIZE
	.align		4
.L_82:
        /*00e4*/ 	.byte	0x04, 0x11
        /*00e6*/ 	.short	(.L_84 - .L_83)
	.align		4
.L_83:
        /*00e8*/ 	.word	index@(_ZN3cub18CUB_300001_SM_10006detail10radix_sort29DeviceRadixSortOnesweepKernelINS1_5radix10policy_hubIjNS0_8NullTypeEyE10Policy1000ELNS0_9SortOrderE0EjS6_yiiNS1_21identity_decomposer_tEEEvPT5_SC_PT3_PKSD_PT1_PKSH_PT2_PKSL_T4_iiT6_)
        /*00ec*/ 	.word	0x00000010


	//----- nvinfo : EIATTR_MIN_STACK_SIZE
	.align		4
.L_84:
        /*00f0*/ 	.byte	0x04, 0x12
        /*00f2*/ 	.short	(.L_86 - .L_85)
	.align		4
.L_85:
        /*00f4*/ 	.word	index@(_ZN3cub18CUB_300001_SM_10006detail10radix_sort29DeviceRadixSortOnesweepKernelINS1_5radix10policy_hubIjNS0_8NullTypeEyE10Policy1000ELNS0_9SortOrderE0EjS6_yiiNS1_21identity_decomposer_tEEEvPT5_SC_PT3_PKSD_PT1_PKSH_PT2_PKSL_T4_iiT6_)
        /*00f8*/ 	.word	0x00000010


	//----- nvinfo : EIATTR_MIN_STACK_SIZE
	.align		4
.L_86:
        /*00fc*/ 	.byte	0x04, 0x12
        /*00fe*/ 	.short	(.L_88 - .L_87)
	.align		4
.L_87:
        /*0100*/ 	.word	index@(_ZN3cub18CUB_300001_SM_10006detail10radix_sort33DeviceRadixSortExclusiveSumKernelINS1_5radix10policy_hubIjNS0_8NullTypeEyE10Policy1000EyEEvPT0_)
        /*0104*/ 	.word	0x00000000


	//----- nvinfo : EIATTR_MIN_STACK_SIZE
	.align		4
.L_88:
        /*0108*/ 	.byte	0x04, 0x12
        /*010a*/ 	.short	(.L_90 - .L_89)
	.align		4
.L_89:
        /*010c*/ 	.word	index@(_ZN3cub18CUB_300001_SM_10006detail10radix_sort30DeviceRadixSortHistogramKernelINS1_5radix10policy_hubIjNS0_8NullTypeEyE10Policy1000ELNS0_9SortOrderE0EjyNS1_21identity_decomposer_tEEEvPT2_PKT1_SB_iiT3_)
        /*0110*/ 	.word	0x00000000


	//----- nvinfo : EIATTR_MIN_STACK_SIZE
	.align		4
.L_90:
        /*0114*/ 	.byte	0x04, 0x12
        /*0116*/ 	.short	(.L_92 - .L_91)
	.align		4
.L_91:
        /*0118*/ 	.word	index@(_ZN3cub18CUB_300001_SM_10006detail10radix_sort31DeviceRadixSortSingleTileKernelINS1_5radix10policy_hubIjNS0_8NullTypeEyE10Policy1000ELNS0_9SortOrderE0EjS6_yNS1_21identity_decomposer_tEEEvPKT1_PSB_PKT2_PSF_T3_iiT4_)
        /*011c*/ 	.word	0x00000000


	//----- nvinfo : EIATTR_MIN_STACK_SIZE
	.align		4
.L_92:
        /*0120*/ 	.byte	0x04, 0x12
        /*0122*/ 	.short	(.L_94 - .L_93)
	.align		4
.L_93:
        /*0124*/ 	.word	index@(_ZN3cub18CUB_300001_SM_10006detail9transform16transform_kernelINS2_10policy_hubILb1EN4cuda3std3__45tupleIJN6thrust24THRUST_300001_SM_1000_NS17counting_iteratorIiNSA_11use_defaultESC_SC_EEEEEE10policy1000El10GetMedian2NSA_6detail15normal_iteratorINSA_10device_ptrIjEEEEJSD_EEEvT0_iT1_T2_DpNS2_10kernel_argIT3_EE)
        /*0128*/ 	.word	0x00000000


	//----- nvinfo : EIATTR_MIN_STACK_SIZE
	.align		4
.L_94:
        /*012c*/ 	.byte	0x04, 0x12
        /*012e*/ 	.short	(.L_96 - .L_95)
	.align		4
.L_95:
        /*0130*/ 	.word	index@(_ZN3cub18CUB_300001_SM_10006detail9transform16transform_kernelINS2_10policy_hubILb1EN4cuda3std3__45tupleIJN6thrust24THRUST_300001_SM_1000_NS17counting_iteratorIiNSA_11use_defaultESC_SC_EEEEEE10policy1000Ei10GetMedian2NSA_6detail15normal_iteratorINSA_10device_ptrIjEEEEJSD_EEEvT0_iT1_T2_DpNS2_10kernel_argIT3_EE)
        /*0134*/ 	.word	0x00000000


	//----- nvinfo : EIATTR_MIN_STACK_SIZE
	.align		4
.L_96:
        /*0138*/ 	.byte	0x04, 0x12
        /*013a*/ 	.short	(.L_98 - .L_97)
	.align		4
.L_97:
        /*013c*/ 	.word	index@(_ZN3cub18CUB_300001_SM_10006detail8for_each13static_kernelINS2_12policy_hub_t12policy_500_tElN6thrust24THRUST_300001_SM_1000_NS8cuda_cub20__uninitialized_copy7functorINS7_6detail15normal_iteratorINS7_10device_ptrIjEEEENS7_7pointerIjNS8_3tagENS7_11use_defaultESI_EEEEEEvT0_T1_)
        /*0140*/ 	.word	0x00000000


	//----- nvinfo : EIATTR_MIN_STACK_SIZE
	.align		4
.L_98:
        /*0144*/ 	.byte	0x04, 0x12
        /*0146*/ 	.short	(.L_100 - .L_99)
	.align		4
.L_99:
        /*0148*/ 	.word	index@(_ZN3cub18CUB_300001_SM_10006detail8for_each13static_kernelINS2_12policy_hub_t12policy_500_tElNS2_12op_wrapper_tIl11GetWindows2N6thrust24THRUST_300001_SM_1000_NS17counting_iteratorIiNS9_11use_defaultESB_SB_EEEEEEvT0_T1_)
        /*014c*/ 	.word	0x00000000


	//----- nvinfo : EIATTR_MIN_STACK_SIZE
	.align		4
.L_100:
        /*0150*/ 	.byte	0x04, 0x12
        /*0152*/ 	.short	(.L_102 - .L_101)
	.align		4
.L_101:
        /*0154*/ 	.word	index@(_ZN3cub18CUB_300001_SM_10006detail8for_each13static_kernelINS2_12policy_hub_t12policy_500_tEmN6thrust24THRUST_300001_SM_1000_NS8cuda_cub20__uninitialized_fill7functorINS7_10device_ptrIjEEjEEEEvT0_T1_)
        /*0158*/ 	.word	0x00000000


	//----- nvinfo : EIATTR_MIN_STACK_SIZE
	.align		4
.L_102:
        /*015c*/ 	.byte	0x04, 0x12
        /*015e*/ 	.short	(.L_104 - .L_103)
	.align		4
.L_103:
        /*0160*/ 	.word	index@(_ZN3cub18CUB_300001_SM_10006detail11EmptyKernelIvEEvv)
        /*0164*/ 	.word	0x00000000
.L_104:


//--------------------- .nv.compat                --------------------------
	.section	.nv.compat,"",@"SHT_CUDA_COMPAT_INFO"
	.align	4
        /*0000*/ 	.byte	0x02, 0x09, 0x00, 0x00, 0x02, 0x02, 0x01, 0x00, 0x02, 0x05, 0x05, 0x00, 0x03, 0x07, 0x01, 0x01
        /*0010*/ 	.byte	0x02, 0x03, 0x00, 0x00, 0x02, 0x06, 0x01, 0x00, 0x04, 0x0b, 0x08, 0x00, 0x09, 0x00, 0x00, 0x00
        /*0020*/ 	.byte	0x00, 0x00, 0x00, 0x00


//--------------------- .nv.info._ZN3cub18CUB_300001_SM_10006detail10radix_sort29DeviceRadixSortOnesweepKernelINS1_5radix10policy_hubIjNS0_8NullTypeEyE10Policy1000ELNS0_9SortOrderE0EjS6_yiiNS1_21identity_decomposer_tEEEvPT5_SC_PT3_PKSD_PT1_PKSH_PT2_PKSL_T4_iiT6_ --------------------------
	.section	.nv.info._ZN3cub18CUB_300001_SM_10006detail10radix_sort29DeviceRadixSortOnesweepKernelINS1_5radix10policy_hubIjNS0_8NullTypeEyE10Policy1000ELNS0_9SortOrderE0EjS6_yiiNS1_21identity_decomposer_tEEEvPT5_SC_PT3_PKSD_PT1_PKSH_PT2_PKSL_T4_iiT6_,"",@"SHT_CUDA_INFO"
	.sectionflags	@""
	.align	4


	//----- nvinfo : EIATTR_CUDA_API_VERSION
	.align		4
        /*0000*/ 	.byte	0x04, 0x37
        /*0002*/ 	.short	(.L_106 - .L_105)
.L_105:
        /*0004*/ 	.word	0x00000082


	//----- nvinfo : EIATTR_KPARAM_INFO
	.align		4
.L_106:
        /*0008*/ 	.byte	0x04, 0x17
        /*000a*/ 	.short	(.L_108 - .L_107)
.L_107:
        /*000c*/ 	.word	0x00000000
        /*0010*/ 	.short	0x000b
        /*0012*/ 	.short	0x004c
        /*0014*/ 	.byte	0x00, 0xf0, 0x05, 0x00


	//----- nvinfo : EIATTR_KPARAM_INFO
	.align		4
.L_108:
        /*0018*/ 	.byte	0x04, 0x17
        /*001a*/ 	.short	(.L_110 - .L_109)
.L_109:
        /*001c*/ 	.word	0x00000000
        /*0020*/ 	.short	0x000a
        /*0022*/ 	.short	0x0048
        /*0024*/ 	.byte	0x00, 0xf0, 0x11, 0x00


	//----- nvinfo : EIATTR_KPARAM_INFO
	.align		4
.L_110:
        /*0028*/ 	.byte	0x04, 0x17
        /*002a*/ 	.short	(.L_112 - .L_111)
.L_111:
        /*002c*/ 	.word	0x00000000
        /*0030*/ 	.short	0x0009
        /*0032*/ 	.short	0x0044
        /*0034*/ 	.byte	0x00, 0xf0, 0x11, 0x00


	//----- nvinfo : EIATTR_KPARAM_INFO
	.align		4
.L_112:
        /*0038*/ 	.byte	0x04, 0x17
        /*003a*/ 	.short	(.L_114 - .L_113)
.L_113:
        /*003c*/ 	.word	0x00000000
        /*0040*/ 	.short	0x0008
        /*0042*/ 	.short	0x0040
        /*0044*/ 	.byte	0x00, 0xf0, 0x11, 0x00


	//----- nvinfo : EIATTR_KPARAM_INFO
	.align		4
.L_114:
        /*0048*/ 	.byte	0x04, 0x17
        /*004a*/ 	.short	(.L_116 - .L_115)
.L_115:
        /*004c*/ 	.word	0x00000000
        /*0050*/ 	.short	0x0007
        /*0052*/ 	.short	0x0038
        /*0054*/ 	.byte	0x00, 0xf5, 0x21, 0x00


	//----- nvinfo : EIATTR_KPARAM_INFO
	.align		4
.L_116:
        /*0058*/ 	.byte	0x04, 0x17
        /*005a*/ 	.short	(.L_118 - .L_117)
.L_117:
        /*005c*/ 	.word	0x00000000
        /*0060*/ 	.short	0x0006
        /*0062*/ 	.short	0x0030
        /*0064*/ 	.byte	0x00, 0xf5, 0x21, 0x00


	//----- nvinfo : EIATTR_KPARAM_INFO
	.align		4
.L_118:
        /*0068*/ 	.byte	0x04, 0x17
        /*006a*/ 	.short	(.L_120 - .L_119)
.L_119:
        /*006c*/ 	.word	0x00000000
        /*0070*/ 	.short	0x0005
        /*0072*/ 	.short	0x0028
        /*0074*/ 	.byte	0x00, 0xf5, 0x21, 0x00


	//----- nvinfo : EIATTR_KPARAM_INFO
	.align		4
.L_120:
        /*0078*/ 	.byte	0x04, 0x17
        /*007a*/ 	.short	(.L_122 - .L_121)
.L_121:
        /*007c*/ 	.word	0x00000000
        /*0080*/ 	.short	0x0004
        /*0082*/ 	.short	0x0020
        /*0084*/ 	.byte	0x00, 0xf5, 0x21, 0x00


	//----- nvinfo : EIATTR_KPARAM_INFO
	.align		4
.L_122:
        /*0088*/ 	.byte	0x04, 0x17
        /*008a*/ 	.short	(.L_124 - .L_123)
.L_123:
        /*008c*/ 	.word	0x00000000
        /*0090*/ 	.short	0x0003
        /*0092*/ 	.short	0x0018
        /*0094*/ 	.byte	0x00, 0xf5, 0x21, 0x00


	//----- nvinfo : EIATTR_KPARAM_INFO
	.align		4
.L_124:
        /*0098*/ 	.byte	0x04, 0x17
        /*009a*/ 	.short	(.L_126 - .L_125)
.L_125:
        /*009c*/ 	.word	0x00000000
        /*00a0*/ 	.short	0x0002
        /*00a2*/ 	.short	0x0010
        /*00a4*/ 	.byte	0x00, 0xf5, 0x21, 0x00


	//----- nvinfo : EIATTR_KPARAM_INFO
	.align		4
.L_126:
        /*00a8*/ 	.byte	0x04, 0x17
        /*00aa*/ 	.short	(.L_128 - .L_127)
.L_127:
        /*00ac*/ 	.word	0x00000000
        /*00b0*/ 	.short	0x0001
        /*00b2*/ 	.short	0x0008
        /*00b4*/ 	.byte	0x00, 0xf5, 0x21, 0x00


	//----- nvinfo : EIATTR_KPARAM_INFO
	.align		4
.L_128:
        /*00b8*/ 	.byte	0x04, 0x17
        /*00ba*/ 	.short	(.L_130 - .L_129)
.L_129:
        /*00bc*/ 	.word	0x00000000
        /*00c0*/ 	.short	0x0000
        /*00c2*/ 	.short	0x0000
        /*00c4*/ 	.byte	0x00, 0xf5, 0x21, 0x00


	//----- nvinfo : EIATTR_SPARSE_MMA_MASK
	.align		4
.L_130:
        /*00c8*/ 	.byte	0x03, 0x50
        /*00ca*/ 	.short	0x0000


	//----- nvinfo : EIATTR_MAXREG_COUNT
	.align		4
        /*00cc*/ 	.byte	0x03, 0x1b
        /*00ce*/ 	.short	0x00a8


	//----- nvinfo : EIATTR_NUM_BARRIERS
	.align		4
        /*00d0*/ 	.byte	0x02, 0x4c
        /*00d2*/ 	.byte	0x01
	.zero		1


	//----- nvinfo : EIATTR_ANNOTATIONS
	.align		4
        /*00d4*/ 	.byte	0x04, 0x55
        /*00d6*/ 	.short	(.L_132 - .L_131)


	//   ....[0]....
.L_131:
        /*00d8*/ 	.word	0x00000001
        /*00dc*/ 	.byte	0x40, 0x0e, 0x00, 0x00, 0x01, 0x00, 0x00, 0x00, 0x20, 0x10, 0x00, 0x00, 0x01, 0x00, 0x00, 0x00
        /*00ec*/ 	.byte	0xa0, 0x10, 0x00, 0x00, 0x01, 0x00, 0x00, 0x00, 0x00, 0x25, 0x00, 0x00, 0x01, 0x00, 0x00, 0x00
        /*00fc*/ 	.byte	0xc0, 0x39, 0x00, 0x00, 0x01, 0x00, 0x00, 0x00, 0x00, 0x3c, 0x00, 0x00, 0x01, 0x00, 0x00, 0x00
        /*010c*/ 	.byte	0x20, 0x52, 0x00, 0x00


	//----- nvinfo : EIATTR_MERCURY_ISA_VERSION
	.align		4
.L_132:
        /*0110*/ 	.byte	0x03, 0x5f
        /*0112*/ 	.short	0x0101


	//----- nvinfo : EIATTR_COOP_GROUP_MASK_REGIDS
	.align		4
        /*0114*/ 	.byte	0x04, 0x29
        /*0116*/ 	.short	(.L_134 - .L_133)


	//   ....[0]....
.L_133:
        /*0118*/ 	.word	0xffffffff


	//   ....[1]....
        /*011c*/ 	.word	0x05000000


	//   ....[2]....
        /*0120*/ 	.word	0xffffffff


	//   ....[3]....
        /*0124*/ 	.word	0xffffffff


	//   ....[4]....
        /*0128*/ 	.word	0xffffffff


	//   ....[5]....
        /*012c*/ 	.word	0xffffffff


	//   ....[6]....
        /*0130*/ 	.word	0xffffffff


	//   ....[7]....
        /*0134*/ 	.word	0xffffffff


	//   ....[8]....
        /*0138*/ 	.word	0xffffffff


	//   ....[9]....
        /*013c*/ 	.word	0xffffffff


	//   ....[10]....
        /*0140*/ 	.word	0xffffffff


	//   ....[11]....
        /*0144*/ 	.word	0xffffffff


	//   ....[12]....
        /*0148*/ 	.word	0xffffffff


	//   ....[13]....
        /*014c*/ 	.word	0xffffffff


	//   ....[14]....
        /*0150*/ 	.word	0xffffffff


	//   ....[15]....
        /*0154*/ 	.word	0xffffffff


	//   ....[16]....
        /*0158*/ 	.word	0xffffffff


	//   ....[17]....
        /*015c*/ 	.word	0xffffffff


	//   ....[18]....
        /*0160*/ 	.word	0xffffffff


	//   ....[19]....
        /*0164*/ 	.word	0xffffffff


	//   ....[20]....
        /*0168*/ 	.word	0xffffffff


	//   ....[21]....
        /*016c*/ 	.word	0xffffffff


	//   ....[22]....
        /*0170*/ 	.word	0xffffffff


	//   ....[23]....
        /*0174*/ 	.word	0xffffffff


	//   ....[24]....
        /*0178*/ 	.word	0xffffffff


	//   ....[25]....
        /*017c*/ 	.word	0xffffffff


	//   ....[26]....
        /*0180*/ 	.word	0xffffffff


	//   ....[27]....
        /*0184*/ 	.word	0xffffffff


	//   ....[28]....
        /*0188*/ 	.word	0xffffffff


	//   ....[29]....
        /*018c*/ 	.word	0xffffffff


	//   ....[30]....
        /*0190*/ 	.word	0xffffffff


	//   ....[31]....
        /*0194*/ 	.word	0xffffffff


	//   ....[32]....
        /*0198*/ 	.word	0xffffffff


	//   ....[33]....
        /*019c*/ 	.word	0xffffffff


	//   ....[34]....
        /*01a0*/ 	.word	0xffffffff


	//   ....[35]....
        /*01a4*/ 	.word	0xffffffff


	//   ....[36]....
        /*01a8*/ 	.word	0xffffffff


	//   ....[37]....
        /*01ac*/ 	.word	0xffffffff


	//   ....[38]....
        /*01b0*/ 	.word	0xffffffff


	//   ....[39]....
        /*01b4*/ 	.word	0xffffffff


	//   ....[40]....
        /*01b8*/ 	.word	0xffffffff


	//   ....[41]....
        /*01bc*/ 	.word	0xffffffff


	//   ....[42]....
        /*01c0*/ 	.word	0xffffffff


	//   ....[43]....
        /*01c4*/ 	.word	0xffffffff


	//   ....[44]....
        /*01c8*/ 	.word	0xffffffff


	//   ....[45]....
        /*01cc*/ 	.word	0xffffffff


	//   ....[46]....
        /*01d0*/ 	.word	0xffffffff


	//   ....[47]....
        /*01d4*/ 	.word	0xffffffff


	//   ....[48]....
        /*01d8*/ 	.word	0xffffffff


	//   ....[49]....
        /*01dc*/ 	.word	0xffffffff


	//   ....[50]....
        /*01e0*/ 	.word	0xffffffff


	//   ....[51]....
        /*01e4*/ 	.word	0xffffffff


	//   ....[52]....
        /*01e8*/ 	.word	0xffffffff


	//   ....[53]....
        /*01ec*/ 	.word	0xffffffff


	//   ....[54]....
        /*01f0*/ 	.word	0xffffffff


	//   ....[55]....
        /*01f4*/ 	.word	0xffffffff


	//   ....[56]....
        /*01f8*/ 	.word	0xffffffff


	//   ....[57]....
        /*01fc*/ 	.word	0xffffffff


	//   ....[58]....
        /*0200*/ 	.word	0xffffffff


	//   ....[59]....
        /*0204*/ 	.word	0xffffffff


	//   ....[60]....
        /*0208*/ 	.word	0xffffffff


	//   ....[61]....
        /*020c*/ 	.word	0xffffffff


	//   ....[62]....
        /*0210*/ 	.word	0xffffffff


	//   ....[63]....
        /*0214*/ 	.word	0xffffffff


	//   ....[64]....
        /*0218*/ 	.word	0xffffffff


	//   ....[65]....
        /*021c*/ 	.word	0xffffffff


	//   ....[66]....
        /*0220*/ 	.word	0xffffffff


	//   ....[67]....
        /*0224*/ 	.word	0xffffffff


	//   ....[68]....
        /*0228*/ 	.word	0xffffffff


	//   ....[69]....
        /*022c*/ 	.word	0xffffffff


	//   ....[70]....
        /*0230*/ 	.word	0xffffffff


	//   ....[71]....
        /*0234*/ 	.word	0xffffffff


	//   ....[72]....
        /*0238*/ 	.word	0xffffffff


	//   ....[73]....
        /*023c*/ 	.word	0xffffffff


	//   ....[74]....
        /*0240*/ 	.word	0xffffffff


	//   ....[75]....
        /*0244*/ 	.word	0xffffffff


	//   ....[76]....
        /*0248*/ 	.word	0xffffffff


	//   ....[77]....
        /*024c*/ 	.word	0xffffffff


	//   ....[78]....
        /*0250*/ 	.word	0xffffffff


	//   ....[79]....
        /*0254*/ 	.word	0xffffffff


	//   ....[80]....
        /*0258*/ 	.word	0xffffffff


	//   ....[81]....
        /*025c*/ 	.word	0xffffffff


	//   ....[82]....
        /*0260*/ 	.word	0xffffffff


	//   ....[83]....
        /*0264*/ 	.word	0xffffffff


	//   ....[84]....
        /*0268*/ 	.word	0xffffffff


	//   ....[85]....
        /*026c*/ 	.word	0xffffffff


	//   ....[86]....
        /*0270*/ 	.word	0xffffffff


	//   ....[87]....
        /*0274*/ 	.word	0xffffffff


	//   ....[88]....
        /*0278*/ 	.word	0xffffffff


	//   ....[89]....
        /*027c*/ 	.word	0xffffffff


	//   ....[90]....
        /*0280*/ 	.word	0xffffffff


	//   ....[91]....
        /*0284*/ 	.word	0xffffffff


	//   ....[92]....
        /*0288*/ 	.word	0xffffffff


	//   ....[93]....
        /*028c*/ 	.word	0xffffffff


	//   ....[94]....
        /*0290*/ 	.word	0xffffffff


	//   ....[95]....
        /*0294*/ 	.word	0xffffffff


	//   ....[96]....
        /*0298*/ 	.word	0xffffffff


	//   ....[97]....
        /*029c*/ 	.word	0xffffffff


	//   ....[98]....
        /*02a0*/ 	.word	0xffffffff


	//   ....[99]....
        /*02a4*/ 	.word	0xffffffff


	//   ....[100]....
        /*02a8*/ 	.word	0xffffffff


	//   ....[101]....
        /*02ac*/ 	.word	0xffffffff


	//   ....[102]....
        /*02b0*/ 	.word	0xffffffff


	//   ....[103]....
        /*02b4*/ 	.word	0xffffffff


	//   ....[104]....
        /*02b8*/ 	.word	0xffffffff


	//   ....[105]....
        /*02bc*/ 	.word	0xffffffff


	//   ....[106]....
        /*02c0*/ 	.word	0xffffffff


	//   ....[107]....
        /*02c4*/ 	.word	0xffffffff


	//   ....[108]....
        /*02c8*/ 	.word	0xffffffff


	//   ....[109]....
        /*02cc*/ 	.word	0xffffffff


	//   ....[110]....
        /*02d0*/ 	.word	0xffffffff


	//   ....[111]....
        /*02d4*/ 	.word	0xffffffff


	//   ....[112]....
        /*02d8*/ 	.word	0xffffffff


	//   ....[113]....
        /*02dc*/ 	.word	0xffffffff


	//   ....[114]....
        /*02e0*/ 	.word	0xffffffff


	//   ....[115]....
        /*02e4*/ 	.word	0xffffffff


	//   ....[116]....
        /*02e8*/ 	.word	0xffffffff


	//   ....[117]....
        /*02ec*/ 	.word	0xffffffff


	//   ....[118]....
        /*02f0*/ 	.word	0xffffffff


	//   ....[119]....
        /*02f4*/ 	.word	0xffffffff


	//   ....[120]....
        /*02f8*/ 	.word	0xffffffff


	//   ....[121]....
        /*02fc*/ 	.word	0xffffffff


	//   ....[122]....
        /*0300*/ 	.word	0xffffffff


	//   ....[123]....
        /*0304*/ 	.word	0xffffffff


	//   ....[124]....
        /*0308*/ 	.word	0xffffffff


	//   ....[125]....
        /*030c*/ 	.word	0xffffffff


	//   ....[126]....
        /*0310*/ 	.word	0xffffffff


	//   ....[127]....
        /*0314*/ 	.word	0xffffffff


	//   ....[128]....
        /*0318*/ 	.word	0xffffffff


	//   ....[129]....
        /*031c*/ 	.word	0xffffffff


	//   ....[130]....
        /*0320*/ 	.word	0xffffffff


	//   ....[131]....
        /*0324*/ 	.word	0xffffffff


	//   ....[132]....
        /*0328*/ 	.word	0xffffffff


	//   ....[133]....
        /*032c*/ 	.word	0xffffffff


	//   ....[134]....
        /*0330*/ 	.word	0xffffffff


	//   ....[135]....
        /*0334*/ 	.word	0xffffffff


	//   ....[136]....
        /*0338*/ 	.word	0xffffffff


	//   ....[137]....
        /*033c*/ 	.word	0xffffffff


	//   ....[138]....
        /*0340*/ 	.word	0xffffffff


	//   ....[139]....
        /*0344*/ 	.word	0xffffffff


	//   ....[140]....
        /*0348*/ 	.word	0xffffffff


	//   ....[141]....
        /*034c*/ 	.word	0xffffffff


	//   ....[142]....
        /*0350*/ 	.word	0xffffffff


	//   ....[143]....
        /*0354*/ 	.word	0xffffffff


	//   ....[144]....
        /*0358*/ 	.word	0xffffffff


	//   ....[145]....
        /*035c*/ 	.word	0xffffffff


	//   ....[146]....
        /*0360*/ 	.word	0xffffffff


	//   ....[147]....
        /*0364*/ 	.word	0xffffffff


	//   ....[148]....
        /*0368*/ 	.word	0xffffffff


	//   ....[149]....
        /*036c*/ 	.word	0xffffffff


	//   ....[150]....
        /*0370*/ 	.word	0xffffffff


	//   ....[151]....
        /*0374*/ 	.word	0xffffffff


	//   ....[152]....
        /*0378*/ 	.word	0xffffffff


	//   ....[153]....
        /*037c*/ 	.word	0xffffffff


	//   ....[154]....
        /*0380*/ 	.word	0xffffffff


	//   ....[155]....
        /*0384*/ 	.word	0xffffffff


	//   ....[156]....
        /*0388*/ 	.word	0xffffffff


	//   ....[157]....
        /*038c*/ 	.word	0xffffffff


	//   ....[158]....
        /*0390*/ 	.word	0xffffffff


	//   ....[159]....
        /*0394*/ 	.word	0xffffffff


	//   ....[160]....
        /*0398*/ 	.word	0xffffffff


	//   ....[161]....
        /*039c*/ 	.word	0xffffffff


	//   ....[162]....
        /*03a0*/ 	.word	0xffffffff


	//   ....[163]....
        /*03a4*/ 	.word	0xffffffff


	//   ....[164]....
        /*03a8*/ 	.word	0xffffffff


	//   ....[165]....
        /*03ac*/ 	.word	0xffffffff


	//   ....[166]....
        /*03b0*/ 	.word	0xffffffff


	//   ....[167]....
        /*03b4*/ 	.word	0xffffffff


	//   ....[168]....
        /*03b8*/ 	.word	0xffffffff


	//   ....[169]....
        /*03bc*/ 	.word	0xffffffff


	//   ....[170]....
        /*03c0*/ 	.word	0xffffffff


	//   ....[171]....
        /*03c4*/ 	.word	0xffffffff


	//   ....[172]....
        /*03c8*/ 	.word	0xffffffff


	//   ....[173]....
        /*03cc*/ 	.word	0xffffffff


	//   ....[174]....
        /*03d0*/ 	.word	0xffffffff


	//   ....[175]....
        /*03d4*/ 	.word	0xffffffff


	//   ....[176]....
        /*03d8*/ 	.word	0xffffffff


	//   ....[177]....
        /*03dc*/ 	.word	0xffffffff


	//   ....[178]....
        /*03e0*/ 	.word	0x05000002


	//   ....[179]....
        /*03e4*/ 	.word	0xffffffff


	//   ....[180]....
        /*03e8*/ 	.word	0xffffffff


	//   ....[181]....
        /*03ec*/ 	.word	0xffffffff


	//   ....[182]....
        /*03f0*/ 	.word	0xffffffff


	//   ....[183]....
        /*03f4*/ 	.word	0xffffffff


	//   ....[184]....
        /*03f8*/ 	.word	0xffffffff


	//   ....[185]....
        /*03fc*/ 	.word	0xffffffff


	//   ....[186]....
        /*0400*/ 	.word	0xffffffff


	//   ....[187]....
        /*0404*/ 	.word	0xffffffff


	//   ....[188]....
        /*0408*/ 	.word	0xffffffff


	//   ....[189]....
        /*040c*/ 	.word	0xffffffff


	//   ....[190]....
        /*0410*/ 	.word	0xffffffff


	//   ....[191]....
        /*0414*/ 	.word	0xffffffff


	//   ....[192]....
        /*0418*/ 	.word	0xffffffff


	//   ....[193]....
        /*041c*/ 	.word	0xffffffff


	//   ....[194]....
        /*0420*/ 	.word	0xffffffff


	//   ....[195]....
        /*0424*/ 	.word	0xffffffff


	//   ....[196]....
        /*0428*/ 	.word	0xffffffff


	//   ....[197]....
        /*042c*/ 	.word	0xffffffff


	//   ....[198]....
        /*0430*/ 	.word	0xffffffff


	//   ....[199]....
        /*0434*/ 	.word	0xffffffff


	//   ....[200]....
        /*0438*/ 	.word	0xffffffff


	//   ....[201]....
        /*043c*/ 	.word	0xffffffff


	//   ....[202]....
        /*0440*/ 	.word	0xffffffff


	//   ....[203]....
        /*0444*/ 	.word	0xffffffff


	//   ....[204]....
        /*0448*/ 	.word	0xffffffff


	//   ....[205]....
        /*044c*/ 	.word	0xffffffff


	//   ....[206]....
        /*0450*/ 	.word	0xffffffff


	//   ....[207]....
        /*0454*/ 	.word	0xffffffff


	//   ....[208]....
        /*0458*/ 	.word	0xffffffff


	//   ....[209]....
        /*045c*/ 	.word	0xffffffff


	//   ....[210]....
        /*0460*/ 	.word	0xffffffff


	//   ....[211]....
        /*0464*/ 	.word	0xffffffff


	//   ....[212]....
        /*0468*/ 	.word	0xffffffff


	//   ....[213]....
        /*046c*/ 	.word	0xffffffff


	//   ....[214]....
        /*0470*/ 	.word	0xffffffff


	//   ....[215]....
        /*0474*/ 	.word	0xffffffff


	//   ....[216]....
        /*0478*/ 	.word	0xffffffff


	//   ....[217]....
        /*047c*/ 	.word	0x0500004c


	//   ....[218]....
        /*0480*/ 	.word	0x0500004c


	//   ....[219]....
        /*0484*/ 	.word	0x0500004c


	//   ....[220]....
        /*0488*/ 	.word	0x0500004c


	//   ....[221]....
        /*048c*/ 	.word	0x0500004c


	//----- nvinfo : EIATTR_COOP_GROUP_INSTR_OFFSETS
	.align		4
.L_134:
        /*0490*/ 	.byte	0x04, 0x28
        /*0492*/ 	.short	(.L_136 - .L_135)


	//   ....[0]....
.L_135:
        /*0494*/ 	.word	0x00000f20


	//   ....[1]....
        /*0498*/ 	.word	0x00001870


	//   ....[2]....
        /*049c*/ 	.word	0x000022e0


	//   ....[3]....
        /*04a0*/ 	.word	0x00002300


	//   ....[4]....
        /*04a4*/ 	.word	0x00002320


	//   ....[5]....
        /*04a8*/ 	.word	0x00002340


	//   ....[6]....
        /*04ac*/ 	.word	0x00002360


	//   ....[7]....
        /*04b0*/ 	.word	0x00002850


	//   ....[8]....
        /*04b4*/ 	.word	0x00002860


	//   ....[9]....
        /*04b8*/ 	.word	0x00002880


	//   ....[10]....
        /*04bc*/ 	.word	0x000028a0


	//   ....[11]....
        /*04c0*/ 	.word	0x000028f0


	//   ....[12]....
        /*04c4*/ 	.word	0x00002920


	//   ....[13]....
        /*04c8*/ 	.word	0x00002960


	//   ....[14]....
        /*04cc*/ 	.word	0x000029a0


	//   ....[15]....
        /*04d0*/ 	.word	0x00002a70


	//   ....[16]....
        /*04d4*/ 	.word	0x00002ad0


	//   ....[17]....
        /*04d8*/ 	.word	0x00002ae0


	//   ....[18]....
        /*04dc*/ 	.word	0x00002b10


	//   ....[19]....
        /*04e0*/ 	.word	0x00002b40


	//   ....[20]....
        /*04e4*/ 	.word	0x00002b80


	//   ....[21]....
        /*04e8*/ 	.word	0x00002ba0


	//   ....[22]....
        /*04ec*/ 	.word	0x00002be0


	//   ....[23]....
        /*04f0*/ 	.word	0x00002c00


	//   ....[24]....
        /*04f4*/ 	.word	0x00002ce0


	//   ....[25]....
        /*04f8*/ 	.word	0x00002cf0


	//   ....[26]....
        /*04fc*/ 	.word	0x00002d20


	//   ....[27]....
        /*0500*/ 	.word	0x00002d50


	//   ....[28]....
        /*0504*/ 	.word	0x00002d90


	//   ....[29]....
        /*0508*/ 	.word	0x00002db0


	//   ....[30]....
        /*050c*/ 	.word	0x00002df0


	//   ....[31]....
        /*0510*/ 	.word	0x00002e10


	//   ....[32]....
        /*0514*/ 	.word	0x00002e70


	//   ....[33]....
        /*0518*/ 	.word	0x00002f00


	//   ....[34]....
        /*051c*/ 	.word	0x00002f20


	//   ....[35]....
        /*0520*/ 	.word	0x00002f30


	//   ....[36]....
        /*0524*/ 	.word	0x00002f60


	//   ....[37]....
        /*0528*/ 	.word	0x00002f90


	//   ....[38]....
        /*052c*/ 	.word	0x00002fd0


	//   ....[39]....
        /*0530*/ 	.word	0x00002ff0


	//   ....[40]....
        /*0534*/ 	.word	0x00003030


	//   ....[41]....
        /*0538*/ 	.word	0x00003050


	//   ....[42]....
        /*053c*/ 	.word	0x00003130


	//   ....[43]....
        /*0540*/ 	.word	0x00003160


	//   ....[44]....
        /*0544*/ 	.word	0x00003170


	//   ....[45]....
        /*0548*/ 	.word	0x000031a0


	//   ....[46]....
        /*054c*/ 	.word	0x000031d0


	//   ....[47]....
        /*0550*/ 	.word	0x00003210


	//   ....[48]....
        /*0554*/ 	.word	0x00003230


	//   ....[49]....
        /*0558*/ 	.word	0x00003270


	//   ....[50]....
        /*055c*/ 	.word	0x00003290


	//   ....[51]....
        /*0560*/ 	.word	0x00003360


	//   ....[52]....
        /*0564*/ 	.word	0x00003380


	//   ....[53]....
        /*0568*/ 	.word	0x00003390


	//   ....[54]....
        /*056c*/ 	.word	0x000033c0


	//   ....[55]....
        /*0570*/ 	.word	0x000033f0


	//   ....[56]....
        /*0574*/ 	.word	0x00003430


	//   ....[57]....
        /*0578*/ 	.word	0x00003450


	//   ....[58]....
        /*057c*/ 	.word	0x00003490


	//   ....[59]....
        /*0580*/ 	.word	0x000034b0


	//   ....[60]....
        /*0584*/ 	.word	0x00003590


	//   ....[61]....
        /*0588*/ 	.word	0x000035b0


	//   ....[62]....
        /*058c*/ 	.word	0x000035c0


	//   ....[63]....
        /*0590*/ 	.word	0x000035f0


	//   ....[64]....
        /*0594*/ 	.word	0x00003620


	//   ....[65]....
        /*0598*/ 	.word	0x00003670


	//   ....[66]....
        /*059c*/ 	.word	0x00003690


	//   ....[67]....
        /*05a0*/ 	.word	0x000036d0


	//   ....[68]....
        /*05a4*/ 	.word	0x000036f0


	//   ....[69]....
        /*05a8*/ 	.word	0x000037c0


	//   ....[70]....
        /*05ac*/ 	.word	0x000037e0


	//   ....[71]....
        /*05b0*/ 	.word	0x000037f0


	//   ....[72]....
        /*05b4*/ 	.word	0x00003820


	//   ....[73]....
        /*05b8*/ 	.word	0x00003850


	//   ....[74]....
        /*05bc*/ 	.word	0x00003890


	//   ....[75]....
        /*05c0*/ 	.word	0x000038b0


	//   ....[76]....
        /*05c4*/ 	.word	0x000038f0


	//   ....[77]....
        /*05c8*/ 	.word	0x00003910


	//   ....[78]....
        /*05cc*/ 	.word	0x00003a20


	//   ....[79]....
        /*05d0*/ 	.word	0x00003a30


	//   ....[80]....
        /*05d4*/ 	.word	0x00003a60


	//   ....[81]....
        /*05d8*/ 	.word	0x00003a90


	//   ....[82]....
        /*05dc*/ 	.word	0x00003ad0


	//   ....[83]....
        /*05e0*/ 	.word	0x00003ae0


	//   ....[84]....
        /*05e4*/ 	.word	0x00003b00


	//   ....[85]....
        /*05e8*/ 	.word	0x00003b40


	//   ....[86]....
        /*05ec*/ 	.word	0x00003b60


	//   ....[87]....
        /*05f0*/ 	.word	0x00003c50


	//   ....[88]....
        /*05f4*/ 	.word	0x00003c60


	//   ....[89]....
        /*05f8*/ 	.word	0x00003c90


	//   ....[90]....
        /*05fc*/ 	.word	0x00003cc0


	//   ....[91]....
        /*0600*/ 	.word	0x00003d00


	//   ....[92]....
        /*0604*/ 	.word	0x00003d10


	//   ....[93]....
        /*0608*/ 	.word	0x00003d30


	//   ....[94]....
        /*060c*/ 	.word	0x00003d70


	//   ....[95]....
        /*0610*/ 	.word	0x00003d90


	//   ....[96]....
        /*0614*/ 	.word	0x00003e90


	//   ....[97]....
        /*0618*/ 	.word	0x00003ea0


	//   ....[98]....
        /*061c*/ 	.word	0x00003ed0


	//   ....[99]....
        /*0620*/ 	.word	0x00003f00


	//   ....[100]....
        /*0624*/ 	.word	0x00003f40


	//   ....[101]....
        /*0628*/ 	.word	0x00003f50


	//   ....[102]....
        /*062c*/ 	.word	0x00003f70


	//   ....[103]....
        /*0630*/ 	.word	0x00003fb0


	//   ....[104]....
        /*0634*/ 	.word	0x00003fd0


	//   ....[105]....
        /*0638*/ 	.word	0x000040b0


	//   ....[106]....
        /*063c*/ 	.word	0x000040c0


	//   ....[107]....
        /*0640*/ 	.word	0x000040f0


	//   ....[108]....
        /*0644*/ 	.word	0x00004120


	//   ....[109]....
        /*0648*/ 	.word	0x00004160


	//   ....[110]....
        /*064c*/ 	.word	0x00004180


	//   ....[111]....
        /*0650*/ 	.word	0x000041c0


	//   ....[112]....
        /*0654*/ 	.word	0x000041e0


	//   ....[113]....
        /*0658*/ 	.word	0x00004240


	//   ....[114]....
        /*065c*/ 	.word	0x000042f0


	//   ....[115]....
        /*0660*/ 	.word	0x00004300


	//   ....[116]....
        /*0664*/ 	.word	0x00004330


	//   ....[117]....
        /*0668*/ 	.word	0x00004360


	//   ....[118]....
        /*066c*/ 	.word	0x000043a0


	//   ....[119]....
        /*0670*/ 	.word	0x000043b0


	//   ....[120]....
        /*0674*/ 	.word	0x000043d0


	//   ....[121]....
        /*0678*/ 	.word	0x00004410


	//   ....[122]....
        /*067c*/ 	.word	0x00004430


	//   ....[123]....
        /*0680*/ 	.word	0x00004510


	//   ....[124]....
        /*0684*/ 	.word	0x00004520


	//   ....[125]....
        /*0688*/ 	.word	0x00004550


	//   ....[126]....
        /*068c*/ 	.word	0x00004580


	//   ....[127]....
        /*0690*/ 	.word	0x000045c0


	//   ....[128]....
        /*0694*/ 	.word	0x000045d0


	//   ....[129]....
        /*0698*/ 	.word	0x000045f0


	//   ....[130]....
        /*069c*/ 	.word	0x00004630


	//   ....[131]....
        /*06a0*/ 	.word	0x00004650


	//   ....[132]....
        /*06a4*/ 	.word	0x00004750


	//   ....[133]....
        /*06a8*/ 	.word	0x00004760


	//   ....[134]....
        /*06ac*/ 	.word	0x00004790


	//   ....[135]....
        /*06b0*/ 	.word	0x000047c0


	//   ....[136]....
        /*06b4*/ 	.word	0x00004800


	//   ....[137]....
        /*06b8*/ 	.word	0x00004810


	//   ....[138]....
        /*06bc*/ 	.word	0x00004830


	//   ....[139]....
        /*06c0*/ 	.word	0x00004870


	//   ....[140]....
        /*06c4*/ 	.word	0x00004890


	//   ....[141]....
        /*06c8*/ 	.word	0x00004970


	//   ....[142]....
        /*06cc*/ 	.word	0x00004980


	//   ....[143]....
        /*06d0*/ 	.word	0x000049b0


	//   ....[144]....
        /*06d4*/ 	.word	0x000049e0


	//   ....[145]....
        /*06d8*/ 	.word	0x00004a20


	//   ....[146]....
        /*06dc*/ 	.word	0x00004a30


	//   ....[147]....
        /*06e0*/ 	.word	0x00004a50


	//   ....[148]....
        /*06e4*/ 	.word	0x00004a90


	//   ....[149]....
        /*06e8*/ 	.word	0x00004ab0


	//   ....[150]....
        /*06ec*/ 	.word	0x00004bb0


	//   ....[151]....
        /*06f0*/ 	.word	0x00004bc0


	//   ....[152]....
        /*06f4*/ 	.word	0x00004bf0


	//   ....[153]....
        /*06f8*/ 	.word	0x00004c20


	//   ....[154]....
        /*06fc*/ 	.word	0x00004c60


	//   ....[155]....
        /*0700*/ 	.word	0x00004c80


	//   ....[156]....
        /*0704*/ 	.word	0x00004cc0


	//   ....[157]....
        /*0708*/ 	.word	0x00004ce0


	//   ....[158]....
        /*070c*/ 	.word	0x00004d30


	//   ....[159]....
        /*0710*/ 	.word	0x00004dc0


	//   ....[160]....
        /*0714*/ 	.word	0x00004de0


	//   ....[161]....
        /*0718*/ 	.word	0x00004df0


	//   ....[162]....
        /*071c*/ 	.word	0x00004e20


	//   ....[163]....
        /*0720*/ 	.word	0x00004e50


	//   ....[164]....
        /*0724*/ 	.word	0x00004e90


	//   ....[165]....
        /*0728*/ 	.word	0x00004eb0


	//   ....[166]....
        /*072c*/ 	.word	0x00004ef0


	//   ....[167]....
        /*0730*/ 	.word	0x00004f10


	//   ....[168]....
        /*0734*/ 	.word	0x00004ff0


	//   ....[169]....
        /*0738*/ 	.word	0x00005030


	//   ....[170]....
        /*073c*/ 	.word	0x00005040


	//   ....[171]....
        /*0740*/ 	.word	0x00005070


	//   ....[172]....
        /*0744*/ 	.word	0x000050a0


	//   ....[173]....
        /*0748*/ 	.word	0x000050e0


	//   ....[174]....
        /*074c*/ 	.word	0x00005100


	//   ....[175]....
        /*0750*/ 	.word	0x00005140


	//   ....[176]....
        /*0754*/ 	.word	0x00005160


	//   ....[177]....
        /*0758*/ 	.word	0x00005260


	//   ....[178]....
        /*075c*/ 	.word	0x00005800


	//   ....[179]....
        /*0760*/ 	.word	0x00005b20


	//   ....[180]....
        /*0764*/ 	.word	0x00005bd0


	//   ....[181]....
        /*0768*/ 	.word	0x00005c80


	//   ....[182]....
        /*076c*/ 	.word	0x00005d30


	//   ....[183]....
        /*0770*/ 	.word	0x00005de0


	//   ....[184]....
        /*0774*/ 	.word	0x00005e90


	//   ....[185]....
        /*0778*/ 	.word	0x00005f40


	//   ....[186]....
        /*077c*/ 	.word	0x00005ff0


	//   ....[187]....
        /*0780*/ 	.word	0x000060a0


	//   ....[188]....
        /*0784*/ 	.word	0x00006150


	//   ....[189]....
        /*0788*/ 	.word	0x00006200


	//   ....[190]....
        /*078c*/ 	.word	0x000062b0


	//   ....[191]....
        /*0790*/ 	.word	0x00006360


	//   ....[192]....
        /*0794*/ 	.word	0x00006410


	//   ....[193]....
        /*0798*/ 	.word	0x000064c0


	//   ....[194]....
        /*079c*/ 	.word	0x00006570


	//   ....[195]....
        /*07a0*/ 	.word	0x00006620


	//   ....[196]....
        /*07a4*/ 	.word	0x000066d0


	//   ....[197]....
        /*07a8*/ 	.word	0x00006780


	//   ....[198]....
        /*07ac*/ 	.word	0x00006980


	//   ....[199]....
        /*07b0*/ 	.word	0x00006aa0


	//   ....[200]....
        /*07b4*/ 	.word	0x00006bc0


	//   ....[201]....
        /*07b8*/ 	.word	0x00006ce0


	//   ....[202]....
        /*07bc*/ 	.word	0x00006e00


	//   ....[203]....
        /*07c0*/ 	.word	0x00006f20


	//   ....[204]....
        /*07c4*/ 	.word	0x00007040


	//   ....[205]....
        /*07c8*/ 	.word	0x00007160


	//   ....[206]....
        /*07cc*/ 	.word	0x00007280


	//   ....[207]....
        /*07d0*/ 	.word	0x000073a0


	//   ....[208]....
        /*07d4*/ 	.word	0x000074c0


	//   ....[209]....
        /*07d8*/ 	.word	0x000075d0


	//   ....[210]....
        /*07dc*/ 	.word	0x000076d0


	//   ....[211]....
        /*07e0*/ 	.word	0x000077d0


	//   ....[212]....
        /*07e4*/ 	.word	0x000078d0


	//   ....[213]....
        /*07e8*/ 	.word	0x000079d0


	//   ....[214]....
        /*07ec*/ 	.word	0x00007ad0


	//   ....[215]....
        /*07f0*/ 	.word	0x00007bd0


	//   ....[216]....
        /*07f4*/ 	.word	0x00007cc0


	//   ....[217]....
        /*07f8*/ 	.word	0x00007d30


	//   ....[218]....
        /*07fc*/ 	.word	0x00007d90


	//   ....[219]....
        /*0800*/ 	.word	0x00007e00


	//   ....[220]....
        /*0804*/ 	.word	0x00007e60


	//   ....[221]....
        /*0808*/ 	.word	0x00007ed0


	//----- nvinfo : EIATTR_VRC_CTA_INIT_COUNT
	.align		4
.L_136:
        /*080c*/ 	.byte	0x02, 0x4a
	.zero		1
	.zero		1


	//----- nvinfo : EIATTR_EXIT_INSTR_OFFSETS
	.align		4
        /*0810*/ 	.byte	0x04, 0x1c
        /*0812*/ 	.short	(.L_138 - .L_137)


	//   ....[0]....
.L_137:
        /*0814*/ 	.word	0x00001cb0


	//   ....[1]....
        /*0818*/ 	.word	0x000020c0


	//   ....[2]....
        /*081c*/ 	.word	0x000020e0


	//   ....[3]....
        /*0820*/ 	.word	0x00006790


	//   ....[4]....
        /*0824*/ 	.word	0x00007cd0


	//----- nvinfo : EIATTR_MAX_THREADS
	.align		4
.L_138:
        /*0828*/ 	.byte	0x04, 0x05
        /*082a*/ 	.short	(.L_140 - .L_139)
.L_139:
        /*082c*/ 	.word	0x00000180
        /*0830*/ 	.word	0x00000001
        /*0834*/ 	.word	0x00000001


	//----- nvinfo : EIATTR_CRS_STACK_SIZE
	.align		4
.L_140:
        /*0838*/ 	.byte	0x04, 0x1e
        /*083a*/ 	.short	(.L_142 - .L_141)
.L_141:
        /*083c*/ 	.word	0x00000000


	//----- nvinfo : EIATTR_CBANK_PARAM_SIZE
	.align		4
.L_142:
        /*0840*/ 	.byte	0x03, 0x19
        /*0842*/ 	.short	0x004d


	//----- nvinfo : EIATTR_PARAM_CBANK
	.align		4
        /*0844*/ 	.byte	0x04, 0x0a
        /*0846*/ 	.short	(.L_144 - .L_143)
	.align		4
.L_143:
        /*0848*/ 	.word	index@(.nv.constant0._ZN3cub18CUB_300001_SM_10006detail10radix_sort29DeviceRadixSortOnesweepKernelINS1_5radix10policy_hubIjNS0_8NullTypeEyE10Policy1000ELNS0_9SortOrderE0EjS6_yiiNS1_21identity_decomposer_tEEEvPT5_SC_PT3_PKSD_PT1_PKSH_PT2_PKSL_T4_iiT6_)
        /*084c*/ 	.short	0x0380
        /*084e*/ 	.short	0x004d


	//----- nvinfo : EIATTR_SW_WAR
	.align		4
.L_144:
        /*0850*/ 	.byte	0x04, 0x36
        /*0852*/ 	.short	(.L_146 - .L_145)
.L_145:
        /*0854*/ 	.word	0x00000008
.L_146:


//--------------------- .nv.info._ZN3cub18CUB_300001_SM_10006detail10radix_sort33DeviceRadixSortExclusiveSumKernelINS1_5radix10policy_hubIjNS0_8NullTypeEyE10Policy1000EyEEvPT0_ --------------------------
	.section	.nv.info._ZN3cub18CUB_300001_SM_10006detail10radix_sort33DeviceRadixSortExclusiveSumKernelINS1_5radix10policy_hubIjNS0_8NullTypeEyE10Policy1000EyEEvPT0_,"",@"SHT_CUDA_INFO"
	.sectionflags	@""
	.align	4


	//----- nvinfo : EIATTR_CUDA_API_VERSION
	.align		4
        /*0000*/ 	.byte	0x04, 0x37
        /*0002*/ 	.short	(.L_148 - .L_147)
.L_147:
        /*0004*/ 	.word	0x00000082


	//----- nvinfo : EIATTR_KPARAM_INFO
	.align		4
.L_148:
        /*0008*/ 	.byte	0x04, 0x17
        /*000a*/ 	.short	(.L_150 - .L_149)
.L_149:
        /*000c*/ 	.word	0x00000000
        /*0010*/ 	.short	0x0000
        /*0012*/ 	.short	0x0000
        /*0014*/ 	.byte	0x00, 0xf5, 0x21, 0x00


	//----- nvinfo : EIATTR_SPARSE_MMA_MASK
	.align		4
.L_150:
        /*0018*/ 	.byte	0x03, 0x50
        /*001a*/ 	.short	0x0000


	//----- nvinfo : EIATTR_MAXREG_COUNT
	.align		4
        /*001c*/ 	.byte	0x03, 0x1b
        /*001e*/ 	.short	0x00ff


	//----- nvinfo : EIATTR_NUM_BARRIERS
	.align		4
        /*0020*/ 	.byte	0x02, 0x4c
        /*0022*/ 	.byte	0x01
	.zero		1


	//----- nvinfo : EIATTR_MERCURY_ISA_VERSION
	.align		4
        /*0024*/ 	.byte	0x03, 0x5f
        /*0026*/ 	.short	0x0101


	//----- nvinfo : EIATTR_COOP_GROUP_MASK_REGIDS
	.align		4
        /*0028*/ 	.byte	0x04, 0x29
        /*002a*/ 	.short	(.L_152 - .L_151)


	//   ....[0]....
.L_151:
        /*002c*/ 	.word	0xffffffff


	//   ....[1]....
        /*0030*/ 	.word	0xffffffff


	//   ....[2]....
        /*0034*/ 	.word	0xffffffff


	//   ....[3]....
        /*0038*/ 	.word	0xffffffff


	//   ....[4]....
        /*003c*/ 	.word	0xffffffff


	//   ....[5]....
        /*0040*/ 	.word	0xffffffff


	//   ....[6]....
        /*0044*/ 	.word	0xffffffff


	//   ....[7]....
        /*0048*/ 	.word	0xffffffff


	//   ....[8]....
        /*004c*/ 	.word	0xffffffff


	//   ....[9]....
        /*0050*/ 	.word	0xffffffff


	//   ....[10]....
        /*0054*/ 	.word	0x05000015


	//   ....[11]....
        /*0058*/ 	.word	0x05000015


	//   ....[12]....
        /*005c*/ 	.word	0x05000015


	//   ....[13]....
        /*0060*/ 	.word	0x05000015


	//   ....[14]....
        /*0064*/ 	.word	0x05000015


	//   ....[15]....
        /*0068*/ 	.word	0x05000015


	//   ....[16]....
        /*006c*/ 	.word	0x05000015


	//   ....[17]....
        /*0070*/ 	.word	0x05000015


	//   ....[18]....
        /*0074*/ 	.word	0x05000015


	//   ....[19]....
        /*0078*/ 	.word	0x05000015


	//----- nvinfo : EIATTR_COOP_GROUP_INSTR_OFFSETS
	.align		4
.L_152:
        /*007c*/ 	.byte	0x04, 0x28
        /*007e*/ 	.short	(.L_154 - .L_153)


	//   ....[0]....
.L_153:
        /*0080*/ 	.word	0x00000250


	//   ....[1]....
        /*0084*/ 	.word	0x00000260


	//   ....[2]....
        /*0088*/ 	.word	0x000002a0


	//   ....[3]....
        /*008c*/ 	.word	0x000002c0


	//   ....[4]....
        /*0090*/ 	.word	0x00000310


	//   ....[5]....
        /*0094*/ 	.word	0x00000320


	//   ....[6]....
        /*0098*/ 	.word	0x00000360


	//   ....[7]....
        /*009c*/ 	.word	0x00000380


	//   ....[8]....
        /*00a0*/ 	.word	0x000003d0


	//   ....[9]....
        /*00a4*/ 	.word	0x000003e0


	//   ....[10]....
        /*00a8*/ 	.word	0x00000660


	//   ....[11]....
        /*00ac*/ 	.word	0x000006b0


	//   ....[12]....
        /*00b0*/ 	.word	0x00000740


	//   ....[13]....
        /*00b4*/ 	.word	0x00000790


	//   ....[14]....
        /*00b8*/ 	.word	0x00000820


	//   ....[15]....
        /*00bc*/ 	.word	0x00000870


	//   ....[16]....
        /*00c0*/ 	.word	0x00000900


	//   ....[17]....
        /*00c4*/ 	.word	0x00000950


	//   ....[18]....
        /*00c8*/ 	.word	0x000009e0


	//   ....[19]....
        /*00cc*/ 	.word	0x00000a30


	//----- nvinfo : EIATTR_VRC_CTA_INIT_COUNT
	.align		4
.L_154:
        /*00d0*/ 	.byte	0x02, 0x4a
	.zero		1
	.zero		1


	//----- nvinfo : EIATTR_EXIT_INSTR_OFFSETS
	.align		4
        /*00d4*/ 	.byte	0x04, 0x1c
        /*00d6*/ 	.short	(.L_156 - .L_155)


	//   ....[0]....
.L_155:
        /*00d8*/ 	.word	0x000005d0


	//   ....[1]....
        /*00dc*/ 	.word	0x00000600


	//----- nvinfo : EIATTR_CRS_STACK_SIZE
	.align		4
.L_156:
        /*00e0*/ 	.byte	0x04, 0x1e
        /*00e2*/ 	.short	(.L_158 - .L_157)
.L_157:
        /*00e4*/ 	.word	0x00000000


	//----- nvinfo : EIATTR_CBANK_PARAM_SIZE
	.align		4
.L_158:
        /*00e8*/ 	.byte	0x03, 0x19
        /*00ea*/ 	.short	0x0008


	//----- nvinfo : EIATTR_PARAM_CBANK
	.align		4
        /*00ec*/ 	.byte	0x04, 0x0a
        /*00ee*/ 	.short	(.L_160 - .L_159)
	.align		4
.L_159:
        /*00f0*/ 	.word	index@(.nv.constant0._ZN3cub18CUB_300001_SM_10006detail10radix_sort33DeviceRadixSortExclusiveSumKernelINS1_5radix10policy_hubIjNS0_8NullTypeEyE10Policy1000EyEEvPT0_)
        /*00f4*/ 	.short	0x0380
        /*00f6*/ 	.short	0x0008


	//----- nvinfo : EIATTR_SW_WAR
	.align		4
.L_160:
        /*00f8*/ 	.byte	0x04, 0x36
        /*00fa*/ 	.short	(.L_162 - .L_161)
.L_161:
        /*00fc*/ 	.word	0x00000008
.L_162:


//--------------------- .nv.info._ZN3cub18CUB_300001_SM_10006detail10radix_sort30DeviceRadixSortHistogramKernelINS1_5radix10policy_hubIjNS0_8NullTypeEyE10Policy1000ELNS0_9SortOrderE0EjyNS1_21identity_decomposer_tEEEvPT2_PKT1_SB_iiT3_ --------------------------
	.section	.nv.info._ZN3cub18CUB_300001_SM_10006detail10radix_sort30DeviceRadixSortHistogramKernelINS1_5radix10policy_hubIjNS0_8NullTypeEyE10Policy1000ELNS0_9SortOrderE0EjyNS1_21identity_decomposer_tEEEvPT2_PKT1_SB_iiT3_,"",@"SHT_CUDA_INFO"
	.sectionflags	@""
	.align	4


	//----- nvinfo : EIATTR_CUDA_API_VERSION
	.align		4
        /*0000*/ 	.byte	0x04, 0x37
        /*0002*/ 	.short	(.L_164 - .L_163)
.L_163:
        /*0004*/ 	.word	0x00000082


	//----- nvinfo : EIATTR_KPARAM_INFO
	.align		4
.L_164:
        /*0008*/ 	.byte	0x04, 0x17
        /*000a*/ 	.short	(.L_166 - .L_165)
.L_165:
        /*000c*/ 	.word	0x00000000
        /*0010*/ 	.short	0x0005
        /*0012*/ 	.short	0x0020
        /*0014*/ 	.byte	0x00, 0xf0, 0x05, 0x00


	//----- nvinfo : EIATTR_KPARAM_INFO
	.align		4
.L_166:
        /*0018*/ 	.byte	0x04, 0x17
        /*001a*/ 	.short	(.L_168 - .L_167)
.L_167:
        /*001c*/ 	.word	0x00000000
        /*0020*/ 	.short	0x0004
        /*0022*/ 	.short	0x001c
        /*0024*/ 	.byte	0x00, 0xf0, 0x11, 0x00


	//----- nvinfo : EIATTR_KPARAM_INFO
	.align		4
.L_168:
        /*0028*/ 	.byte	0x04, 0x17
        /*002a*/ 	.short	(.L_170 - .L_169)
.L_169:
        /*002c*/ 	.word	0x00000000
        /*0030*/ 	.short	0x0003
        /*0032*/ 	.short	0x0018
        /*0034*/ 	.byte	0x00, 0xf0, 0x11, 0x00


	//----- nvinfo : EIATTR_KPARAM_INFO
	.align		4
.L_170:
        /*0038*/ 	.byte	0x04, 0x17
        /*003a*/ 	.short	(.L_172 - .L_171)
.L_171:
        /*003c*/ 	.word	0x00000000
        /*0040*/ 	.short	0x0002
        /*0042*/ 	.short	0x0010
        /*0044*/ 	.byte	0x00, 0xf0, 0x21, 0x00


	//----- nvinfo : EIATTR_KPARAM_INFO
	.align		4
.L_172:
        /*0048*/ 	.byte	0x04, 0x17
        /*004a*/ 	.short	(.L_174 - .L_173)
.L_173:
        /*004c*/ 	.word	0x00000000
        /*0050*/ 	.short	0x0001
        /*0052*/ 	.short	0x0008
        /*0054*/ 	.byte	0x00, 0xf5, 0x21, 0x00


	//----- nvinfo : EIATTR_KPARAM_INFO
	.align		4
.L_174:
        /*0058*/ 	.byte	0x04, 0x17
        /*005a*/ 	.short	(.L_176 - .L_175)
.L_175:
        /*005c*/ 	.word	0x00000000
        /*0060*/ 	.short	0x0000
        /*0062*/ 	.short	0x0000
        /*0064*/ 	.byte	0x00, 0xf5, 0x21, 0x00


	//----- nvinfo : EIATTR_SPARSE_MMA_MASK
	.align		4
.L_176:
        /*0068*/ 	.byte	0x03, 0x50
        /*006a*/ 	.short	0x0000


	//----- nvinfo : EIATTR_MAXREG_COUNT
	.align		4
        /*006c*/ 	.byte	0x03, 0x1b
        /*006e*/ 	.short	0x00ff


	//----- nvinfo : EIATTR_NUM_BARRIERS
	.align		4
        /*0070*/ 	.byte	0x02, 0x4c
        /*0072*/ 	.byte	0x01
	.zero		1


	//----- nvinfo : EIATTR_MERCURY_ISA_VERSION
	.align		4
        /*0074*/ 	.byte	0x03, 0x5f
        /*0076*/ 	.short	0x0101


	//----- nvinfo : EIATTR_VRC_CTA_INIT_COUNT
	.align		4
        /*0078*/ 	.byte	0x02, 0x4a
	.zero		1
	.zero		1


	//----- nvinfo : EIATTR_EXIT_INSTR_OFFSETS
	.align		4
        /*007c*/ 	.byte	0x04, 0x1c
        /*007e*/ 	.short	(.L_178 - .L_177)


	//   ....[0]....
.L_177:
        /*0080*/ 	.word	0x00000040


	//   ....[1]....
        /*0084*/ 	.word	0x00002ec0


	//----- nvinfo : EIATTR_MAX_THREADS
	.align		4
.L_178:
        /*0088*/ 	.byte	0x04, 0x05
        /*008a*/ 	.short	(.L_180 - .L_179)
.L_179:
        /*008c*/ 	.word	0x00000080
        /*0090*/ 	.word	0x00000001
        /*0094*/ 	.word	0x00000001


	//----- nvinfo : EIATTR_CRS_STACK_SIZE
	.align		4
.L_180:
        /*0098*/ 	.byte	0x04, 0x1e
        /*009a*/ 	.short	(.L_182 - .L_181)
.L_181:
        /*009c*/ 	.word	0x00000000


	//----- nvinfo : EIATTR_CBANK_PARAM_SIZE
	.align		4
.L_182:
        /*00a0*/ 	.byte	0x03, 0x19
        /*00a2*/ 	.short	0x0021


	//----- nvinfo : EIATTR_PARAM_CBANK
	.align		4
        /*00a4*/ 	.byte	0x04, 0x0a
        /*00a6*/ 	.short	(.L_184 - .L_183)
	.align		4
.L_183:
        /*00a8*/ 	.word	index@(.nv.constant0._ZN3cub18CUB_300001_SM_10006detail10radix_sort30DeviceRadixSortHistogramKernelINS1_5radix10policy_hubIjNS0_8NullTypeEyE10Policy1000ELNS0_9SortOrderE0EjyNS1_21identity_decomposer_tEEEvPT2_PKT1_SB_iiT3_)
        /*00ac*/ 	.short	0x0380
        /*00ae*/ 	.short	0x0021


	//----- nvinfo : EIATTR_SW_WAR
	.align		4
.L_184:
        /*00b0*/ 	.byte	0x04, 0x36
        /*00b2*/ 	.short	(.L_186 - .L_185)
.L_185:
        /*00b4*/ 	.word	0x00000008
.L_186:


//--------------------- .nv.info._ZN3cub18CUB_300001_SM_10006detail10radix_sort31DeviceRadixSortSingleTileKernelINS1_5radix10policy_hubIjNS0_8NullTypeEyE10Policy1000ELNS0_9SortOrderE0EjS6_yNS1_21identity_decomposer_tEEEvPKT1_PSB_PKT2_PSF_T3_iiT4_ --------------------------
	.section	.nv.info._ZN3cub18CUB_300001_SM_10006detail10radix_sort31DeviceRadixSortSingleTileKernelINS1_5radix10policy_hubIjNS0_8NullTypeEyE10Policy1000ELNS0_9SortOrderE0EjS6_yNS1_21identity_decomposer_tEEEvPKT1_PSB_PKT2_PSF_T3_iiT4_,"",@"SHT_CUDA_INFO"
	.sectionflags	@""
	.align	4


	//----- nvinfo : EIATTR_CUDA_API_VERSION
	.align		4
        /*0000*/ 	.byte	0x04, 0x37
        /*0002*/ 	.short	(.L_188 - .L_187)
.L_187:
        /*0004*/ 	.word	0x00000082


	//----- nvinfo : EIATTR_KPARAM_INFO
	.align		4
.L_188:
        /*0008*/ 	.byte	0x04, 0x17
        /*000a*/ 	.short	(.L_190 - .L_189)
.L_189:
        /*000c*/ 	.word	0x00000000
        /*0010*/ 	.short	0x0007
        /*0012*/ 	.short	0x0030
        /*0014*/ 	.byte	0x00, 0xf0, 0x05, 0x00


	//----- nvinfo : EIATTR_KPARAM_INFO
	.align		4
.L_190:
        /*0018*/ 	.byte	0x04, 0x17
        /*001a*/ 	.short	(.L_192 - .L_191)
.L_191:
        /*001c*/ 	.word	0x00000000
        /*0020*/ 	.short	0x0006
        /*0022*/ 	.short	0x002c
        /*0024*/ 	.byte	0x00, 0xf0, 0x11, 0x00


	//----- nvinfo : EIATTR_KPARAM_INFO
	.align		4
.L_192:
        /*0028*/ 	.byte	0x04, 0x17
        /*002a*/ 	.short	(.L_194 - .L_193)
.L_193:
        /*002c*/ 	.word	0x00000000
        /*0030*/ 	.short	0x0005
        /*0032*/ 	.short	0x0028
        /*0034*/ 	.byte	0x00, 0xf0, 0x11, 0x00


	//----- nvinfo : EIATTR_KPARAM_INFO
	.align		4
.L_194:
        /*0038*/ 	.byte	0x04, 0x17
        /*003a*/ 	.short	(.L_196 - .L_195)
.L_195:
        /*003c*/ 	.word	0x00000000
        /*0040*/ 	.short	0x0004
        /*0042*/ 	.short	0x0020
        /*0044*/ 	.byte	0x00, 0xf0, 0x21, 0x00


	//----- nvinfo : EIATTR_KPARAM_INFO
	.align		4
.L_196:
        /*0048*/ 	.byte	0x04, 0x17
        /*004a*/ 	.short	(.L_198 - .L_197)
.L_197:
        /*004c*/ 	.word	0x00000000
        /*0050*/ 	.short	0x0003
        /*0052*/ 	.short	0x0018
        /*0054*/ 	.byte	0x00, 0xf5, 0x21, 0x00


	//----- nvinfo : EIATTR_KPARAM_INFO
	.align		4
.L_198:
        /*0058*/ 	.byte	0x04, 0x17
        /*005a*/ 	.short	(.L_200 - .L_199)
.L_199:
        /*005c*/ 	.word	0x00000000
        /*0060*/ 	.short	0x0002
        /*0062*/ 	.short	0x0010
        /*0064*/ 	.byte	0x00, 0xf5, 0x21, 0x00


	//----- nvinfo : EIATTR_KPARAM_INFO
	.align		4
.L_200:
        /*0068*/ 	.byte	0x04, 0x17
        /*006a*/ 	.short	(.L_202 - .L_201)
.L_201:
        /*006c*/ 	.word	0x00000000
        /*0070*/ 	.short	0x0001
        /*0072*/ 	.short	0x0008
        /*0074*/ 	.byte	0x00, 0xf5, 0x21, 0x00


	//----- nvinfo : EIATTR_KPARAM_INFO
	.align		4
.L_202:
        /*0078*/ 	.byte	0x04, 0x17
        /*007a*/ 	.short	(.L_204 - .L_203)
.L_203:
        /*007c*/ 	.word	0x00000000
        /*0080*/ 	.short	0x0000
        /*0082*/ 	.short	0x0000
        /*0084*/ 	.byte	0x00, 0xf5, 0x21, 0x00


	//----- nvinfo : EIATTR_SPARSE_MMA_MASK
	.align		4
.L_204:
        /*0088*/ 	.byte	0x03, 0x50
        /*008a*/ 	.short	0x0000


	//----- nvinfo : EIATTR_MAXREG_COUNT
	.align		4
        /*008c*/ 	.byte	0x03, 0x1b
        /*008e*/ 	.short	0x00ff


	//----- nvinfo : EIATTR_NUM_BARRIERS
	.align		4
        /*0090*/ 	.byte	0x02, 0x4c
        /*0092*/ 	.byte	0x01
	.zero		1


	//----- nvinfo : EIATTR_MERCURY_ISA_VERSION
	.align		4
        /*0094*/ 	.byte	0x03, 0x5f
        /*0096*/ 	.short	0x0101


	//----- nvinfo : EIATTR_COOP_GROUP_MASK_REGIDS
	.align		4
        /*0098*/ 	.byte	0x04, 0x29
        /*009a*/ 	.short	(.L_206 - .L_205)


	//   ....[0]....
.L_205:
        /*009c*/ 	.word	0xffffffff


	//   ....[1]....
        /*00a0*/ 	.word	0xffffffff


	//   ....[2]....
        /*00a4*/ 	.word	0xffffffff


	//   ....[3]....
        /*00a8*/ 	.word	0xffffffff


	//   ....[4]....
        /*00ac*/ 	.word	0xffffffff


	//----- nvinfo : EIATTR_COOP_GROUP_INSTR_OFFSETS
	.align		4
.L_206:
        /*00b0*/ 	.byte	0x04, 0x28
        /*00b2*/ 	.short	(.L_208 - .L_207)


	//   ....[0]....
.L_207:
        /*00b4*/ 	.word	0x000018c0


	//   ....[1]....
        /*00b8*/ 	.word	0x000018e0


	//   ....[2]....
        /*00bc*/ 	.word	0x00001900


	//   ....[3]....
        /*00c0*/ 	.word	0x00001920


	//   ....[4]....
        /*00c4*/ 	.word	0x00001940


	//----- nvinfo : EIATTR_VRC_CTA_INIT_COUNT
	.align		4
.L_208:
        /*00c8*/ 	.byte	0x02, 0x4a
	.zero		1
	.zero		1


	//----- nvinfo : EIATTR_EXIT_INSTR_OFFSETS
	.align		4
        /*00cc*/ 	.byte	0x04, 0x1c
        /*00ce*/ 	.short	(.L_210 - .L_209)


	//   ....[0]....
.L_209:
        /*00d0*/ 	.word	0x00002e90


	//   ....[1]....
        /*00d4*/ 	.word	0x00002ec0


	//----- nvinfo : EIATTR_MAX_THREADS
	.align		4
.L_210:
        /*00d8*/ 	.byte	0x04, 0x05
        /*00da*/ 	.short	(.L_212 - .L_211)
.L_211:
        /*00dc*/ 	.word	0x00000100
        /*00e0*/ 	.word	0x00000001
        /*00e4*/ 	.word	0x00000001


	//----- nvinfo : EIATTR_CBANK_PARAM_SIZE
	.align		4
.L_212:
        /*00e8*/ 	.byte	0x03, 0x19
        /*00ea*/ 	.short	0x0031


	//----- nvinfo : EIATTR_PARAM_CBANK
	.align		4
        /*00ec*/ 	.byte	0x04, 0x0a
        /*00ee*/ 	.short	(.L_214 - .L_213)
	.align		4
.L_213:
        /*00f0*/ 	.word	index@(.nv.constant0._ZN3cub18CUB_300001_SM_10006detail10radix_sort31DeviceRadixSortSingleTileKernelINS1_5radix10policy_hubIjNS0_8NullTypeEyE10Policy1000ELNS0_9SortOrderE0EjS6_yNS1_21identity_decomposer_tEEEvPKT1_PSB_PKT2_PSF_T3_iiT4_)
        /*00f4*/ 	.short	0x0380
        /*00f6*/ 	.short	0x0031


	//----- nvinfo : EIATTR_SW_WAR
	.align		4
.L_214:
        /*00f8*/ 	.byte	0x04, 0x36
        /*00fa*/ 	.short	(.L_216 - .L_215)
.L_215:
        /*00fc*/ 	.word	0x00000008
.L_216:


//--------------------- .nv.info._ZN3cub18CUB_300001_SM_10006detail9transform16transform_kernelINS2_10policy_hubILb1EN4cuda3std3__45tupleIJN6thrust24THRUST_300001_SM_1000_NS17counting_iteratorIiNSA_11use_defaultESC_SC_EEEEEE10policy1000El10GetMedian2NSA_6detail15normal_iteratorINSA_10device_ptrIjEEEEJSD_EEEvT0_iT1_T2_DpNS2_10kernel_argIT3_EE --------------------------
	.section	.nv.info._ZN3cub18CUB_300001_SM_10006detail9transform16transform_kernelINS2_10policy_hubILb1EN4cuda3std3__45tupleIJN6thrust24THRUST_300001_SM_1000_NS17counting_iteratorIiNSA_11use_defaultESC_SC_EEEEEE10policy1000El10GetMedian2NSA_6detail15normal_iteratorINSA_10device_ptrIjEEEEJSD_EEEvT0_iT1_T2_DpNS2_10kernel_argIT3_EE,"",@"SHT_CUDA_INFO"
	.sectionflags	@""
	.align	4


	//----- nvinfo : EIATTR_CUDA_API_VERSION
	.align		4
        /*0000*/ 	.byte	0x04, 0x37
        /*0002*/ 	.short	(.L_218 - .L_217)
.L_217:
        /*0004*/ 	.word	0x00000082


	//----- nvinfo : EIATTR_KPARAM_INFO
	.align		4
.L_218:
        /*0008*/ 	.byte	0x04, 0x17
        /*000a*/ 	.short	(.L_220 - .L_219)
.L_219:
        /*000c*/ 	.word	0x00000000
        /*0010*/ 	.short	0x0004
        /*0012*/ 	.short	0x0028
        /*0014*/ 	.byte	0x00, 0xf0, 0x41, 0x00


	//----- nvinfo : EIATTR_KPARAM_INFO
	.align		4
.L_220:
        /*0018*/ 	.byte	0x04, 0x17
        /*001a*/ 	.short	(.L_222 - .L_221)
.L_221:
        /*001c*/ 	.word	0x00000000
        /*0020*/ 	.short	0x0003
        /*0022*/ 	.short	0x0020
        /*0024*/ 	.byte	0x00, 0xf0, 0x21, 0x00


	//----- nvinfo : EIATTR_KPARAM_INFO
	.align		4
.L_222:
        /*0028*/ 	.byte	0x04, 0x17
        /*002a*/ 	.short	(.L_224 - .L_223)
.L_223:
        /*002c*/ 	.word	0x00000000
        /*0030*/ 	.short	0x0002
        /*0032*/ 	.short	0x0010
        /*0034*/ 	.byte	0x00, 0xf0, 0x41, 0x00


	//----- nvinfo : EIATTR_KPARAM_INFO
	.align		4
.L_224:
        /*0038*/ 	.byte	0x04, 0x17
        /*003a*/ 	.short	(.L_226 - .L_225)
.L_225:
        /*003c*/ 	.word	0x00000000
        /*0040*/ 	.short	0x0001
        /*0042*/ 	.short	0x0008
        /*0044*/ 	.byte	0x00, 0xf0, 0x11, 0x00


	//----- nvinfo : EIATTR_KPARAM_INFO
	.align		4
.L_226:
        /*0048*/ 	.byte	0x04, 0x17
        /*004a*/ 	.short	(.L_228 - .L_227)
.L_227:
        /*004c*/ 	.word	0x00000000
        /*0050*/ 	.short	0x0000
        /*0052*/ 	.short	0x0000
        /*0054*/ 	.byte	0x00, 0xf0, 0x21, 0x00


	//----- nvinfo : EIATTR_SPARSE_MMA_MASK
	.align		4
.L_228:
        /*0058*/ 	.byte	0x03, 0x50
        /*005a*/ 	.short	0x0000


	//----- nvinfo : EIATTR_MAXREG_COUNT
	.align		4
        /*005c*/ 	.byte	0x03, 0x1b
        /*005e*/ 	.short	0x00ff


	//----- nvinfo : EIATTR_MERCURY_ISA_VERSION
	.align		4
        /*0060*/ 	.byte	0x03, 0x5f
        /*0062*/ 	.short	0x0101


	//----- nvinfo : EIATTR_VRC_CTA_INIT_COUNT
	.align		4
        /*0064*/ 	.byte	0x02, 0x4a
	.zero		1
	.zero		1


	//----- nvinfo : EIATTR_EXIT_INSTR_OFFSETS
	.align		4
        /*0068*/ 	.byte	0x04, 0x1c
        /*006a*/ 	.short	(.L_230 - .L_229)


	//   ....[0]....
.L_229:
        /*006c*/ 	.word	0x00000190


	//   ....[1]....
        /*0070*/ 	.word	0x00000cd0


	//   ....[2]....
        /*0074*/ 	.word	0x00000fe0


	//   ....[3]....
        /*0078*/ 	.word	0x000011a0


	//   ....[4]....
        /*007c*/ 	.word	0x000011d0


	//   ....[5]....
        /*0080*/ 	.word	0x00001280


	//   ....[6]....
        /*0084*/ 	.word	0x000012b0


	//   ....[7]....
        /*0088*/ 	.word	0x00001890


	//   ....[8]....
        /*008c*/ 	.word	0x00001ab0


	//   ....[9]....
        /*0090*/ 	.word	0x00001c20


	//   ....[10]....
        /*0094*/ 	.word	0x00001cd0


	//----- nvinfo : EIATTR_MAX_THREADS
	.align		4
.L_230:
        /*0098*/ 	.byte	0x04, 0x05
        /*009a*/ 	.short	(.L_232 - .L_231)
.L_231:
        /*009c*/ 	.word	0x00000080
        /*00a0*/ 	.word	0x00000001
        /*00a4*/ 	.word	0x00000001


	//----- nvinfo : EIATTR_CRS_STACK_SIZE
	.align		4
.L_232:
        /*00a8*/ 	.byte	0x04, 0x1e
        /*00aa*/ 	.short	(.L_234 - .L_233)
.L_233:
        /*00ac*/ 	.word	0x00000000


	//----- nvinfo : EIATTR_CBANK_PARAM_SIZE
	.align		4
.L_234:
        /*00b0*/ 	.byte	0x03, 0x19
        /*00b2*/ 	.short	0x0038


	//----- nvinfo : EIATTR_PARAM_CBANK
	.align		4
        /*00b4*/ 	.byte	0x04, 0x0a
        /*00b6*/ 	.short	(.L_236 - .L_235)
	.align		4
.L_235:
        /*00b8*/ 	.word	index@(.nv.constant0._ZN3cub18CUB_300001_SM_10006detail9transform16transform_kernelINS2_10policy_hubILb1EN4cuda3std3__45tupleIJN6thrust24THRUST_300001_SM_1000_NS17counting_iteratorIiNSA_11use_defaultESC_SC_EEEEEE10policy1000El10GetMedian2NSA_6detail15normal_iteratorINSA_10device_ptrIjEEEEJSD_EEEvT0_iT1_T2_DpNS2_10kernel_argIT3_EE)
        /*00bc*/ 	.short	0x0380
        /*00be*/ 	.short	0x0038


	//----- nvinfo : EIATTR_SW_WAR
	.align		4
.L_236:
        /*00c0*/ 	.byte	0x04, 0x36
        /*00c2*/ 	.short	(.L_238 - .L_237)
.L_237:
        /*00c4*/ 	.word	0x00000008
.L_238:


//--------------------- .nv.info._ZN3cub18CUB_300001_SM_10006detail9transform16transform_kernelINS2_10policy_hubILb1EN4cuda3std3__45tupleIJN6thrust24THRUST_300001_SM_1000_NS17counting_iteratorIiNSA_11use_defaultESC_SC_EEEEEE10policy1000Ei10GetMedian2NSA_6detail15normal_iteratorINSA_10device_ptrIjEEEEJSD_EEEvT0_iT1_T2_DpNS2_10kernel_argIT3_EE --------------------------
	.section	.nv.info._ZN3cub18CUB_300001_SM_10006detail9transform16transform_kernelINS2_10policy_hubILb1EN4cuda3std3__45tupleIJN6thrust24THRUST_300001_SM_1000_NS17counting_iteratorIiNSA_11use_defaultESC_SC_EEEEEE10policy1000Ei10GetMedian2NSA_6detail15normal_iteratorINSA_10device_ptrIjEEEEJSD_EEEvT0_iT1_T2_DpNS2_10kernel_argIT3_EE,"",@"SHT_CUDA_INFO"
	.sectionflags	@""
	.align	4


	//----- nvinfo : EIATTR_CUDA_API_VERSION
	.align		4
        /*0000*/ 	.byte	0x04, 0x37
        /*0002*/ 	.short	(.L_240 - .L_239)
.L_239:
        /*0004*/ 	.word	0x00000082


	//----- nvinfo : EIATTR_KPARAM_INFO
	.align		4
.L_240:
        /*0008*/ 	.byte	0x04, 0x17
        /*000a*/ 	.short	(.L_242 - .L_241)
.L_241:
        /*000c*/ 	.word	0x00000000
        /*0010*/ 	.short	0x0004
        /*0012*/ 	.short	0x0020
        /*0014*/ 	.byte	0x00, 0xf0, 0x41, 0x00


	//----- nvinfo : EIATTR_KPARAM_INFO
	.align		4
.L_242:
        /*0018*/ 	.byte	0x04, 0x17
        /*001a*/ 	.short	(.L_244 - .L_243)
.L_243:
        /*001c*/ 	.word	0x00000000
        /*0020*/ 	.short	0x0003
        /*0022*/ 	.short	0x0018
        /*0024*/ 	.byte	0x00, 0xf0, 0x21, 0x00


	//----- nvinfo : EIATTR_KPARAM_INFO
	.align		4
.L_244:
        /*0028*/ 	.byte	0x04, 0x17
        /*002a*/ 	.short	(.L_246 - .L_245)
.L_245:
        /*002c*/ 	.word	0x00000000
        /*0030*/ 	.short	0x0002
        /*0032*/ 	.short	0x0008
        /*0034*/ 	.byte	0x00, 0xf0, 0x41, 0x00


	//----- nvinfo : EIATTR_KPARAM_INFO
	.align		4
.L_246:
        /*0038*/ 	.byte	0x04, 0x17
        /*003a*/ 	.short	(.L_248 - .L_247)
.L_247:
        /*003c*/ 	.word	0x00000000
        /*0040*/ 	.short	0x0001
        /*0042*/ 	.short	0x0004
        /*0044*/ 	.byte	0x00, 0xf0, 0x11, 0x00


	//----- nvinfo : EIATTR_KPARAM_INFO
	.align		4
.L_248:
        /*0048*/ 	.byte	0x04, 0x17
        /*004a*/ 	.short	(.L_250 - .L_249)
.L_249:
        /*004c*/ 	.word	0x00000000
        /*0050*/ 	.short	0x0000
        /*0052*/ 	.short	0x0000
        /*0054*/ 	.byte	0x00, 0xf0, 0x11, 0x00


	//----- nvinfo : EIATTR_SPARSE_MMA_MASK
	.align		4
.L_250:
        /*0058*/ 	.byte	0x03, 0x50
        /*005a*/ 	.short	0x0000


	//----- nvinfo : EIATTR_MAXREG_COUNT
	.align		4
        /*005c*/ 	.byte	0x03, 0x1b
        /*005e*/ 	.short	0x00ff


	//----- nvinfo : EIATTR_MERCURY_ISA_VERSION
	.align		4
        /*0060*/ 	.byte	0x03, 0x5f
        /*0062*/ 	.short	0x0101


	//----- nvinfo : EIATTR_VRC_CTA_INIT_COUNT
	.align		4
        /*0064*/ 	.byte	0x02, 0x4a
	.zero		1
	.zero		1


	//----- nvinfo : EIATTR_EXIT_INSTR_OFFSETS
	.align		4
        /*0068*/ 	.byte	0x04, 0x1c
        /*006a*/ 	.short	(.L_252 - .L_251)


	//   ....[0]....
.L_251:
        /*006c*/ 	.word	0x00000110


	//   ....[1]....
        /*0070*/ 	.word	0x000006f0


	//   ....[2]....
        /*0074*/ 	.word	0x00000910


	//   ....[3]....
        /*0078*/ 	.word	0x00000a80


	//   ....[4]....
        /*007c*/ 	.word	0x00000b30


	//   ....[5]....
        /*0080*/ 	.word	0x00000b60


	//   ....[6]....
        /*0084*/ 	.word	0x000011d0


	//   ....[7]....
        /*0088*/ 	.word	0x000014e0


	//   ....[8]....
        /*008c*/ 	.word	0x000016a0


	//   ....[9]....
        /*0090*/ 	.word	0x000016d0


	//   ....[10]....
        /*0094*/ 	.word	0x00001780


	//----- nvinfo : EIATTR_MAX_THREADS
	.align		4
.L_252:
        /*0098*/ 	.byte	0x04, 0x05
        /*009a*/ 	.short	(.L_254 - .L_253)
.L_253:
        /*009c*/ 	.word	0x00000080
        /*00a0*/ 	.word	0x00000001
        /*00a4*/ 	.word	0x00000001


	//----- nvinfo : EIATTR_CRS_STACK_SIZE
	.align		4
.L_254:
        /*00a8*/ 	.byte	0x04, 0x1e
        /*00aa*/ 	.short	(.L_256 - .L_255)
.L_255:
        /*00ac*/ 	.word	0x00000000


	//----- nvinfo : EIATTR_CBANK_PARAM_SIZE
	.align		4
.L_256:
        /*00b0*/ 	.byte	0x03, 0x19
        /*00b2*/ 	.short	0x0030


	//----- nvinfo : EIATTR_PARAM_CBANK
	.align		4
        /*00b4*/ 	.byte	0x04, 0x0a
        /*00b6*/ 	.short	(.L_258 - .L_257)
	.align		4
.L_257:
        /*00b8*/ 	.word	index@(.nv.constant0._ZN3cub18CUB_300001_SM_10006detail9transform16transform_kernelINS2_10policy_hubILb1EN4cuda3std3__45tupleIJN6thrust24THRUST_300001_SM_1000_NS17counting_iteratorIiNSA_11use_defaultESC_SC_EEEEEE10policy1000Ei10GetMedian2NSA_6detail15normal_iteratorINSA_10device_ptrIjEEEEJSD_EEEvT0_iT1_T2_DpNS2_10kernel_argIT3_EE)
        /*00bc*/ 	.short	0x0380
        /*00be*/ 	.short	0x0030


	//----- nvinfo : EIATTR_SW_WAR
	.align		4
.L_258:
        /*00c0*/ 	.byte	0x04, 0x36
        /*00c2*/ 	.short	(.L_260 - .L_259)
.L_259:
        /*00c4*/ 	.word	0x00000008
.L_260:


//--------------------- .nv.info._ZN3cub18CUB_300001_SM_10006detail8for_each13static_kernelINS2_12policy_hub_t12policy_500_tElN6thrust24THRUST_300001_SM_1000_NS8cuda_cub20__uninitialized_copy7functorINS7_6detail15normal_iteratorINS7_10device_ptrIjEEEENS7_7pointerIjNS8_3tagENS7_11use_defaultESI_EEEEEEvT0_T1_ --------------------------
	.section	.nv.info._ZN3cub18CUB_300001_SM_10006detail8for_each13static_kernelINS2_12policy_hub_t12policy_500_tElN6thrust24THRUST_300001_SM_1000_NS8cuda_cub20__uninitialized_copy7functorINS7_6detail15normal_iteratorINS7_10device_ptrIjEEEENS7_7pointerIjNS8_3tagENS7_11use_defaultESI_EEEEEEvT0_T1_,"",@"SHT_CUDA_INFO"
	.sectionflags	@""
	.align	4


	//----- nvinfo : EIATTR_CUDA_API_VERSION
	.align		4
        /*0000*/ 	.byte	0x04, 0x37
        /*0002*/ 	.short	(.L_262 - .L_261)
.L_261:
        /*0004*/ 	.word	0x00000082


	//----- nvinfo : EIATTR_KPARAM_INFO
	.align		4
.L_262:
        /*0008*/ 	.byte	0x04, 0x17
        /*000a*/ 	.short	(.L_264 - .L_263)
.L_263:
        /*000c*/ 	.word	0x00000000
        /*0010*/ 	.short	0x0001
        /*0012*/ 	.short	0x0008
        /*0014*/ 	.byte	0x00, 0xf0, 0x41, 0x00


	//----- nvinfo : EIATTR_KPARAM_INFO
	.align		4
.L_264:
        /*0018*/ 	.byte	0x04, 0x17
        /*001a*/ 	.short	(.L_266 - .L_265)
.L_265:
        /*001c*/ 	.word	0x00000000
        /*0020*/ 	.short	0x0000
        /*0022*/ 	.short	0x0000
        /*0024*/ 	.byte	0x00, 0xf0, 0x21, 0x00


	//----- nvinfo : EIATTR_SPARSE_MMA_MASK
	.align		4
.L_266:
        /*0028*/ 	.byte	0x03, 0x50
        /*002a*/ 	.short	0x0000


	//----- nvinfo : EIATTR_MAXREG_COUNT
	.align		4
        /*002c*/ 	.byte	0x03, 0x1b
        /*002e*/ 	.short	0x00ff


	//----- nvinfo : EIATTR_MERCURY_ISA_VERSION
	.align		4
        /*0030*/ 	.byte	0x03, 0x5f
        /*0032*/ 	.short	0x0101


	//----- nvinfo : EIATTR_VRC_CTA_INIT_COUNT
	.align		4
        /*0034*/ 	.byte	0x02, 0x4a
	.zero		1
	.zero		1


	//----- nvinfo : EIATTR_EXIT_INSTR_OFFSETS
	.align		4
        /*0038*/ 	.byte	0x04, 0x1c
        /*003a*/ 	.short	(.L_268 - .L_267)


	//   ....[0]....
.L_267:
        /*003c*/ 	.word	0x00000190


	//   ....[1]....
        /*0040*/ 	.word	0x00000320


	//   ....[2]....
        /*0044*/ 	.word	0x000003f0


	//----- nvinfo : EIATTR_MAX_THREADS
	.align		4
.L_268:
        /*0048*/ 	.byte	0x04, 0x05
        /*004a*/ 	.short	(.L_270 - .L_269)
.L_269:
        /*004c*/ 	.word	0x00000100
        /*0050*/ 	.word	0x00000001
        /*0054*/ 	.word	0x00000001


	//----- nvinfo : EIATTR_CRS_STACK_SIZE
	.align		4
.L_270:
        /*0058*/ 	.byte	0x04, 0x1e
        /*005a*/ 	.short	(.L_272 - .L_271)
.L_271:
        /*005c*/ 	.word	0x00000000


	//----- nvinfo : EIATTR_CBANK_PARAM_SIZE
	.align		4
.L_272:
        /*0060*/ 	.byte	0x03, 0x19
        /*0062*/ 	.short	0x0018


	//----- nvinfo : EIATTR_PARAM_CBANK
	.align		4
        /*0064*/ 	.byte	0x04, 0x0a
        /*0066*/ 	.short	(.L_274 - .L_273)
	.align		4
.L_273:
        /*0068*/ 	.word	index@(.nv.constant0._ZN3cub18CUB_300001_SM_10006detail8for_each13static_kernelINS2_12policy_hub_t12policy_500_tElN6thrust24THRUST_300001_SM_1000_NS8cuda_cub20__uninitialized_copy7functorINS7_6detail15normal_iteratorINS7_10device_ptrIjEEEENS7_7pointerIjNS8_3tagENS7_11use_defaultESI_EEEEEEvT0_T1_)
        /*006c*/ 	.short	0x0380
        /*006e*/ 	.short	0x0018


	//----- nvinfo : EIATTR_SW_WAR
	.align		4
.L_274:
        /*0070*/ 	.byte	0x04, 0x36
        /*0072*/ 	.short	(.L_276 - .L_275)
.L_275:
        /*0074*/ 	.word	0x00000008
.L_276:


//--------------------- .nv.info._ZN3cub18CUB_300001_SM_10006detail8for_each13static_kernelINS2_12policy_hub_t12policy_500_tElNS2_12op_wrapper_tIl11GetWindows2N6thrust24THRUST_300001_SM_1000_NS17counting_iteratorIiNS9_11use_defaultESB_SB_EEEEEEvT0_T1_ --------------------------
	.section	.nv.info._ZN3cub18CUB_300001_SM_10006detail8for_each13static_kernelINS2_12policy_hub_t12policy_500_tElNS2_12op_wrapper_tIl11GetWindows2N6thrust24THRUST_300001_SM_1000_NS17counting_iteratorIiNS9_11use_defaultESB_SB_EEEEEEvT0_T1_,"",@"SHT_CUDA_INFO"
	.sectionflags	@""
	.align	4


	//----- nvinfo : EIATTR_CUDA_API_VERSION
	.align		4
        /*0000*/ 	.byte	0x04, 0x37
        /*0002*/ 	.short	(.L_278 - .L_277)
.L_277:
        /*0004*/ 	.word	0x00000082


	//----- nvinfo : EIATTR_KPARAM_INFO
	.align		4
.L_278:
        /*0008*/ 	.byte	0x04, 0x17
        /*000a*/ 	.short	(.L_280 - .L_279)
.L_279:
        /*000c*/ 	.word	0x00000000
        /*0010*/ 	.short	0x0001
        /*0012*/ 	.short	0x0008
        /*0014*/ 	.byte	0x00, 0xf0, 0xc1, 0x00


	//----- nvinfo : EIATTR_KPARAM_INFO
	.align		4
.L_280:
        /*0018*/ 	.byte	0x04, 0x17
        /*001a*/ 	.short	(.L_282 - .L_281)
.L_281:
        /*001c*/ 	.word	0x00000000
        /*0020*/ 	.short	0x0000
        /*0022*/ 	.short	0x0000
        /*0024*/ 	.byte	0x00, 0xf0, 0x21, 0x00


	//----- nvinfo : EIATTR_SPARSE_MMA_MASK
	.align		4
.L_282:
        /*0028*/ 	.byte	0x03, 0x50
        /*002a*/ 	.short	0x0000


	//----- nvinfo : EIATTR_MAXREG_COUNT
	.align		4
        /*002c*/ 	.byte	0x03, 0x1b
        /*002e*/ 	.short	0x00ff


	//----- nvinfo : EIATTR_MERCURY_ISA_VERSION
	.align		4
        /*0030*/ 	.byte	0x03, 0x5f
        /*0032*/ 	.short	0x0101


	//----- nvinfo : EIATTR_VRC_CTA_INIT_COUNT
	.align		4
        /*0034*/ 	.byte	0x02, 0x4a
	.zero		1
	.zero		1


	//----- nvinfo : EIATTR_EXIT_INSTR_OFFSETS
	.align		4
        /*0038*/ 	.byte	0x04, 0x1c
        /*003a*/ 	.short	(.L_284 - .L_283)


	//   ....[0]....
.L_283:
        /*003c*/ 	.word	0x000000c0


	//   ....[1]....
        /*0040*/ 	.word	0x00001e70


	//   ....[2]....
        /*0044*/ 	.word	0x00001ed0


	//   ....[3]....
        /*0048*/ 	.word	0x00002eb0


	//   ....[4]....
        /*004c*/ 	.word	0x00003d30


	//----- nvinfo : EIATTR_MAX_THREADS
	.align		4
.L_284:
        /*0050*/ 	.byte	0x04, 0x05
        /*0052*/ 	.short	(.L_286 - .L_285)
.L_285:
        /*0054*/ 	.word	0x00000100
        /*0058*/ 	.word	0x00000001
        /*005c*/ 	.word	0x00000001


	//----- nvinfo : EIATTR_CRS_STACK_SIZE
	.align		4
.L_286:
        /*0060*/ 	.byte	0x04, 0x1e
        /*0062*/ 	.short	(.L_288 - .L_287)
.L_287:
        /*0064*/ 	.word	0x00000000


	//----- nvinfo : EIATTR_CBANK_PARAM_SIZE
	.align		4
.L_288:
        /*0068*/ 	.byte	0x03, 0x19
        /*006a*/ 	.short	0x0038


	//----- nvinfo : EIATTR_PARAM_CBANK
	.align		4
        /*006c*/ 	.byte	0x04, 0x0a
        /*006e*/ 	.short	(.L_290 - .L_289)
	.align		4
.L_289:
        /*0070*/ 	.word	index@(.nv.constant0._ZN3cub18CUB_300001_SM_10006detail8for_each13static_kernelINS2_12policy_hub_t12policy_500_tElNS2_12op_wrapper_tIl11GetWindows2N6thrust24THRUST_300001_SM_1000_NS17counting_iteratorIiNS9_11use_defaultESB_SB_EEEEEEvT0_T1_)
        /*0074*/ 	.short	0x0380
        /*0076*/ 	.short	0x0038


	//----- nvinfo : EIATTR_SW_WAR
	.align		4
.L_290:
        /*0078*/ 	.byte	0x04, 0x36
        /*007a*/ 	.short	(.L_292 - .L_291)
.L_291:
        /*007c*/ 	.word	0x00000008
.L_292:


//--------------------- .nv.info._ZN3cub18CUB_300001_SM_10006detail8for_each13static_kernelINS2_12policy_hub_t12policy_500_tEmN6thrust24THRUST_300001_SM_1000_NS8cuda_cub20__uninitialized_fill7functorINS7_10device_ptrIjEEjEEEEvT0_T1_ --------------------------
	.section	.nv.info._ZN3cub18CUB_300001_SM_10006detail8for_each13static_kernelINS2_12policy_hub_t12policy_500_tEmN6thrust24THRUST_300001_SM_1000_NS8cuda_cub20__uninitialized_fill7functorINS7_10device_ptrIjEEjEEEEvT0_T1_,"",@"SHT_CUDA_INFO"
	.sectionflags	@""
	.align	4


	//----- nvinfo : EIATTR_CUDA_API_VERSION
	.align		4
        /*0000*/ 	.byte	0x04, 0x37
        /*0002*/ 	.short	(.L_294 - .L_293)
.L_293:
        /*0004*/ 	.word	0x00000082


	//----- nvinfo : EIATTR_KPARAM_INFO
	.align		4
.L_294:
        /*0008*/ 	.byte	0x04, 0x17
        /*000a*/ 	.short	(.L_296 - .L_295)
.L_295:
        /*000c*/ 	.word	0x00000000
        /*0010*/ 	.short	0x0001
        /*0012*/ 	.short	0x0008
        /*0014*/ 	.byte	0x00, 0xf0, 0x41, 0x00


	//----- nvinfo : EIATTR_KPARAM_INFO
	.align		4
.L_296:
        /*0018*/ 	.byte	0x04, 0x17
        /*001a*/ 	.short	(.L_298 - .L_297)
.L_297:
        /*001c*/ 	.word	0x00000000
        /*0020*/ 	.short	0x0000
        /*0022*/ 	.short	0x0000
        /*0024*/ 	.byte	0x00, 0xf0, 0x21, 0x00


	//----- nvinfo : EIATTR_SPARSE_MMA_MASK
	.align		4
.L_298:
        /*0028*/ 	.byte	0x03, 0x50
        /*002a*/ 	.short	0x0000


	//----- nvinfo : EIATTR_MAXREG_COUNT
	.align		4
        /*002c*/ 	.byte	0x03, 0x1b
        /*002e*/ 	.short	0x00ff


	//----- nvinfo : EIATTR_MERCURY_ISA_VERSION
	.align		4
        /*0030*/ 	.byte	0x03, 0x5f
        /*0032*/ 	.short	0x0101


	//----- nvinfo : EIATTR_VRC_CTA_INIT_COUNT
	.align		4
        /*0034*/ 	.byte	0x02, 0x4a
	.zero		1
	.zero		1


	//----- nvinfo : EIATTR_EXIT_INSTR_OFFSETS
	.align		4
        /*0038*/ 	.byte	0x04, 0x1c
        /*003a*/ 	.short	(.L_300 - .L_299)


	//   ....[0]....
.L_299:
        /*003c*/ 	.word	0x00000130


	//   ....[1]....
        /*0040*/ 	.word	0x00000230


	//   ....[2]....
        /*0044*/ 	.word	0x00000260


	//----- nvinfo : EIATTR_MAX_THREADS
	.align		4
.L_300:
        /*0048*/ 	.byte	0x04, 0x05
        /*004a*/ 	.short	(.L_302 - .L_301)
.L_301:
        /*004c*/ 	.word	0x00000100
        /*0050*/ 	.word	0x00000001
        /*0054*/ 	.word	0x00000001


	//----- nvinfo : EIATTR_CBANK_PARAM_SIZE
	.align		4
.L_302:
        /*0058*/ 	.byte	0x03, 0x19
        /*005a*/ 	.short	0x0018


	//----- nvinfo : EIATTR_PARAM_CBANK
	.align		4
        /*005c*/ 	.byte	0x04, 0x0a
        /*005e*/ 	.short	(.L_304 - .L_303)
	.align		4
.L_303:
        /*0060*/ 	.word	index@(.nv.constant0._ZN3cub18CUB_300001_SM_10006detail8for_each13static_kernelINS2_12policy_hub_t12policy_500_tEmN6thrust24THRUST_300001_SM_1000_NS8cuda_cub20__uninitialized_fill7functorINS7_10device_ptrIjEEjEEEEvT0_T1_)
        /*0064*/ 	.short	0x0380
        /*0066*/ 	.short	0x0018


	//----- nvinfo : EIATTR_SW_WAR
	.align		4
.L_304:
        /*0068*/ 	.byte	0x04, 0x36
        /*006a*/ 	.short	(.L_306 - .L_305)
.L_305:
        /*006c*/ 	.word	0x00000008
.L_306:


//--------------------- .nv.info._ZN3cub18CUB_300001_SM_10006detail11EmptyKernelIvEEvv --------------------------
	.section	.nv.info._ZN3cub18CUB_300001_SM_10006detail11EmptyKernelIvEEvv,"",@"SHT_CUDA_INFO"
	.sectionflags	@""
	.align	4


	//----- nvinfo : EIATTR_CUDA_API_VERSION
	.align		4
        /*0000*/ 	.byte	0x04, 0x37
        /*0002*/ 	.short	(.L_308 - .L_307)
.L_307:
        /*0004*/ 	.word	0x00000082


	//----- nvinfo : EIATTR_SPARSE_MMA_MASK
	.align		4
.L_308:
        /*0008*/ 	.byte	0x03, 0x50
        /*000a*/ 	.short	0x0000


	//----- nvinfo : EIATTR_MAXREG_COUNT
	.align		4
        /*000c*/ 	.byte	0x03, 0x1b
        /*000e*/ 	.short	0x00ff


	//----- nvinfo : EIATTR_MERCURY_ISA_VERSION
	.align		4
        /*0010*/ 	.byte	0x03, 0x5f
        /*0012*/ 	.short	0x0101


	//----- nvinfo : EIATTR_VRC_CTA_INIT_COUNT
	.align		4
        /*0014*/ 	.byte	0x02, 0x4a
	.zero		1
	.zero		1


	//----- nvinfo : EIATTR_EXIT_INSTR_OFFSETS
	.align		4
        /*0018*/ 	.byte	0x04, 0x1c
        /*001a*/ 	.short	(.L_310 - .L_309)


	//   ....[0]....
.L_309:
        /*001c*/ 	.word	0x00000010


	//----- nvinfo : EIATTR_SW_WAR
	.align		4
.L_310:
        /*0020*/ 	.byte	0x04, 0x36
        /*0022*/ 	.short	(.L_312 - .L_311)
.L_311:
        /*0024*/ 	.word	0x00000008
.L_312:


//--------------------- .nv.callgraph             --------------------------
	.section	.nv.callgraph,"",@"SHT_CUDA_CALLGRAPH"
	.align	4
	.sectionentsize	8
	.align		4
        /*0000*/ 	.word	0x00000000
	.align		4
        /*0004*/ 	.word	0xffffffff
	.align		4
        /*0008*/ 	.word	0x00000000
	.align		4
        /*000c*/ 	.word	0xfffffffe
	.align		4
        /*0010*/ 	.word	0x00000000
	.align		4
        /*0014*/ 	.word	0xfffffffd
	.align		4
        /*0018*/ 	.word	0x00000000
	.align		4
        /*001c*/ 	.word	0xfffffffc


//--------------------- .nv.constant4             --------------------------
	.section	.nv.constant4,"a",@progbits
	.align	8
	.align		8
.nv.constant4:
        /*0000*/ 	.dword	_ZN34_INTERNAL_2a0f26dd_4_k_cu_be895a7a4cuda3std3__45__cpo5beginE
	.align		8
        /*0008*/ 	.dword	_ZN34_INTERNAL_2a0f26dd_4_k_cu_be895a7a4cuda3std3__45__cpo3endE
	.align		8
        /*0010*/ 	.dword	_ZN34_INTERNAL_2a0f26dd_4_k_cu_be895a7a4cuda3std3__45__cpo6cbeginE
	.align		8
        /*0018*/ 	.dword	_ZN34_INTERNAL_2a0f26dd_4_k_cu_be895a7a4cuda3std3__45__cpo4cendE
	.align		8
        /*0020*/ 	.dword	_ZN34_INTERNAL_2a0f26dd_4_k_cu_be895a7a4cuda3std3__45__cpo6rbeginE
	.align		8
        /*0028*/ 	.dword	_ZN34_INTERNAL_2a0f26dd_4_k_cu_be895a7a4cuda3std3__45__cpo4rendE
	.align		8
        /*0030*/ 	.dword	_ZN34_INTERNAL_2a0f26dd_4_k_cu_be895a7a4cuda3std3__45__cpo7crbeginE
	.align		8
        /*0038*/ 	.dword	_ZN34_INTERNAL_2a0f26dd_4_k_cu_be895a7a4cuda3std3__45__cpo5crendE
	.align		8
        /*0040*/ 	.dword	_ZN34_INTERNAL_2a0f26dd_4_k_cu_be895a7a4cuda3std3__436_GLOBAL__N__2a0f26dd_4_k_cu_be895a7a6ignoreE
	.align		8
        /*0048*/ 	.dword	_ZN34_INTERNAL_2a0f26dd_4_k_cu_be895a7a4cuda3std3__419piecewise_constructE
	.align		8
        /*0050*/ 	.dword	_ZN34_INTERNAL_2a0f26dd_4_k_cu_be895a7a4cuda3std3__48in_placeE
	.align		8
        /*0058*/ 	.dword	_ZN34_INTERNAL_2a0f26dd_4_k_cu_be895a7a4cuda3std3__420unreachable_sentinelE
	.align		8
        /*0060*/ 	.dword	_ZN34_INTERNAL_2a0f26dd_4_k_cu_be895a7a4cuda3std3__47nulloptE
	.align		8
        /*0068*/ 	.dword	_ZN34_INTERNAL_2a0f26dd_4_k_cu_be895a7a4cuda3std3__48unexpectE
	.align		8
        /*0070*/ 	.dword	_ZN34_INTERNAL_2a0f26dd_4_k_cu_be895a7a4cuda3std6ranges3__45__cpo4swapE
	.align		8
        /*0078*/ 	.dword	_ZN34_INTERNAL_2a0f26dd_4_k_cu_be895a7a4cuda3std6ranges3__45__cpo9iter_moveE
	.align		8
        /*0080*/ 	.dword	_ZN34_INTERNAL_2a0f26dd_4_k_cu_be895a7a4cuda3std6ranges3__45__cpo5beginE
	.align		8
        /*0088*/ 	.dword	_ZN34_INTERNAL_2a0f26dd_4_k_cu_be895a7a4cuda3std6ranges3__45__cpo3endE
	.align		8
        /*0090*/ 	.dword	_ZN34_INTERNAL_2a0f26dd_4_k_cu_be895a7a4cuda3std6ranges3__45__cpo6cbeginE
	.align		8
        /*0098*/ 	.dword	_ZN34_INTERNAL_2a0f26dd_4_k_cu_be895a7a4cuda3std6ranges3__45__cpo4cendE
	.align		8
        /*00a0*/ 	.dword	_ZN34_INTERNAL_2a0f26dd_4_k_cu_be895a7a4cuda3std6ranges3__45__cpo7advanceE
	.align		8
        /*00a8*/ 	.dword	_ZN34_INTERNAL_2a0f26dd_4_k_cu_be895a7a4cuda3std6ranges3__45__cpo9iter_swapE
	.align		8
        /*00b0*/ 	.dword	_ZN34_INTERNAL_2a0f26dd_4_k_cu_be895a7a4cuda3std6ranges3__45__cpo4nextE
	.align		8
        /*00b8*/ 	.dword	_ZN34_INTERNAL_2a0f26dd_4_k_cu_be895a7a4cuda3std6ranges3__45__cpo4prevE
	.align		8
        /*00c0*/ 	.dword	_ZN34_INTERNAL_2a0f26dd_4_k_cu_be895a7a4cuda3std6ranges3__45__cpo4dataE
	.align		8
        /*00c8*/ 	.dword	_ZN34_INTERNAL_2a0f26dd_4_k_cu_be895a7a4cuda3std6ranges3__45__cpo5cdataE
	.align		8
        /*00d0*/ 	.dword	_ZN34_INTERNAL_2a0f26dd_4_k_cu_be895a7a4cuda3std6ranges3__45__cpo4sizeE
	.align		8
        /*00d8*/ 	.dword	_ZN34_INTERNAL_2a0f26dd_4_k_cu_be895a7a4cuda3std6ranges3__45__cpo5ssizeE
	.align		8
        /*00e0*/ 	.dword	_ZN34_INTERNAL_2a0f26dd_4_k_cu_be895a7a4cuda3std6ranges3__45__cpo8distanceE
	.align		8
        /*00e8*/ 	.dword	_ZN34_INTERNAL_2a0f26dd_4_k_cu_be895a7a6thrust24THRUST_300001_SM_1000_NS8cuda_cub3parE
	.align		8
        /*00f0*/ 	.dword	_ZN34_INTERNAL_2a0f26dd_4_k_cu_be895a7a6thrust24THRUST_300001_SM_1000_NS8cuda_cub10par_nosyncE
	.align		8
        /*00f8*/ 	.dword	_ZN34_INTERNAL_2a0f26dd_4_k_cu_be895a7a6thrust24THRUST_300001_SM_1000_NS6system6detail10sequential3seqE
	.align		8
        /*0100*/ 	.dword	_ZN34_INTERNAL_2a0f26dd_4_k_cu_be895a7a6thrust24THRUST_300001_SM_1000_NS6system3cpp3parE
	.align		8
        /*0108*/ 	.dword	_ZN34_INTERNAL_2a0f26dd_4_k_cu_be895a7a6thrust24THRUST_300001_SM_1000_NS12placeholders2_1E
	.align		8
        /*0110*/ 	.dword	_ZN34_INTERNAL_2a0f26dd_4_k_cu_be895a7a6thrust24THRUST_300001_SM_1000_NS12placeholders2_2E
	.align		8
        /*0118*/ 	.dword	_ZN34_INTERNAL_2a0f26dd_4_k_cu_be895a7a6thrust24THRUST_300001_SM_1000_NS12placeholders2_3E
	.align		8
        /*0120*/ 	.dword	_ZN34_INTERNAL_2a0f26dd_4_k_cu_be895a7a6thrust24THRUST_300001_SM_1000_NS12placeholders2_4E
	.align		8
        /*0128*/ 	.dword	_ZN34_INTERNAL_2a0f26dd_4_k_cu_be895a7a6thrust24THRUST_300001_SM_1000_NS12placeholders2_5E
	.align		8
        /*0130*/ 	.dword	_ZN34_INTERNAL_2a0f26dd_4_k_cu_be895a7a6thrust24THRUST_300001_SM_1000_NS12placeholders2_6E
	.align		8
        /*0138*/ 	.dword	_ZN34_INTERNAL_2a0f26dd_4_k_cu_be895a7a6thrust24THRUST_300001_SM_1000_NS12placeholders2_7E
	.align		8
        /*0140*/ 	.dword	_ZN34_INTERNAL_2a0f26dd_4_k_cu_be895a7a6thrust24THRUST_300001_SM_1000_NS12placeholders2_8E
	.align		8
        /*0148*/ 	.dword	_ZN34_INTERNAL_2a0f26dd_4_k_cu_be895a7a6thrust24THRUST_300001_SM_1000_NS12placeholders2_9E
	.align		8
        /*0150*/ 	.dword	_ZN34_INTERNAL_2a0f26dd_4_k_cu_be895a7a6thrust24THRUST_300001_SM_1000_NS12placeholders3_10E
	.align		8
        /*0158*/ 	.dword	_ZN34_INTERNAL_2a0f26dd_4_k_cu_be895a7a6thrust24THRUST_300001_SM_1000_NS3seqE
	.align		8
        /*0160*/ 	.dword	_ZN34_INTERNAL_2a0f26dd_4_k_cu_be895a7a6thrust24THRUST_300001_SM_1000_NS6deviceE


//--------------------- .text._ZN3cub18CUB_300001_SM_10006detail10radix_sort29DeviceRadixSortOnesweepKernelINS1_5radix10policy_hubIjNS0_8NullTypeEyE10Policy1000ELNS0_9SortOrderE0EjS6_yiiNS1_21identity_decomposer_tEEEvPT5_SC_PT3_PKSD_PT1_PKSH_PT2_PKSL_T4_iiT6_ --------------------------
	.section	.text._ZN3cub18CUB_300001_SM_10006detail10radix_sort29DeviceRadixSortOnesweepKernelINS1_5radix10policy_hubIjNS0_8NullTypeEyE10Policy1000ELNS0_9SortOrderE0EjS6_yiiNS1_21identity_decomposer_tEEEvPT5_SC_PT3_PKSD_PT1_PKSH_PT2_PKSL_T4_iiT6_,"ax",@progbits
	.align	128
        .global         _ZN3cub18CUB_300001_SM_10006detail10radix_sort29DeviceRadixSortOnesweepKernelINS1_5radix10policy_hubIjNS0_8NullTypeEyE10Policy1000ELNS0_9SortOrderE0EjS6_yiiNS1_21identity_decomposer_tEEEvPT5_SC_PT3_PKSD_PT1_PKSH_PT2_PKSL_T4_iiT6_
        .type           _ZN3cub18CUB_300001_SM_10006detail10radix_sort29DeviceRadixSortOnesweepKernelINS1_5radix10policy_hubIjNS0_8NullTypeEyE10Policy1000ELNS0_9SortOrderE0EjS6_yiiNS1_21identity_decomposer_tEEEvPT5_SC_PT3_PKSD_PT1_PKSH_PT2_PKSL_T4_iiT6_,@function
        .size           _ZN3cub18CUB_300001_SM_10006detail10radix_sort29DeviceRadixSortOnesweepKernelINS1_5radix10policy_hubIjNS0_8NullTypeEyE10Policy1000ELNS0_9SortOrderE0EjS6_yiiNS1_21identity_decomposer_tEEEvPT5_SC_PT3_PKSD_PT1_PKSH_PT2_PKSL_T4_iiT6_,(.L_x_277 - _ZN3cub18CUB_300001_SM_10006detail10radix_sort29DeviceRadixSortOnesweepKernelINS1_5radix10policy_hubIjNS0_8NullTypeEyE10Policy1000ELNS0_9SortOrderE0EjS6_yiiNS1_21identity_decomposer_tEEEvPT5_SC_PT3_PKSD_PT1_PKSH_PT2_PKSL_T4_iiT6_)
        .other          _ZN3cub18CUB_300001_SM_10006detail10radix_sort29DeviceRadixSortOnesweepKernelINS1_5radix10policy_hubIjNS0_8NullTypeEyE10Policy1000ELNS0_9SortOrderE0EjS6_yiiNS1_21identity_decomposer_tEEEvPT5_SC_PT3_PKSD_PT1_PKSH_PT2_PKSL_T4_iiT6_,@"STO_CUDA_ENTRY STV_DEFAULT"
_ZN3cub18CUB_300001_SM_10006detail10radix_sort29DeviceRadixSortOnesweepKernelINS1_5radix10policy_hubIjNS0_8NullTypeEyE10Policy1000ELNS0_9SortOrderE0EjS6_yiiNS1_21identity_decomposer_tEEEvPT5_SC_PT3_PKSD_PT1_PKSH_PT2_PKSL_T4_iiT6_:
.text._ZN3cub18CUB_300001_SM_10006detail10radix_sort29DeviceRadixSortOnesweepKernelINS1_5radix10policy_hubIjNS0_8NullTypeEyE10Policy1000ELNS0_9SortOrderE0EjS6_yiiNS1_21identity_decomposer_tEEEvPT5_SC_PT3_PKSD_PT1_PKSH_PT2_PKSL_T4_iiT6_:
[----:B------:R-:W0:Y:S01]  /*0000*/  LDC R1, c[0x0][0x37c] ;  /* 0x0000df00ff017b82 */ /* 0x000e220000000800 */
[----:B------:R-:W1:Y:S01]  /*0010*/  S2R R39, SR_TID.X ;  /* 0x0000000000277919 */ /* 0x000e620000002100 */
[----:B------:R-:W-:Y:S01]  /*0020*/  MOV R73, 0x400 ;  /* 0x0000040000497802 */ /* 0x000fe20000000f00 */
[----:B------:R-:W2:Y:S01]  /*0030*/  LDCU.64 UR6, c[0x0][0x358] ;  /* 0x00006b00ff0677ac */ /* 0x000ea20008000a00 */
[----:B------:R-:W-:Y:S01]  /*0040*/  BSSY.RECONVERGENT B0, `(.L_x_0) ;  /* 0x000000d000007945 */ /* 0x000fe20003800200 */
[----:B------:R-:W3:Y:S01]  /*0050*/  S2R R0, SR_CgaCtaId ;  /* 0x0000000000007919 */ /* 0x000ee20000008800 */
[----:B0-----:R-:W-:Y:S01]  /*0060*/  VIADD R1, R1, 0xfffffff0 ;  /* 0xfffffff001017836 */ /* 0x001fe20000000000 */
[----:B-1----:R-:W-:Y:S02]  /*0070*/  ISETP.NE.AND P0, PT, R39, RZ, PT ;  /* 0x000000ff2700720c */ /* 0x002fe40003f05270 */
[----:B---3--:R-:W-:-:S11]  /*0080*/  LEA R73, R0, R73, 0x18 ;  /* 0x0000004900497211 */ /* 0x008fd600078ec0ff */
[----:B--2---:R-:W-:Y:S05]  /*0090*/  @P0 BRA `(.L_x_1) ;  /* 0x00000000001c0947 */ /* 0x004fea0003800000 */
[----:B------:R-:W0:Y:S01]  /*00a0*/  LDC.64 R2, c[0x0][0x388] ;  /* 0x0000e200ff027b82 */ /* 0x000e220000000a00 */
[----:B------:R-:W-:-:S05]  /*00b0*/  IMAD.MOV.U32 R5, RZ, RZ, 0x1 ;  /* 0x00000001ff057424 */ /* 0x000fca00078e00ff */
[----:B0-----:R-:W2:Y:S02]  /*00c0*/  ATOMG.E.ADD.STRONG.GPU PT, R2, desc[UR6][R2.64], R5 ;  /* 0x80000005020279a8 */ /* 0x001ea400081ef106 */
[----:B------:R-:W0:Y:S01]  /*00d0*/  S2UR UR5, SR_CgaCtaId ;  /* 0x00000000000579c3 */ /* 0x000e220000008800 */
[----:B------:R-:W-:Y:S02]  /*00e0*/  UMOV UR4, 0x400 ;  /* 0x0000040000047882 */ /* 0x000fe40000000000 */
[----:B0-----:R-:W-:-:S09]  /*00f0*/  ULEA UR4, UR5, UR4, 0x18 ;  /* 0x0000000405047291 */ /* 0x001fd2000f8ec0ff */
[----:B--2---:R0:W-:Y:S03]  /*0100*/  STS [UR4+0x7200], R2 ;  /* 0x00720002ff007988 */ /* 0x0041e60008000804 */
.L_x_1:
[----:B------:R-:W-:Y:S05]  /*0110*/  BSYNC.RECONVERGENT B0 ;  /* 0x0000000000007941 */ /* 0x000fea0003800200 */
.L_x_0:
[----:B------:R-:W-:Y:S06]  /*0120*/  BAR.SYNC.DEFER_BLOCKING 0x0 ;  /* 0x0000000000007b1d */ /* 0x000fec0000010000 */
[----:B------:R-:W1:Y:S01]  /*0130*/  LDCU UR4, c[0x0][0x3c0] ;  /* 0x00007800ff0477ac */ /* 0x000e620008000800 */
[----:B------:R-:W2:Y:S01]  /*0140*/  S2R R9, SR_LANEID ;  /* 0x0000000000097919 */ /* 0x000ea20000000000 */
[----:B------:R-:W0:Y:S02]  /*0150*/  LDS R72, [R73+0x7200] ;  /* 0x0072000049487984 */ /* 0x000e240000000800 */
[----:B0-----:R-:W-:-:S04]  /*0160*/  IMAD R2, R72, 0x1c80, RZ ;  /* 0x00001c8048027824 */ /* 0x001fc800078e02ff */
[----:B------:R-:W-:Y:S01]  /*0170*/  VIADD R0, R2, 0x1c80 ;  /* 0x00001c8002007836 */ /* 0x000fe20000000000 */
[----:B------:R-:W-:-:S04]  /*0180*/  SHF.R.S32.HI R6, RZ, 0x1f, R2 ;  /* 0x0000001fff067819 */ /* 0x000fc80000011402 */
[----:B-1----:R-:W-:Y:S02]  /*0190*/  ISETP.GT.AND P0, PT, R0, UR4, PT ;  /* 0x0000000400007c0c */ /* 0x002fe4000bf04270 */
[----:B------:R-:W-:-:S11]  /*01a0*/  SHF.R.U32.HI R0, RZ, 0x5, R39 ;  /* 0x00000005ff007819 */ /* 0x000fd60000011627 */
[----:B--2---:R-:W-:Y:S05]  /*01b0*/  @P0 BRA `(.L_x_2) ;  /* 0x0000000000700947 */ /* 0x004fea0003800000 */
[----:B------:R-:W0:Y:S01]  /*01c0*/  LDCU.64 UR4, c[0x0][0x3a8] ;  /* 0x00007500ff0477ac */ /* 0x000e220008000a00 */
[C---:B------:R-:W-:Y:S02]  /*01d0*/  LOP3.LUT R3, R39.reuse, 0x1f, RZ, 0xc0, !PT ;  /* 0x0000001f27037812 */ /* 0x040fe400078ec0ff */
[----:B------:R-:W-:-:S05]  /*01e0*/  LOP3.LUT R4, R39, 0x3e0, RZ, 0xc0, !PT ;  /* 0x000003e027047812 */ /* 0x000fca00078ec0ff */
[----:B------:R-:W-:-:S05]  /*01f0*/  IMAD R3, R4, 0x13, R3 ;  /* 0x0000001304037824 */ /* 0x000fca00078e0203 */
[----:B------:R-:W-:-:S05]  /*0200*/  IADD3 R3, P0, PT, R2, R3, RZ ;  /* 0x0000000302037210 */ /* 0x000fca0007f1e0ff */
[----:B------:R-:W-:Y:S01]  /*0210*/  IMAD.X R6, RZ, RZ, R6, P0 ;  /* 0x000000ffff067224 */ /* 0x000fe200000e0606 */
[----:B0-----:R-:W-:-:S04]  /*0220*/  LEA R2, P0, R3, UR4, 0x2 ;  /* 0x0000000403027c11 */ /* 0x001fc8000f8010ff */
[----:B------:R-:W-:-:S05]  /*0230*/  LEA.HI.X R3, R3, UR5, R6, 0x2, P0 ;  /* 0x0000000503037c11 */ /* 0x000fca00080f1406 */
[----:B------:R0:W5:Y:S04]  /*0240*/  LDG.E R71, desc[UR6][R2.64] ;  /* 0x0000000602477981 */ /* 0x000168000c1e1900 */
        /* <DEDUP_REMOVED lines=17> */
[----:B------:R0:W5:Y:S01]  /*0360*/  LDG.E R53, desc[UR6][R2.64+0x900] ;  /* 0x0009000602357981 */ /* 0x000162000c1e1900 */
[----:B------:R-:W-:Y:S05]  /*0370*/  BRA `(.L_x_3) ;  /* 0x0000000400507947 */ /* 0x000fea0003800000 */
.L_x_2:
[----:B------:R-:W0:Y:S01]  /*0380*/  LDCU.64 UR8, c[0x0][0x3a8] ;  /* 0x00007500ff0877ac */ /* 0x000e220008000a00 */
[C---:B------:R-:W-:Y:S01]  /*0390*/  LOP3.LUT R3, R39.reuse, 0x1f, RZ, 0xc0, !PT ;  /* 0x0000001f27037812 */ /* 0x040fe200078ec0ff */
[----:B------:R-:W-:Y:S01]  /*03a0*/  IMAD.MOV.U32 R71, RZ, RZ, -0x1 ;  /* 0xffffffffff477424 */ /* 0x000fe200078e00ff */
[----:B------:R-:W-:Y:S01]  /*03b0*/  LOP3.LUT R4, R39, 0x3e0, RZ, 0xc0, !PT ;  /* 0x000003e027047812 */ /* 0x000fe200078ec0ff */
[----:B------:R-:W-:Y:S02]  /*03c0*/  IMAD.MOV.U32 R69, RZ, RZ, -0x1 ;  /* 0xffffffffff457424 */ /* 0x000fe400078e00ff */
[----:B------:R-:W-:Y:S02]  /*03d0*/  IMAD.MOV.U32 R70, RZ, RZ, -0x1 ;  /* 0xffffffffff467424 */ /* 0x000fe400078e00ff */
[----:B------:R-:W-:Y:S01]  /*03e0*/  IMAD R11, R4, 0x13, R3 ;  /* 0x00000013040b7824 */ /* 0x000fe200078e0203 */
[----:B------:R-:W-:-:S03]  /*03f0*/  IADD3 R4, PT, PT, -R2, UR4, RZ ;  /* 0x0000000402047c10 */ /* 0x000fc6000fffe1ff */
[C---:B------:R-:W-:Y:S01]  /*0400*/  VIADD R3, R11.reuse, 0x20 ;  /* 0x000000200b037836 */ /* 0x040fe20000000000 */
[----:B------:R-:W-:Y:S01]  /*0410*/  IADD3 R8, P0, PT, R2, R11, RZ ;  /* 0x0000000b02087210 */ /* 0x000fe20007f1e0ff */
[C---:B------:R-:W-:Y:S01]  /*0420*/  VIADD R5, R11.reuse, 0x40 ;  /* 0x000000400b057836 */ /* 0x040fe20000000000 */
[CC--:B------:R-:W-:Y:S01]  /*0430*/  ISETP.GE.AND P1, PT, R11.reuse, R4.reuse, PT ;  /* 0x000000040b00720c */ /* 0x0c0fe20003f26270 */
[----:B------:R-:W-:Y:S01]  /*0440*/  VIADD R7, R11, 0x60 ;  /* 0x000000600b077836 */ /* 0x000fe20000000000 */
[-C--:B------:R-:W-:Y:S01]  /*0450*/  ISETP.GE.AND P2, PT, R3, R4.reuse, PT ;  /* 0x000000040300720c */ /* 0x080fe20003f46270 */
[----:B------:R-:W-:Y:S01]  /*0460*/  VIADD R3, R11, 0x80 ;  /* 0x000000800b037836 */ /* 0x000fe20000000000 */
[-C--:B------:R-:W-:Y:S01]  /*0470*/  ISETP.GE.AND P3, PT, R5, R4.reuse, PT ;  /* 0x000000040500720c */ /* 0x080fe20003f66270 */
[----:B------:R-:W-:Y:S01]  /*0480*/  VIADD R5, R11, 0xa0 ;  /* 0x000000a00b057836 */ /* 0x000fe20000000000 */
[-C--:B------:R-:W-:Y:S01]  /*0490*/  ISETP.GE.AND P4, PT, R7, R4.reuse, PT ;  /* 0x000000040700720c */ /* 0x080fe20003f86270 */
[----:B------:R-:W-:Y:S01]  /*04a0*/  IMAD.X R13, RZ, RZ, R6, P0 ;  /* 0x000000ffff0d7224 */ /* 0x000fe200000e0606 */
[----:B0-----:R-:W-:Y:S01]  /*04b0*/  LEA R2, P0, R8, UR8, 0x2 ;  /* 0x0000000808027c11 */ /* 0x001fe2000f8010ff */
[----:B------:R-:W-:Y:S01]  /*04c0*/  VIADD R7, R11, 0xc0 ;  /* 0x000000c00b077836 */ /* 0x000fe20000000000 */
[----:B------:R-:W-:-:S02]  /*04d0*/  ISETP.GE.AND P5, PT, R3, R4, PT ;  /* 0x000000040300720c */ /* 0x000fc40003fa6270 */
[-C--:B------:R-:W-:Y:S01]  /*04e0*/  ISETP.GE.AND P6, PT, R5, R4.reuse, PT ;  /* 0x000000040500720c */ /* 0x080fe20003fc6270 */
[----:B------:R-:W-:Y:S01]  /*04f0*/  VIADD R5, R11, 0xe0 ;  /* 0x000000e00b057836 */ /* 0x000fe20000000000 */
[----:B------:R-:W-:Y:S01]  /*0500*/  LEA.HI.X R3, R8, UR9, R13, 0x2, P0 ;  /* 0x0000000908037c11 */ /* 0x000fe200080f140d */
[----:B------:R-:W-:Y:S01]  /*0510*/  IMAD.MOV.U32 R68, RZ, RZ, -0x1 ;  /* 0xffffffffff447424 */ /* 0x000fe200078e00ff */
[-C--:B------:R-:W-:Y:S01]  /*0520*/  ISETP.GE.AND P0, PT, R7, R4.reuse, PT ;  /* 0x000000040700720c */ /* 0x080fe20003f06270 */
[----:B------:R-:W-:Y:S02]  /*0530*/  VIADD R7, R11, 0x100 ;  /* 0x000001000b077836 */ /* 0x000fe40000000000 */
[----:B------:R1:W5:Y:S01]  /*0540*/  @!P1 LDG.E R71, desc[UR6][R2.64] ;  /* 0x0000000602479981 */ /* 0x000362000c1e1900 */
[-C--:B------:R-:W-:Y:S01]  /*0550*/  ISETP.GE.AND P1, PT, R5, R4.reuse, PT ;  /* 0x000000040500720c */ /* 0x080fe20003f26270 */
[----:B------:R-:W-:Y:S02]  /*0560*/  VIADD R5, R11, 0x120 ;  /* 0x000001200b057836 */ /* 0x000fe40000000000 */
[----:B------:R1:W5:Y:S03]  /*0570*/  @!P3 LDG.E R69, desc[UR6][R2.64+0x100] ;  /* 0x000100060245b981 */ /* 0x000366000c1e1900 */
[----:B------:R-:W-:Y:S01]  /*0580*/  ISETP.GE.AND P3, PT, R5, R4, PT ;  /* 0x000000040500720c */ /* 0x000fe20003f66270 */
[----:B------:R-:W-:Y:S01]  /*0590*/  VIADD R5, R11, 0x140 ;  /* 0x000001400b057836 */ /* 0x000fe20000000000 */
[----:B------:R1:W5:Y:S01]  /*05a0*/  @!P4 LDG.E R68, desc[UR6][R2.64+0x180] ;  /* 0x000180060244c981 */ /* 0x000362000c1e1900 */
[----:B------:R-:W-:-:S03]  /*05b0*/  IMAD.MOV.U32 R66, RZ, RZ, -0x1 ;  /* 0xffffffffff427424 */ /* 0x000fc600078e00ff */
[-C--:B------:R-:W-:Y:S01]  /*05c0*/  ISETP.GE.AND P4, PT, R5, R4.reuse, PT ;  /* 0x000000040500720c */ /* 0x080fe20003f86270 */
[----:B------:R-:W-:Y:S01]  /*05d0*/  VIADD R5, R11, 0x180 ;  /* 0x000001800b057836 */ /* 0x000fe20000000000 */
[----:B------:R1:W5:Y:S01]  /*05e0*/  @!P2 LDG.E R70, desc[UR6][R2.64+0x80] ;  /* 0x000080060246a981 */ /* 0x000362000c1e1900 */
[-C--:B------:R-:W-:Y:S01]  /*05f0*/  ISETP.GE.AND P2, PT, R7, R4.reuse, PT ;  /* 0x000000040700720c */ /* 0x080fe20003f46270 */
[----:B------:R-:W-:Y:S02]  /*0600*/  IMAD.MOV.U32 R65, RZ, RZ, -0x1 ;  /* 0xffffffffff417424 */ /* 0x000fe400078e00ff */
[----:B------:R1:W5:Y:S01]  /*0610*/  @!P6 LDG.E R66, desc[UR6][R2.64+0x280] ;  /* 0x000280060242e981 */ /* 0x000362000c1e1900 */
[-C--:B------:R-:W-:Y:S01]  /*0620*/  ISETP.GE.AND P6, PT, R5, R4.reuse, PT ;  /* 0x000000040500720c */ /* 0x080fe20003fc6270 */
[C---:B------:R-:W-:Y:S02]  /*0630*/  VIADD R5, R11.reuse, 0x1a0 ;  /* 0x000001a00b057836 */ /* 0x040fe40000000000 */
[----:B------:R-:W-:Y:S01]  /*0640*/  IMAD.MOV.U32 R67, RZ, RZ, -0x1 ;  /* 0xffffffffff437424 */ /* 0x000fe200078e00ff */
[----:B------:R1:W5:Y:S01]  /*0650*/  @!P0 LDG.E R65, desc[UR6][R2.64+0x300] ;  /* 0x0003000602418981 */ /* 0x000362000c1e1900 */
[----:B------:R-:W-:Y:S01]  /*0660*/  VIADD R7, R11, 0x160 ;  /* 0x000001600b077836 */ /* 0x000fe20000000000 */
[----:B------:R-:W-:Y:S01]  /*0670*/  ISETP.GE.AND P0, PT, R5, R4, PT ;  /* 0x000000040500720c */ /* 0x000fe20003f06270 */
[----:B------:R-:W-:-:S02]  /*0680*/  IMAD.MOV.U32 R63, RZ, RZ, -0x1 ;  /* 0xffffffffff3f7424 */ /* 0x000fc400078e00ff */
[----:B------:R-:W-:Y:S01]  /*0690*/  VIADD R5, R11, 0x1e0 ;  /* 0x000001e00b057836 */ /* 0x000fe20000000000 */
[----:B------:R1:W5:Y:S01]  /*06a0*/  @!P5 LDG.E R67, desc[UR6][R2.64+0x200] ;  /* 0x000200060243d981 */ /* 0x000362000c1e1900 */
[-C--:B------:R-:W-:Y:S01]  /*06b0*/  ISETP.GE.AND P5, PT, R7, R4.reuse, PT ;  /* 0x000000040700720c */ /* 0x080fe20003fa6270 */
[----:B------:R-:W-:Y:S02]  /*06c0*/  IMAD.MOV.U32 R64, RZ, RZ, -0x1 ;  /* 0xffffffffff407424 */ /* 0x000fe400078e00ff */
[----:B------:R1:W5:Y:S01]  /*06d0*/  @!P2 LDG.E R63, desc[UR6][R2.64+0x400] ;  /* 0x00040006023fa981 */ /* 0x000362000c1e1900 */
[----:B------:R-:W-:Y:S01]  /*06e0*/  IMAD.MOV.U32 R62, RZ, RZ, -0x1 ;  /* 0xffffffffff3e7424 */ /* 0x000fe200078e00ff */
[----:B------:R-:W-:Y:S01]  /*06f0*/  ISETP.GE.AND P2, PT, R5, R4, PT ;  /* 0x000000040500720c */ /* 0x000fe20003f46270 */
[C---:B------:R-:W-:Y:S01]  /*0700*/  VIADD R7, R11.reuse, 0x1c0 ;  /* 0x000001c00b077836 */ /* 0x040fe20000000000 */
[----:B------:R1:W5:Y:S01]  /*0710*/  @!P1 LDG.E R64, desc[UR6][R2.64+0x380] ;  /* 0x0003800602409981 */ /* 0x000362000c1e1900 */
[----:B------:R-:W-:-:S02]  /*0720*/  VIADD R5, R11, 0x200 ;  /* 0x000002000b057836 */ /* 0x000fc40000000000 */
[----:B------:R-:W-:Y:S01]  /*0730*/  IMAD.MOV.U32 R61, RZ, RZ, -0x1 ;  /* 0xffffffffff3d7424 */ /* 0x000fe200078e00ff */
[----:B------:R1:W5:Y:S01]  /*0740*/  @!P3 LDG.E R62, desc[UR6][R2.64+0x480] ;  /* 0x00048006023eb981 */ /* 0x000362000c1e1900 */
[----:B------:R-:W-:Y:S01]  /*0750*/  IMAD.MOV.U32 R60, RZ, RZ, -0x1 ;  /* 0xffffffffff3c7424 */ /* 0x000fe200078e00ff */
[-C--:B------:R-:W-:Y:S01]  /*0760*/  ISETP.GE.AND P1, PT, R7, R4.reuse, PT ;  /* 0x000000040700720c */ /* 0x080fe20003f26270 */
[----:B------:R-:W-:Y:S01]  /*0770*/  VIADD R7, R11, 0x220 ;  /* 0x000002200b077836 */ /* 0x000fe20000000000 */
[-C--:B------:R-:W-:Y:S01]  /*0780*/  ISETP.GE.AND P3, PT, R5, R4.reuse, PT ;  /* 0x000000040500720c */ /* 0x080fe20003f66270 */
[----:B------:R-:W-:Y:S01]  /*0790*/  VIADD R5, R11, 0x240 ;  /* 0x000002400b057836 */ /* 0x000fe20000000000 */
[----:B------:R1:W5:Y:S02]  /*07a0*/  @!P4 LDG.E R61, desc[UR6][R2.64+0x500] ;  /* 0x00050006023dc981 */ /* 0x000364000c1e1900 */
[-C--:B------:R-:W-:Y:S02]  /*07b0*/  ISETP.GE.AND P4, PT, R7, R4.reuse, PT ;  /* 0x000000040700720c */ /* 0x080fe40003f86270 */
[----:B------:R1:W5:Y:S01]  /*07c0*/  @!P5 LDG.E R60, desc[UR6][R2.64+0x580] ;  /* 0x00058006023cd981 */ /* 0x000362000c1e1900 */
[----:B------:R-:W-:Y:S01]  /*07d0*/  ISETP.GE.AND P5, PT, R5, R4, PT ;  /* 0x000000040500720c */ /* 0x000fe20003fa6270 */
[----:B------:R-:W-:-:S02]  /*07e0*/  IMAD.MOV.U32 R59, RZ, RZ, -0x1 ;  /* 0xffffffffff3b7424 */ /* 0x000fc400078e00ff */
[----:B------:R-:W-:Y:S02]  /*07f0*/  IMAD.MOV.U32 R58, RZ, RZ, -0x1 ;  /* 0xffffffffff3a7424 */ /* 0x000fe400078e00ff */
[----:B------:R-:W-:Y:S02]  /*0800*/  IMAD.MOV.U32 R57, RZ, RZ, -0x1 ;  /* 0xffffffffff397424 */ /* 0x000fe400078e00ff */
[----:B------:R-:W-:Y:S01]  /*0810*/  IMAD.MOV.U32 R56, RZ, RZ, -0x1 ;  /* 0xffffffffff387424 */ /* 0x000fe200078e00ff */
[----:B------:R1:W5:Y:S01]  /*0820*/  @!P6 LDG.E R59, desc[UR6][R2.64+0x600] ;  /* 0x00060006023be981 */ /* 0x000362000c1e1900 */
[----:B------:R-:W-:Y:S02]  /*0830*/  IMAD.MOV.U32 R55, RZ, RZ, -0x1 ;  /* 0xffffffffff377424 */ /* 0x000fe400078e00ff */
[----:B------:R-:W-:Y:S01]  /*0840*/  IMAD.MOV.U32 R54, RZ, RZ, -0x1 ;  /* 0xffffffffff367424 */ /* 0x000fe200078e00ff */
[----:B------:R1:W5:Y:S01]  /*0850*/  @!P0 LDG.E R58, desc[UR6][R2.64+0x680] ;  /* 0x00068006023a8981 */ /* 0x000362000c1e1900 */
[----:B------:R-:W-:-:S03]  /*0860*/  IMAD.MOV.U32 R53, RZ, RZ, -0x1 ;  /* 0xffffffffff357424 */ /* 0x000fc600078e00ff */
[----:B------:R1:W5:Y:S04]  /*0870*/  @!P1 LDG.E R57, desc[UR6][R2.64+0x700] ;  /* 0x0007000602399981 */ /* 0x000368000c1e1900 */
[----:B------:R1:W5:Y:S04]  /*0880*/  @!P2 LDG.E R56, desc[UR6][R2.64+0x780] ;  /* 0x000780060238a981 */ /* 0x000368000c1e1900 */
[----:B------:R1:W5:Y:S04]  /*0890*/  @!P3 LDG.E R55, desc[UR6][R2.64+0x800] ;  /* 0x000800060237b981 */ /* 0x000368000c1e1900 */
[----:B------:R1:W5:Y:S04]  /*08a0*/  @!P4 LDG.E R54, desc[UR6][R2.64+0x880] ;  /* 0x000880060236c981 */ /* 0x000368000c1e1900 */
[----:B------:R1:W5:Y:S02]  /*08b0*/  @!P5 LDG.E R53, desc[UR6][R2.64+0x900] ;  /* 0x000900060235d981 */ /* 0x000364000c1e1900 */
.L_x_3:
[----:B01----:R-:W-:Y:S01]  /*08c0*/  VIMNMX R2, PT, PT, R9, 0xe0, !PT ;  /* 0x000000e009027848 */ /* 0x003fe20007fe0100 */
[----:B------:R-:W0:Y:S01]  /*08d0*/  LDCU UR4, c[0x0][0x3c8] ;  /* 0x00007900ff0477ac */ /* 0x000e220008000800 */
[----:B------:R-:W-:Y:S01]  /*08e0*/  BSSY.RECONVERGENT B0, `(.L_x_4) ;  /* 0x0000025000007945 */ /* 0x000fe20003800200 */
[----:B------:R-:W-:Y:S01]  /*08f0*/  IMAD.SHL.U32 R0, R0, 0x400, RZ ;  /* 0x0000040000007824 */ /* 0x000fe200078e00ff */
[--C-:B------:R-:W-:Y:S01]  /*0900*/  IADD3 R2, PT, PT, R2, 0x1f, -R9.reuse ;  /* 0x0000001f02027810 */ /* 0x100fe20007ffe809 */
[----:B------:R-:W-:Y:S01]  /*0910*/  UMOV UR5, 0xffffffff ;  /* 0xffffffff00057882 */ /* 0x000fe20000000000 */
[----:B------:R-:W-:Y:S02]  /*0920*/  IMAD.MOV.U32 R5, RZ, RZ, R9 ;  /* 0x000000ffff057224 */ /* 0x000fe400078e0009 */
[C---:B------:R-:W-:Y:S02]  /*0930*/  ISETP.GE.U32.AND P0, PT, R2.reuse, 0x1e0, PT ;  /* 0x000001e00200780c */ /* 0x040fe40003f06070 */
[----:B------:R-:W-:-:S04]  /*0940*/  LEA.HI R3, R2, 0x1, RZ, 0x1b ;  /* 0x0000000102037811 */ /* 0x000fc800078fd8ff */
[----:B------:R-:W-:-:S04]  /*0950*/  LOP3.LUT R6, R3, 0xf, RZ, 0xc0, !PT ;  /* 0x0000000f03067812 */ /* 0x000fc800078ec0ff */
[----:B------:R-:W-:Y:S01]  /*0960*/  ISETP.NE.AND P1, PT, R6, RZ, PT ;  /* 0x000000ff0600720c */ /* 0x000fe20003f25270 */
[----:B0-----:R-:W-:Y:S02]  /*0970*/  USHF.L.U32 UR4, UR5, UR4, URZ ;  /* 0x0000000405047299 */ /* 0x001fe400080006ff */
[----:B------:R-:W-:Y:S10]  /*0980*/  @!P0 BRA `(.L_x_5) ;  /* 0x0000000000688947 */ /* 0x000ff40003800000 */
[----:B------:R-:W-:Y:S01]  /*0990*/  IMAD R4, R9, 0x4, R0 ;  /* 0x0000000409047824 */ /* 0x000fe200078e0200 */
[----:B------:R-:W-:Y:S01]  /*09a0*/  LOP3.LUT R2, R3, 0xffffff0, RZ, 0xc0, !PT ;  /* 0x0ffffff003027812 */ /* 0x000fe200078ec0ff */
[----:B------:R-:W-:-:S03]  /*09b0*/  IMAD.MOV.U32 R5, RZ, RZ, R9 ;  /* 0x000000ffff057224 */ /* 0x000fc600078e0009 */
[----:B------:R-:W-:Y:S01]  /*09c0*/  IADD3 R4, PT, PT, R4, 0x400, R73 ;  /* 0x0000040004047810 */ /* 0x000fe20007ffe049 */
[----:B------:R-:W-:-:S07]  /*09d0*/  IMAD.MOV R2, RZ, RZ, -R2 ;  /* 0x000000ffff027224 */ /* 0x000fce00078e0a02 */
.L_x_6:
[----:B------:R-:W-:Y:S01]  /*09e0*/  VIADD R2, R2, 0x10 ;  /* 0x0000001002027836 */ /* 0x000fe20000000000 */
[----:B------:R-:W-:Y:S01]  /*09f0*/  STS [R4+-0x400], RZ ;  /* 0xfffc00ff04007388 */ /* 0x000fe20000000800 */
[----:B------:R-:W-:-:S03]  /*0a00*/  VIADD R5, R5, 0x200 ;  /* 0x0000020005057836 */ /* 0x000fc60000000000 */
[----:B------:R-:W-:Y:S01]  /*0a10*/  ISETP.NE.AND P0, PT, R2, RZ, PT ;  /* 0x000000ff0200720c */ /* 0x000fe20003f05270 */
[----:B------:R-:W-:Y:S04]  /*0a20*/  STS [R4+-0x380], RZ ;  /* 0xfffc80ff04007388 */ /* 0x000fe80000000800 */
[----:B------:R-:W-:Y:S04]  /*0a30*/  STS [R4+-0x300], RZ ;  /* 0xfffd00ff04007388 */ /* 0x000fe80000000800 */
[----:B------:R-:W-:Y:S04]  /*0a40*/  STS [R4+-0x280], RZ ;  /* 0xfffd80ff04007388 */ /* 0x000fe80000000800 */
[----:B------:R-:W-:Y:S04]  /*0a50*/  STS [R4+-0x200], RZ ;  /* 0xfffe00ff04007388 */ /* 0x000fe80000000800 */
[----:B------:R-:W-:Y:S04]  /*0a60*/  STS [R4+-0x180], RZ ;  /* 0xfffe80ff04007388 */ /* 0x000fe80000000800 */
[----:B------:R-:W-:Y:S04]  /*0a70*/  STS [R4+-0x100], RZ ;  /* 0xffff00ff04007388 */ /* 0x000fe80000000800 */
[----:B------:R-:W-:Y:S04]  /*0a80*/  STS [R4+-0x80], RZ ;  /* 0xffff80ff04007388 */ /* 0x000fe80000000800 */
[----:B------:R-:W-:Y:S04]  /*0a90*/  STS [R4], RZ ;  /* 0x000000ff04007388 */ /* 0x000fe80000000800 */
[----:B------:R-:W-:Y:S04]  /*0aa0*/  STS [R4+0x80], RZ ;  /* 0x000080ff04007388 */ /* 0x000fe80000000800 */
[----:B------:R-:W-:Y:S04]  /*0ab0*/  STS [R4+0x100], RZ ;  /* 0x000100ff04007388 */ /* 0x000fe80000000800 */
[----:B------:R-:W-:Y:S04]  /*0ac0*/  STS [R4+0x180], RZ ;  /* 0x000180ff04007388 */ /* 0x000fe80000000800 */
[----:B------:R-:W-:Y:S04]  /*0ad0*/  STS [R4+0x200], RZ ;  /* 0x000200ff04007388 */ /* 0x000fe80000000800 */
[----:B------:R-:W-:Y:S04]  /*0ae0*/  STS [R4+0x280], RZ ;  /* 0x000280ff04007388 */ /* 0x000fe80000000800 */
[----:B------:R-:W-:Y:S04]  /*0af0*/  STS [R4+0x300], RZ ;  /* 0x000300ff04007388 */ /* 0x000fe80000000800 */
[----:B------:R0:W-:Y:S02]  /*0b00*/  STS [R4+0x380], RZ ;  /* 0x000380ff04007388 */ /* 0x0001e40000000800 */
[----:B0-----:R-:W-:Y:S01]  /*0b10*/  VIADD R4, R4, 0x800 ;  /* 0x0000080004047836 */ /* 0x001fe20000000000 */
[----:B------:R-:W-:Y:S06]  /*0b20*/  @P0 BRA `(.L_x_6) ;  /* 0xfffffffc00ac0947 */ /* 0x000fec000383ffff */
.L_x_5:
[----:B------:R-:W-:Y:S05]  /*0b30*/  BSYNC.RECONVERGENT B0 ;  /* 0x0000000000007941 */ /* 0x000fea0003800200 */
.L_x_4:
[----:B------:R-:W-:Y:S01]  /*0b40*/  BSSY.RECONVERGENT B0, `(.L_x_7) ;  /* 0x0000026000007945 */ /* 0x000fe20003800200 */
[----:B------:R-:W-:-:S03]  /*0b50*/  IMAD.IADD R2, R73, 0x1, R0 ;  /* 0x0000000149027824 */ /* 0x000fc600078e0200 */
[----:B------:R-:W-:Y:S05]  /*0b60*/  @!P1 BRA `(.L_x_8) ;  /* 0x00000000008c9947 */ /* 0x000fea0003800000 */
[----:B------:R-:W-:Y:S01]  /*0b70*/  ISETP.GE.U32.AND P0, PT, R6, 0x8, PT ;  /* 0x000000080600780c */ /* 0x000fe20003f06070 */
[----:B------:R-:W-:Y:S01]  /*0b80*/  BSSY.RECONVERGENT B1, `(.L_x_9) ;  /* 0x000000e000017945 */ /* 0x000fe20003800200 */
[----:B------:R-:W-:-:S04]  /*0b90*/  LOP3.LUT R7, R3, 0x7, RZ, 0xc0, !PT ;  /* 0x0000000703077812 */ /* 0x000fc800078ec0ff */
[----:B------:R-:W-:-:S07]  /*0ba0*/  ISETP.NE.AND P1, PT, R7, RZ, PT ;  /* 0x000000ff0700720c */ /* 0x000fce0003f25270 */
[----:B------:R-:W-:Y:S06]  /*0bb0*/  @!P0 BRA `(.L_x_10) ;  /* 0x0000000000288947 */ /* 0x000fec0003800000 */
[C---:B------:R-:W-:Y:S02]  /*0bc0*/  IMAD R4, R5.reuse, 0x4, R2 ;  /* 0x0000000405047824 */ /* 0x040fe400078e0202 */
[----:B------:R-:W-:-:S03]  /*0bd0*/  VIADD R5, R5, 0x100 ;  /* 0x0000010005057836 */ /* 0x000fc60000000000 */
[----:B------:R0:W-:Y:S04]  /*0be0*/  STS [R4], RZ ;  /* 0x000000ff04007388 */ /* 0x0001e80000000800 */
[----:B------:R0:W-:Y:S04]  /*0bf0*/  STS [R4+0x80], RZ ;  /* 0x000080ff04007388 */ /* 0x0001e80000000800 */
[----:B------:R0:W-:Y:S04]  /*0c00*/  STS [R4+0x100], RZ ;  /* 0x000100ff04007388 */ /* 0x0001e80000000800 */
[----:B------:R0:W-:Y:S04]  /*0c10*/  STS [R4+0x180], RZ ;  /* 0x000180ff04007388 */ /* 0x0001e80000000800 */
[----:B------:R0:W-:Y:S04]  /*0c20*/  STS [R4+0x200], RZ ;  /* 0x000200ff04007388 */ /* 0x0001e80000000800 */
[----:B------:R0:W-:Y:S04]  /*0c30*/  STS [R4+0x280], RZ ;  /* 0x000280ff04007388 */ /* 0x0001e80000000800 */
[----:B------:R0:W-:Y:S04]  /*0c40*/  STS [R4+0x300], RZ ;  /* 0x000300ff04007388 */ /* 0x0001e80000000800 */
[----:B------:R0:W-:Y:S02]  /*0c50*/  STS [R4+0x380], RZ ;  /* 0x000380ff04007388 */ /* 0x0001e40000000800 */
.L_x_10:
[----:B------:R-:W-:Y:S05]  /*0c60*/  BSYNC.RECONVERGENT B1 ;  /* 0x0000000000017941 */ /* 0x000fea0003800200 */
.L_x_9:
[----:B------:R-:W-:Y:S05]  /*0c70*/  @!P1 BRA `(.L_x_8) ;  /* 0x0000000000489947 */ /* 0x000fea0003800000 */
[----:B------:R-:W-:Y:S02]  /*0c80*/  ISETP.GE.U32.AND P0, PT, R7, 0x4, PT ;  /* 0x000000040700780c */ /* 0x000fe40003f06070 */
[----:B------:R-:W-:-:S04]  /*0c90*/  LOP3.LUT R3, R3, 0x3, RZ, 0xc0, !PT ;  /* 0x0000000303037812 */ /* 0x000fc800078ec0ff */
[----:B------:R-:W-:-:S07]  /*0ca0*/  ISETP.NE.AND P1, PT, R3, RZ, PT ;  /* 0x000000ff0300720c */ /* 0x000fce0003f25270 */
[C---:B------:R-:W-:Y:S02]  /*0cb0*/  @P0 IMAD R2, R5.reuse, 0x4, R2 ;  /* 0x0000000405020824 */ /* 0x040fe400078e0202 */
[----:B------:R-:W-:-:S03]  /*0cc0*/  @P0 VIADD R5, R5, 0x80 ;  /* 0x0000008005050836 */ /* 0x000fc60000000000 */
[----:B------:R1:W-:Y:S04]  /*0cd0*/  @P0 STS [R2], RZ ;  /* 0x000000ff02000388 */ /* 0x0003e80000000800 */
[----:B------:R1:W-:Y:S04]  /*0ce0*/  @P0 STS [R2+0x80], RZ ;  /* 0x000080ff02000388 */ /* 0x0003e80000000800 */
[----:B------:R1:W-:Y:S04]  /*0cf0*/  @P0 STS [R2+0x100], RZ ;  /* 0x000100ff02000388 */ /* 0x0003e80000000800 */
[----:B------:R1:W-:Y:S01]  /*0d00*/  @P0 STS [R2+0x180], RZ ;  /* 0x000180ff02000388 */ /* 0x0003e20000000800 */
[----:B------:R-:W-:Y:S05]  /*0d10*/  @!P1 BRA `(.L_x_8) ;  /* 0x0000000000209947 */ /* 0x000fea0003800000 */
[----:B------:R-:W-:Y:S02]  /*0d20*/  IMAD R0, R5, 0x4, R0 ;  /* 0x0000000405007824 */ /* 0x000fe400078e0200 */
[----:B------:R-:W-:Y:S02]  /*0d30*/  IMAD.MOV R3, RZ, RZ, -R3 ;  /* 0x000000ffff037224 */ /* 0x000fe400078e0a03 */
[----:B------:R-:W-:-:S07]  /*0d40*/  IMAD.IADD R0, R73, 0x1, R0 ;  /* 0x0000000149007824 */ /* 0x000fce00078e0200 */
.L_x_11:
[----:B------:R-:W-:Y:S01]  /*0d50*/  VIADD R3, R3, 0x1 ;  /* 0x0000000103037836 */ /* 0x000fe20000000000 */
[----:B------:R2:W-:Y:S04]  /*0d60*/  STS [R0], RZ ;  /* 0x000000ff00007388 */ /* 0x0005e80000000800 */
[----:B------:R-:W-:Y:S01]  /*0d70*/  ISETP.NE.AND P0, PT, R3, RZ, PT ;  /* 0x000000ff0300720c */ /* 0x000fe20003f05270 */
[----:B--2---:R-:W-:-:S12]  /*0d80*/  VIADD R0, R0, 0x80 ;  /* 0x0000008000007836 */ /* 0x004fd80000000000 */
[----:B------:R-:W-:Y:S05]  /*0d90*/  @P0 BRA `(.L_x_11) ;  /* 0xfffffffc00ec0947 */ /* 0x000fea000383ffff */
.L_x_8:
[----:B------:R-:W-:Y:S05]  /*0da0*/  BSYNC.RECONVERGENT B0 ;  /* 0x0000000000007941 */ /* 0x000fea0003800200 */
.L_x_7:
[----:B------:R-:W2:Y:S01]  /*0db0*/  LDCU UR5, c[0x0][0x3c4] ;  /* 0x00007880ff0577ac */ /* 0x000ea20008000800 */
[C---:B-1----:R-:W-:Y:S01]  /*0dc0*/  IMAD.SHL.U32 R2, R39.reuse, 0x20, RZ ;  /* 0x0000002027027824 */ /* 0x042fe200078e00ff */
[C---:B------:R-:W-:Y:S01]  /*0dd0*/  ISETP.GT.U32.AND P1, PT, R39.reuse, 0xff, PT ;  /* 0x000000ff2700780c */ /* 0x040fe20003f24070 */
[----:B------:R-:W-:Y:S01]  /*0de0*/  BSSY.RECONVERGENT B0, `(.L_x_12) ;  /* 0x000007c000007945 */ /* 0x000fe20003800200 */
[----:B------:R-:W-:Y:S02]  /*0df0*/  IMAD R0, R39, 0x4, R73 ;  /* 0x0000000427007824 */ /* 0x000fe400078e0249 */
[----:B0-----:R-:W-:Y:S01]  /*0e00*/  LOP3.LUT R4, R2, 0x7c00, RZ, 0xc0, !PT ;  /* 0x00007c0002047812 */ /* 0x001fe200078ec0ff */
[----:B------:R-:W-:Y:S01]  /*0e10*/  IMAD.MOV.U32 R52, RZ, RZ, RZ ;  /* 0x000000ffff347224 */ /* 0x000fe200078e00ff */
[----:B------:R-:W-:-:S03]  /*0e20*/  P2R R2, PR, RZ, 0x2 ;  /* 0x00000002ff027803 */ /* 0x000fc60000000000 */
[----:B------:R-:W-:Y:S02]  /*0e30*/  IMAD.IADD R15, R73, 0x1, R4 ;  /* 0x00000001490f7824 */ /* 0x000fe400078e0204 */
[----:B------:R0:W-:Y:S01]  /*0e40*/  STL [R1+0x8], R2 ;  /* 0x0000080201007387 */ /* 0x0001e20000100800 */
[----:B--2--5:R-:W-:Y:S02]  /*0e50*/  SHF.R.U32.HI R51, RZ, UR5, R71 ;  /* 0x00000005ff337c19 */ /* 0x024fe40008011647 */
[----:B------:R-:W-:Y:S02]  /*0e60*/  SHF.R.U32.HI R5, RZ, UR5, R70 ;  /* 0x00000005ff057c19 */ /* 0x000fe40008011646 */
[----:B------:R-:W-:Y:S01]  /*0e70*/  SHF.R.U32.HI R45, RZ, UR5, R64 ;  /* 0x00000005ff2d7c19 */ /* 0x000fe20008011640 */
[----:B0-----:R-:W0:Y:S01]  /*0e80*/  @!P1 LDC.64 R2, c[0x0][0x380] ;  /* 0x0000e000ff029b82 */ /* 0x001e220000000a00 */
[----:B------:R-:W-:Y:S02]  /*0e90*/  SHF.R.U32.HI R50, RZ, UR5, R69 ;  /* 0x00000005ff327c19 */ /* 0x000fe40008011645 */
[----:B------:R-:W-:-:S02]  /*0ea0*/  SHF.R.U32.HI R44, RZ, UR5, R63 ;  /* 0x00000005ff2c7c19 */ /* 0x000fc4000801163f */
[----:B------:R-:W-:Y:S02]  /*0eb0*/  SHF.R.U32.HI R49, RZ, UR5, R68 ;  /* 0x00000005ff317c19 */ /* 0x000fe40008011644 */
[----:B------:R-:W-:Y:S02]  /*0ec0*/  SHF.R.U32.HI R48, RZ, UR5, R67 ;  /* 0x00000005ff307c19 */ /* 0x000fe40008011643 */
[----:B------:R-:W-:Y:S02]  /*0ed0*/  LOP3.LUT R51, R51, UR4, RZ, 0x30, !PT ;  /* 0x0000000433337c12 */ /* 0x000fe4000f8e30ff */
[----:B------:R-:W-:Y:S02]  /*0ee0*/  SHF.R.U32.HI R47, RZ, UR5, R66 ;  /* 0x00000005ff2f7c19 */ /* 0x000fe40008011642 */
[----:B------:R-:W-:Y:S01]  /*0ef0*/  LOP3.LUT R4, R5, UR4, RZ, 0x30, !PT ;  /* 0x0000000405047c12 */ /* 0x000fe2000f8e30ff */
[----:B------:R-:W-:Y:S01]  /*0f00*/  IMAD R30, R51, 0x4, R15 ;  /* 0x00000004331e7824 */ /* 0x000fe200078e020f */
[----:B------:R-:W-:Y:S01]  /*0f10*/  LOP3.LUT R45, R45, UR4, RZ, 0x30, !PT ;  /* 0x000000042d2d7c12 */ /* 0x000fe2000f8e30ff */
[----:B------:R-:W-:Y:S01]  /*0f20*/  NOP ;  /* 0x0000000000007918 */ /* 0x000fe20000000000 */
[----:B------:R-:W-:Y:S01]  /*0f30*/  SHF.R.U32.HI R46, RZ, UR5, R65 ;  /* 0x00000005ff2e7c19 */ /* 0x000fe20008011641 */
[--C-:B------:R-:W-:Y:S01]  /*0f40*/  IMAD R31, R4, 0x4, R15.reuse ;  /* 0x00000004041f7824 */ /* 0x100fe200078e020f */
[----:B------:R-:W-:Y:S01]  /*0f50*/  LOP3.LUT R50, R50, UR4, RZ, 0x30, !PT ;  /* 0x0000000432327c12 */ /* 0x000fe2000f8e30ff */
[--C-:B------:R-:W-:Y:S01]  /*0f60*/  IMAD R7, R45, 0x4, R15.reuse ;  /* 0x000000042d077824 */ /* 0x100fe200078e020f */
[----:B------:R-:W-:Y:S01]  /*0f70*/  LOP3.LUT R44, R44, UR4, RZ, 0x30, !PT ;  /* 0x000000042c2c7c12 */ /* 0x000fe2000f8e30ff */
[----:B------:R1:W-:Y:S01]  /*0f80*/  ATOMS.POPC.INC.32 RZ, [R30+URZ] ;  /* 0x000000001eff7f8c */ /* 0x0003e2000d8000ff */
[----:B------:R-:W-:Y:S01]  /*0f90*/  LOP3.LUT R49, R49, UR4, RZ, 0x30, !PT ;  /* 0x0000000431317c12 */ /* 0x000fe2000f8e30ff */
[--C-:B------:R-:W-:Y:S01]  /*0fa0*/  IMAD R29, R50, 0x4, R15.reuse ;  /* 0x00000004321d7824 */ /* 0x100fe200078e020f */
[----:B------:R-:W-:Y:S01]  /*0fb0*/  LOP3.LUT R48, R48, UR4, RZ, 0x30, !PT ;  /* 0x0000000430307c12 */ /* 0x000fe2000f8e30ff */
[--C-:B------:R-:W-:Y:S01]  /*0fc0*/  IMAD R6, R44, 0x4, R15.reuse ;  /* 0x000000042c067824 */ /* 0x100fe200078e020f */
[----:B------:R-:W-:Y:S01]  /*0fd0*/  SHF.R.U32.HI R43, RZ, UR5, R62 ;  /* 0x00000005ff2b7c19 */ /* 0x000fe2000801163e */
[--C-:B------:R-:W-:Y:S01]  /*0fe0*/  IMAD R28, R49, 0x4, R15.reuse ;  /* 0x00000004311c7824 */ /* 0x100fe200078e020f */
[----:B------:R-:W-:Y:S01]  /*0ff0*/  LOP3.LUT R47, R47, UR4, RZ, 0x30, !PT ;  /* 0x000000042f2f7c12 */ /* 0x000fe2000f8e30ff */
[----:B------:R-:W-:Y:S01]  /*1000*/  IMAD R27, R48, 0x4, R15 ;  /* 0x00000004301b7824 */ /* 0x000fe200078e020f */
[----:B------:R-:W-:Y:S01]  /*1010*/  SHF.R.U32.HI R42, RZ, UR5, R61 ;  /* 0x00000005ff2a7c19 */ /* 0x000fe2000801163d */
[----:B------:R1:W-:Y:S01]  /*1020*/  STL [R1+0x4], R7 ;  /* 0x0000040701007387 */ /* 0x0003e20000100800 */
[----:B------:R-:W-:Y:S01]  /*1030*/  LOP3.LUT R46, R46, UR4, RZ, 0x30, !PT ;  /* 0x000000042e2e7c12 */ /* 0x000fe2000f8e30ff */
[----:B------:R-:W-:Y:S01]  /*1040*/  IMAD R26, R47, 0x4, R15 ;  /* 0x000000042f1a7824 */ /* 0x000fe200078e020f */
[----:B------:R-:W-:Y:S01]  /*1050*/  SHF.R.U32.HI R41, RZ, UR5, R60 ;  /* 0x00000005ff297c19 */ /* 0x000fe2000801163c */
[----:B------:R1:W-:Y:S01]  /*1060*/  ATOMS.POPC.INC.32 RZ, [R31+URZ] ;  /* 0x000000001fff7f8c */ /* 0x0003e2000d8000ff */
[----:B------:R-:W-:Y:S01]  /*1070*/  SHF.R.U32.HI R40, RZ, UR5, R59 ;  /* 0x00000005ff287c19 */ /* 0x000fe2000801163b */
[----:B------:R-:W-:Y:S01]  /*1080*/  IMAD R25, R46, 0x4, R15 ;  /* 0x000000042e197824 */ /* 0x000fe200078e020f */
[----:B------:R-:W-:Y:S01]  /*1090*/  SHF.R.U32.HI R37, RZ, UR5, R58 ;  /* 0x00000005ff257c19 */ /* 0x000fe2000801163a */
[----:B------:R1:W-:Y:S01]  /*10a0*/  STL [R1], R6 ;  /* 0x0000000601007387 */ /* 0x0003e20000100800 */
[----:B------:R-:W-:-:S02]  /*10b0*/  LOP3.LUT R43, R43, UR4, RZ, 0x30, !PT ;  /* 0x000000042b2b7c12 */ /* 0x000fc4000f8e30ff */
[----:B------:R-:W-:Y:S01]  /*10c0*/  SHF.R.U32.HI R36, RZ, UR5, R57 ;  /* 0x00000005ff247c19 */ /* 0x000fe20008011639 */
[----:B------:R1:W-:Y:S01]  /*10d0*/  ATOMS.POPC.INC.32 RZ, [R29+URZ] ;  /* 0x000000001dff7f8c */ /* 0x0003e2000d8000ff */
[----:B------:R-:W-:Y:S01]  /*10e0*/  LOP3.LUT R42, R42, UR4, RZ, 0x30, !PT ;  /* 0x000000042a2a7c12 */ /* 0x000fe2000f8e30ff */
[--C-:B------:R-:W-:Y:S01]  /*10f0*/  IMAD R24, R43, 0x4, R15.reuse ;  /* 0x000000042b187824 */ /* 0x100fe200078e020f */
[----:B------:R-:W-:Y:S01]  /*1100*/  SHF.R.U32.HI R35, RZ, UR5, R56 ;  /* 0x00000005ff237c19 */ /* 0x000fe20008011638 */
[----:B------:R1:W-:Y:S01]  /*1110*/  ATOMS.POPC.INC.32 RZ, [R28+URZ] ;  /* 0x000000001cff7f8c */ /* 0x0003e2000d8000ff */
[----:B------:R-:W-:Y:S01]  /*1120*/  LOP3.LUT R41, R41, UR4, RZ, 0x30, !PT ;  /* 0x0000000429297c12 */ /* 0x000fe2000f8e30ff */
[----:B------:R-:W-:Y:S01]  /*1130*/  IMAD R23, R42, 0x4, R15 ;  /* 0x000000042a177824 */ /* 0x000fe200078e020f */
        /* <DEDUP_REMOVED lines=12> */
[----:B------:R-:W-:Y:S01]  /*1200*/  LOP3.LUT R35, R35, UR4, RZ, 0x30, !PT ;  /* 0x0000000423237c12 */ /* 0x000fe2000f8e30ff */
[----:B------:R1:W-:Y:S01]  /*1210*/  ATOMS.POPC.INC.32 RZ, [R7+URZ] ;  /* 0x0000000007ff7f8c */ /* 0x0003e2000d8000ff */
[----:B------:R-:W-:Y:S01]  /*1220*/  LOP3.LUT R34, R34, UR4, RZ, 0x30, !PT ;  /* 0x0000000422227c12 */ /* 0x000fe2000f8e30ff */
[--C-:B------:R-:W-:Y:S01]  /*1230*/  IMAD R19, R36, 0x4, R15.reuse ;  /* 0x0000000424137824 */ /* 0x100fe200078e020f */
[----:B------:R-:W-:Y:S01]  /*1240*/  LOP3.LUT R33, R33, UR4, RZ, 0x30, !PT ;  /* 0x0000000421217c12 */ /* 0x000fe2000f8e30ff */
[----:B------:R1:W-:Y:S01]  /*1250*/  ATOMS.POPC.INC.32 RZ, [R6+URZ] ;  /* 0x0000000006ff7f8c */ /* 0x0003e2000d8000ff */
[----:B------:R-:W-:Y:S01]  /*1260*/  LOP3.LUT R32, R32, UR4, RZ, 0x30, !PT ;  /* 0x0000000420207c12 */ /* 0x000fe2000f8e30ff */
[----:B------:R-:W-:-:S02]  /*1270*/  IMAD R18, R35, 0x4, R15 ;  /* 0x0000000423127824 */ /* 0x000fc400078e020f */
[----:B------:R1:W-:Y:S01]  /*1280*/  ATOMS.POPC.INC.32 RZ, [R24+URZ] ;  /* 0x0000000018ff7f8c */ /* 0x0003e2000d8000ff */
[--C-:B------:R-:W-:Y:S02]  /*1290*/  IMAD R17, R34, 0x4, R15.reuse ;  /* 0x0000000422117824 */ /* 0x100fe400078e020f */
[--C-:B------:R-:W-:Y:S01]  /*12a0*/  IMAD R16, R33, 0x4, R15.reuse ;  /* 0x0000000421107824 */ /* 0x100fe200078e020f */
[----:B------:R1:W-:Y:S01]  /*12b0*/  ATOMS.POPC.INC.32 RZ, [R23+URZ] ;  /* 0x0000000017ff7f8c */ /* 0x0003e2000d8000ff */
[----:B------:R-:W-:-:S03]  /*12c0*/  IMAD R15, R32, 0x4, R15 ;  /* 0x00000004200f7824 */ /* 0x000fc600078e020f */
[----:B------:R1:W-:Y:S04]  /*12d0*/  ATOMS.POPC.INC.32 RZ, [R22+URZ] ;  /* 0x0000000016ff7f8c */ /* 0x0003e8000d8000ff */
[----:B------:R1:W-:Y:S04]  /*12e0*/  ATOMS.POPC.INC.32 RZ, [R21+URZ] ;  /* 0x0000000015ff7f8c */ /* 0x0003e8000d8000ff */
[----:B------:R1:W-:Y:S04]  /*12f0*/  ATOMS.POPC.INC.32 RZ, [R20+URZ] ;  /* 0x0000000014ff7f8c */ /* 0x0003e8000d8000ff */
[----:B------:R1:W-:Y:S04]  /*1300*/  ATOMS.POPC.INC.32 RZ, [R19+URZ] ;  /* 0x0000000013ff7f8c */ /* 0x0003e8000d8000ff */
[----:B------:R1:W-:Y:S04]  /*1310*/  ATOMS.POPC.INC.32 RZ, [R18+URZ] ;  /* 0x0000000012ff7f8c */ /* 0x0003e8000d8000ff */
[----:B------:R1:W-:Y:S04]  /*1320*/  ATOMS.POPC.INC.32 RZ, [R17+URZ] ;  /* 0x0000000011ff7f8c */ /* 0x0003e8000d8000ff */
[----:B------:R1:W-:Y:S04]  /*1330*/  ATOMS.POPC.INC.32 RZ, [R16+URZ] ;  /* 0x0000000010ff7f8c */ /* 0x0003e8000d8000ff */
[----:B------:R1:W-:Y:S01]  /*1340*/  ATOMS.POPC.INC.32 RZ, [R15+URZ] ;  /* 0x000000000fff7f8c */ /* 0x0003e2000d8000ff */
[----:B------:R-:W-:Y:S06]  /*1350*/  BAR.SYNC.DEFER_BLOCKING 0x0 ;  /* 0x0000000000007b1d */ /* 0x000fec0000010000 */
[----:B0-----:R-:W-:Y:S05]  /*1360*/  @P1 BRA `(.L_x_13) ;  /* 0x00000000008c1947 */ /* 0x001fea0003800000 */
[----:B------:R-:W-:Y:S04]  /*1370*/  LDS R13, [R0] ;  /* 0x00000000000d7984 */ /* 0x000fe80000000800 */
[----:B------:R-:W0:Y:S04]  /*1380*/  LDS R14, [R0+0x400] ;  /* 0x00040000000e7984 */ /* 0x000e280000000800 */
[----:B------:R-:W2:Y:S04]  /*1390*/  LDS R52, [R0+0x800] ;  /* 0x0008000000347984 */ /* 0x000ea80000000800 */
[----:B------:R-:W3:Y:S04]  /*13a0*/  LDS R74, [R0+0xc00] ;  /* 0x000c0000004a7984 */ /* 0x000ee80000000800 */
[----:B------:R-:W4:Y:S04]  /*13b0*/  LDS R12, [R0+0x1000] ;  /* 0x00100000000c7984 */ /* 0x000f280000000800 */
[----:B------:R-:W5:Y:S04]  /*13c0*/  LDS R11, [R0+0x1400] ;  /* 0x00140000000b7984 */ /* 0x000f680000000800 */
[----:B------:R-:W5:Y:S04]  /*13d0*/  LDS R4, [R0+0x1800] ;  /* 0x0018000000047984 */ /* 0x000f680000000800 */
[----:B------:R-:W5:Y:S04]  /*13e0*/  LDS R10, [R0+0x1c00] ;  /* 0x001c0000000a7984 */ /* 0x000f680000000800 */
[----:B------:R-:W5:Y:S04]  /*13f0*/  LDS R9, [R0+0x2000] ;  /* 0x0020000000097984 */ /* 0x000f680000000800 */
[----:B------:R-:W5:Y:S04]  /*1400*/  LDS R8, [R0+0x2400] ;  /* 0x0024000000087984 */ /* 0x000f680000000800 */
[----:B-1----:R-:W1:Y:S01]  /*1410*/  LDS R6, [R0+0x2800] ;  /* 0x0028000000067984 */ /* 0x002e620000000800 */
[----:B0-----:R-:W-:-:S03]  /*1420*/  IMAD.IADD R75, R13, 0x1, R14 ;  /* 0x000000010d4b7824 */ /* 0x001fc600078e020e */
[----:B------:R0:W-:Y:S01]  /*1430*/  STS [R0+0x400], R13 ;  /* 0x0004000d00007388 */ /* 0x0001e20000000800 */
[----:B--2---:R-:W-:-:S03]  /*1440*/  IMAD.IADD R7, R75, 0x1, R52 ;  /* 0x000000014b077824 */ /* 0x004fc600078e0234 */
[----:B------:R1:W-:Y:S01]  /*1450*/  STS [R0+0x800], R75 ;  /* 0x0008004b00007388 */ /* 0x0003e20000000800 */
[----:B---3--:R-:W-:-:S03]  /*1460*/  IMAD.IADD R5, R7, 0x1, R74 ;  /* 0x0000000107057824 */ /* 0x008fc600078e024a */
[----:B------:R-:W2:Y:S01]  /*1470*/  LDS R52, [R0+0x2c00] ;  /* 0x002c000000347984 */ /* 0x000ea20000000800 */
[----:B----4-:R-:W-:-:S03]  /*1480*/  IMAD.IADD R12, R5, 0x1, R12 ;  /* 0x00000001050c7824 */ /* 0x010fc600078e020c */
[----:B------:R3:W-:Y:S01]  /*1490*/  STS [R0+0xc00], R7 ;  /* 0x000c000700007388 */ /* 0x0007e20000000800 */
[----:B-----5:R-:W-:-:S03]  /*14a0*/  IMAD.IADD R11, R12, 0x1, R11 ;  /* 0x000000010c0b7824 */ /* 0x020fc600078e020b */
[----:B------:R3:W-:Y:S01]  /*14b0*/  STS [R0+0x1000], R5 ;  /* 0x0010000500007388 */ /* 0x0007e20000000800 */
[----:B------:R-:W-:-:S03]  /*14c0*/  IMAD.IADD R77, R11, 0x1, R4 ;  /* 0x000000010b4d7824 */ /* 0x000fc600078e0204 */
[----:B------:R3:W-:Y:S01]  /*14d0*/  STS [R0+0x1400], R12 ;  /* 0x0014000c00007388 */ /* 0x0007e20000000800 */
[----:B------:R-:W-:-:S03]  /*14e0*/  IMAD.IADD R10, R77, 0x1, R10 ;  /* 0x000000014d0a7824 */ /* 0x000fc600078e020a */
[----:B------:R3:W-:Y:S01]  /*14f0*/  STS [R0+0x1800], R11 ;  /* 0x0018000b00007388 */ /* 0x0007e20000000800 */
[----:B------:R-:W-:-:S03]  /*1500*/  IMAD.IADD R9, R10, 0x1, R9 ;  /* 0x000000010a097824 */ /* 0x000fc600078e0209 */
[----:B------:R3:W-:Y:S01]  /*1510*/  STS [R0+0x1c00], R77 ;  /* 0x001c004d00007388 */ /* 0x0007e20000000800 */
[----:B0-----:R-:W-:-:S03]  /*1520*/  IMAD.IADD R13, R9, 0x1, R8 ;  /* 0x00000001090d7824 */ /* 0x001fc600078e0208 */
[----:B------:R3:W-:Y:S01]  /*1530*/  STS [R0+0x2000], R10 ;  /* 0x0020000a00007388 */ /* 0x0007e20000000800 */
[----:B-1----:R-:W-:-:S03]  /*1540*/  IMAD.IADD R75, R13, 0x1, R6 ;  /* 0x000000010d4b7824 */ /* 0x002fc600078e0206 */
[----:B------:R3:W-:Y:S04]  /*1550*/  STS [R0+0x2400], R9 ;  /* 0x0024000900007388 */ /* 0x0007e80000000800 */
[----:B------:R3:W-:Y:S04]  /*1560*/  STS [R0+0x2800], R13 ;  /* 0x0028000d00007388 */ /* 0x0007e80000000800 */
[----:B------:R3:W-:Y:S04]  /*1570*/  STS [R0], RZ ;  /* 0x000000ff00007388 */ /* 0x0007e80000000800 */
[----:B------:R3:W-:Y:S01]  /*1580*/  STS [R0+0x2c00], R75 ;  /* 0x002c004b00007388 */ /* 0x0007e20000000800 */
[----:B--2---:R-:W-:-:S07]  /*1590*/  IMAD.IADD R52, R75, 0x1, R52 ;  /* 0x000000014b347824 */ /* 0x004fce00078e0234 */
.L_x_13:
[----:B------:R-:W-:Y:S05]  /*15a0*/  BSYNC.RECONVERGENT B0 ;  /* 0x0000000000007941 */ /* 0x000fea0003800200 */
.L_x_12:
[----:B------:R-:W-:Y:S01]  /*15b0*/  ISETP.NE.AND P0, PT, R52, 0x1c80, PT ;  /* 0x00001c803400780c */ /* 0x000fe20003f05270 */
[----:B---3--:R-:W-:-:S03]  /*15c0*/  @!P1 IMAD R5, R72, 0x100, R39 ;  /* 0x0000010048059824 */ /* 0x008fc600078e0227 */
[----:B------:R-:W-:Y:S01]  /*15d0*/  ISETP.LT.U32.AND P0, PT, R39, 0x100, !P0 ;  /* 0x000001002700780c */ /* 0x000fe20004701070 */
[----:B------:R-:W-:Y:S01]  /*15e0*/  @!P1 IMAD.WIDE R2, R5, 0x4, R2 ;  /* 0x0000000405029825 */ /* 0x000fe200078e0202 */
[----:B------:R-:W-:-:S05]  /*15f0*/  @!P1 LOP3.LUT R5, R52, 0x40000000, RZ, 0xfc, !PT ;  /* 0x4000000034059812 */ /* 0x000fca00078efcff */
[----:B------:R0:W-:Y:S06]  /*1600*/  @!P1 STG.E.STRONG.SYS desc[UR6][R2.64], R5 ;  /* 0x0000000502009986 */ /* 0x0001ec000c115906 */
[----:B------:R-:W-:Y:S06]  /*1610*/  BAR.RED.OR.DEFER_BLOCKING 0x0, P0 ;  /* 0x0000000000007b1d */ /* 0x000fec0000014800 */
[----:B------:R-:W2:Y:S02]  /*1620*/  B2R.RESULT RZ, P0 ;  /* 0x0000000000ff731c */ /* 0x000ea40000004000 */
[----:B0-2---:R-:W-:Y:S05]  /*1630*/  @!P0 BRA `(.L_x_14) ;  /* 0x0000000800ac8947 */ /* 0x005fea0003800000 */
[----:B------:R-:W-:Y:S01]  /*1640*/  BSSY B1, `(.L_x_15) ;  /* 0x0000033000017945 */ /* 0x000fe20003800000 */
[----:B-1----:R-:W-:-:S03]  /*1650*/  IMAD R7, R39, 0x8, R73 ;  /* 0x0000000827077824 */ /* 0x002fc600078e0249 */
[----:B------:R-:W-:Y:S05]  /*1660*/  @P1 BRA `(.L_x_16) ;  /* 0x0000000000c01947 */ /* 0x000fea0003800000 */
[----:B------:R-:W0:Y:S02]  /*1670*/  LDCU.64 UR8, c[0x0][0x398] ;  /* 0x00007300ff0877ac */ /* 0x000e240008000a00 */
[----:B0-----:R-:W-:-:S04]  /*1680*/  LEA R4, P0, R39, UR8, 0x3 ;  /* 0x0000000827047c11 */ /* 0x001fc8000f8018ff */
[----:B------:R-:W-:-:S05]  /*1690*/  LEA.HI.X R5, R39, UR9, RZ, 0x3, P0 ;  /* 0x0000000927057c11 */ /* 0x000fca00080f1cff */
[----:B------:R-:W2:Y:S01]  /*16a0*/  LDG.E.64 R2, desc[UR6][R4.64] ;  /* 0x0000000604027981 */ /* 0x000ea2000c1e1b00 */
[----:B------:R-:W-:-:S04]  /*16b0*/  ISETP.GT.U32.AND P0, PT, R39, R51, PT ;  /* 0x000000332700720c */ /* 0x000fc80003f04070 */
[----:B------:R-:W-:-:S04]  /*16c0*/  SEL R9, RZ, 0x1c80, !P0 ;  /* 0x00001c80ff097807 */ /* 0x000fc80004000000 */
[----:B--2---:R-:W-:Y:S01]  /*16d0*/  IADD3 R2, P0, PT, R2, -R9, RZ ;  /* 0x8000000902027210 */ /* 0x004fe20007f1e0ff */
[----:B------:R-:W-:-:S03]  /*16e0*/  IMAD.MOV.U32 R9, RZ, RZ, R52 ;  /* 0x000000ffff097224 */ /* 0x000fc600078e0034 */
[----:B------:R-:W-:Y:S02]  /*16f0*/  IADD3.X R3, PT, PT, R3, -0x1, RZ, P0, !PT ;  /* 0xffffffff03037810 */ /* 0x000fe400007fe4ff */
[----:B------:R-:W-:-:S03]  /*1700*/  ISETP.GE.AND P0, PT, R72, 0x1, PT ;  /* 0x000000014800780c */ /* 0x000fc60003f06270 */
[----:B------:R0:W-:Y:S10]  /*1710*/  STS.64 [R7+0x7200], R2 ;  /* 0x0072000207007388 */ /* 0x0001f40000000a00 */
[----:B------:R-:W-:Y:S05]  /*1720*/  @!P0 BRA `(.L_x_17) ;  /* 0x00000000006c8947 */ /* 0x000fea0003800000 */
[----:B------:R-:W-:Y:S01]  /*1730*/  BSSY B0, `(.L_x_18) ;  /* 0x0000019000007945 */ /* 0x000fe20003800000 */
[----:B------:R-:W-:Y:S02]  /*1740*/  IMAD.MOV.U32 R0, RZ, RZ, -0x1 ;  /* 0xffffffffff007424 */ /* 0x000fe400078e00ff */
[----:B------:R-:W-:Y:S02]  /*1750*/  IMAD.MOV.U32 R4, RZ, RZ, R72 ;  /* 0x000000ffff047224 */ /* 0x000fe400078e0048 */
[----:B------:R-:W-:-:S07]  /*1760*/  IMAD.MOV.U32 R9, RZ, RZ, R52 ;  /* 0x000000ffff097224 */ /* 0x000fce00078e0034 */
.L_x_22:
[----:B0-----:R-:W0:Y:S01]  /*1770*/  LDC.64 R2, c[0x0][0x380] ;  /* 0x0000e000ff027b82 */ /* 0x001e220000000a00 */
[----:B------:R-:W-:Y:S01]  /*1780*/  VIADD R11, R4, 0xffffffff ;  /* 0xffffffff040b7836 */ /* 0x000fe20000000000 */
[----:B------:R-:W-:Y:S03]  /*1790*/  BSSY B2, `(.L_x_19) ;  /* 0x0000008000027945 */ /* 0x000fe60003800000 */
[----:B------:R-:W-:-:S04]  /*17a0*/  IMAD R5, R11, 0x100, R39 ;  /* 0x000001000b057824 */ /* 0x000fc800078e0227 */
[----:B0-----:R-:W-:-:S07]  /*17b0*/  IMAD.WIDE R2, R5, 0x4, R2 ;  /* 0x0000000405027825 */ /* 0x001fce00078e0202 */
.L_x_20:
[----:B------:R-:W-:Y:S05]  /*17c0*/  YIELD ;  /* 0x0000000000007946 */ /* 0x000fea0003800000 */
[----:B------:R0:W-:Y:S06]  /*17d0*/  MEMBAR.SC.CTA ;  /* 0x0000000000007992 */ /* 0x0001ec0000000000 */
[----:B0-----:R-:W2:Y:S02]  /*17e0*/  LDG.E.STRONG.SYS R5, desc[UR6][R2.64] ;  /* 0x0000000602057981 */ /* 0x001ea4000c1f5900 */
[----:B--2---:R-:W-:-:S13]  /*17f0*/  ISETP.NE.AND P0, PT, R5, RZ, PT ;  /* 0x000000ff0500720c */ /* 0x004fda0003f05270 */
[----:B------:R-:W-:Y:S05]  /*1800*/  @!P0 BRA `(.L_x_20) ;  /* 0xfffffffc00ec8947 */ /* 0x000fea000383ffff */
[----:B------:R-:W-:Y:S05]  /*1810*/  BSYNC B2 ;  /* 0x0000000000027941 */ /* 0x000fea0003800000 */
.L_x_19:
[----:B------:R-:W-:Y:S01]  /*1820*/  BSSY.RECONVERGENT B2, `(.L_x_21) ;  /* 0x0000006000027945 */ /* 0x000fe20003800200 */
[C---:B------:R-:W-:Y:S02]  /*1830*/  ISETP.GT.AND P0, PT, R5.reuse, -0x1, PT ;  /* 0xffffffff0500780c */ /* 0x040fe40003f04270 */
[----:B------:R-:W-:Y:S01]  /*1840*/  LOP3.LUT R2, R5, 0x3fffffff, RZ, 0xc0, !PT ;  /* 0x3fffffff05027812 */ /* 0x000fe200078ec0ff */
[----:B------:R-:W-:Y:S05]  /*1850*/  WARPSYNC.EXCLUSIVE R0 ;  /* 0x0000000000007348 */ /* 0x000fea0003a00000 */
[----:B------:R-:W-:-:S05]  /*1860*/  IMAD.IADD R9, R2, 0x1, R9 ;  /* 0x0000000102097824 */ /* 0x000fca00078e0209 */
[----:B------:R-:W-:-:S07]  /*1870*/  VOTE.ANY R0, PT, P0 ;  /* 0x0000000000007806 */ /* 0x000fce00000e0100 */
[----:B------:R-:W-:Y:S05]  /*1880*/  BSYNC.RECONVERGENT B2 ;  /* 0x0000000000027941 */ /* 0x000fea0003800200 */
.L_x_21:
[----:B------:R-:W-:Y:S01]  /*1890*/  ISETP.GT.U32.AND P1, PT, R4, 0x1, PT ;  /* 0x000000010400780c */ /* 0x000fe20003f24070 */
[----:B------:R-:W-:-:S12]  /*18a0*/  IMAD.MOV.U32 R4, RZ, RZ, R11 ;  /* 0x000000ffff047224 */ /* 0x000fd800078e000b */
[----:B------:R-:W-:Y:S05]  /*18b0*/  @P0 BRA P1, `(.L_x_22) ;  /* 0xfffffffc00ac0947 */ /* 0x000fea000083ffff */
[----:B------:R-:W-:Y:S05]  /*18c0*/  BSYNC B0 ;  /* 0x0000000000007941 */ /* 0x000fea0003800000 */
.L_x_18:
[----:B------:R1:W2:Y:S02]  /*18d0*/  LDS.64 R2, [R7+0x7200] ;  /* 0x0072000007027984 */ /* 0x0002a40000000a00 */
.L_x_17:
[----:B------:R-:W3:Y:S01]  /*18e0*/  LDC.64 R4, c[0x0][0x380] ;  /* 0x0000e000ff047b82 */ /* 0x000ee20000000a00 */
[C---:B------:R-:W-:Y:S01]  /*18f0*/  IMAD.IADD R11, R9.reuse, 0x1, -R52 ;  /* 0x00000001090b7824 */ /* 0x040fe200078e0a34 */
[----:B------:R-:W-:Y:S01]  /*1900*/  LOP3.LUT R9, R9, 0x80000000, RZ, 0xfc, !PT ;  /* 0x8000000009097812 */ /* 0x000fe200078efcff */
[----:B------:R-:W-:-:S03]  /*1910*/  IMAD R13, R72, 0x100, R39 ;  /* 0x00000100480d7824 */ /* 0x000fc600078e0227 */
[----:B0-2---:R-:W-:-:S04]  /*1920*/  IADD3 R2, P0, PT, R11, R2, RZ ;  /* 0x000000020b027210 */ /* 0x005fc80007f1e0ff */
[----:B------:R-:W-:-:S05]  /*1930*/  LEA.HI.X.SX32 R3, R11, R3, 0x1, P0 ;  /* 0x000000030b037211 */ /* 0x000fca00000f0eff */
[----:B------:R0:W-:Y:S01]  /*1940*/  STS.64 [R7+0x7200], R2 ;  /* 0x0072000207007388 */ /* 0x0001e20000000a00 */
[----:B---3--:R-:W-:-:S05]  /*1950*/  IMAD.WIDE R4, R13, 0x4, R4 ;  /* 0x000000040d047825 */ /* 0x008fca00078e0204 */
[----:B------:R0:W-:Y:S02]  /*1960*/  STG.E.STRONG.SYS desc[UR6][R4.64], R9 ;  /* 0x0000000904007986 */ /* 0x0001e4000c115906 */
.L_x_16:
[----:B------:R-:W-:Y:S05]  /*1970*/  BSYNC B1 ;  /* 0x0000000000017941 */ /* 0x000fea0003800000 */
.L_x_15:
[----:B0-----:R-:W0:Y:S01]  /*1980*/  LDC.64 R4, c[0x0][0x390] ;  /* 0x0000e400ff047b82 */ /* 0x001e220000000a00 */
[----:B------:R-:W-:Y:S02]  /*1990*/  IMAD.MOV.U32 R3, RZ, RZ, 0x1c80 ;  /* 0x00001c80ff037424 */ /* 0x000fe400078e00ff */
[----:B------:R-:W-:Y:S02]  /*19a0*/  IMAD R73, R51, 0x8, R73 ;  /* 0x0000000833497824 */ /* 0x000fe400078e0249 */
[----:B------:R-:W-:-:S03]  /*19b0*/  IMAD R0, R72, R3, 0x1c80 ;  /* 0x00001c8048007424 */ /* 0x000fc600078e0203 */
[----:B------:R-:W2:Y:S01]  /*19c0*/  LDC R11, c[0x0][0x3c0] ;  /* 0x0000f000ff0b7b82 */ /* 0x000ea20000000800 */
[----:B0-----:R-:W-:Y:S02]  /*19d0*/  ISETP.EQ.U32.AND P1, PT, R4, RZ, PT ;  /* 0x000000ff0400720c */ /* 0x001fe40003f22070 */
[----:B--2---:R-:W-:-:S04]  /*19e0*/  ISETP.GE.AND P0, PT, R0, R11, PT ;  /* 0x0000000b0000720c */ /* 0x004fc80003f06270 */
[----:B------:R-:W-:-:S04]  /*19f0*/  ISETP.EQ.OR.EX P0, PT, R5, RZ, !P0, P1 ;  /* 0x000000ff0500720c */ /* 0x000fc80004702710 */
[----:B------:R-:W-:-:S13]  /*1a00*/  ISETP.GT.U32.OR P0, PT, R39, 0xff, P0 ;  /* 0x000000ff2700780c */ /* 0x000fda0000704470 */
[----:B------:R-:W-:Y:S05]  /*1a10*/  @P0 BRA `(.L_x_23) ;  /* 0x0000000000240947 */ /* 0x000fea0003800000 */
[----:B------:R-:W0:Y:S01]  /*1a20*/  LDS.64 R2, [R7+0x7200] ;  /* 0x0072000007027984 */ /* 0x000e220000000a00 */
[C---:B------:R-:W-:Y:S02]  /*1a30*/  ISETP.GT.U32.AND P0, PT, R39.reuse, R51, PT ;  /* 0x000000332700720c */ /* 0x040fe40003f04070 */
[C---:B------:R-:W-:Y:S02]  /*1a40*/  LEA R4, P2, R39.reuse, R4, 0x3 ;  /* 0x0000000427047211 */ /* 0x040fe400078418ff */
[----:B------:R-:W-:Y:S02]  /*1a50*/  SEL R13, RZ, 0x1c80, !P0 ;  /* 0x00001c80ff0d7807 */ /* 0x000fe40004000000 */
[--C-:B------:R-:W-:Y:S02]  /*1a60*/  SHF.R.S32.HI R9, RZ, 0x1f, R52.reuse ;  /* 0x0000001fff097819 */ /* 0x100fe40000011434 */
[----:B------:R-:W-:Y:S02]  /*1a70*/  LEA.HI.X R5, R39, R5, RZ, 0x3, P2 ;  /* 0x0000000527057211 */ /* 0x000fe400010f1cff */
[----:B0-----:R-:W-:-:S04]  /*1a80*/  IADD3 R2, P0, P1, R2, R13, R52 ;  /* 0x0000000d02027210 */ /* 0x001fc8000791e034 */
[----:B------:R-:W-:-:S05]  /*1a90*/  IADD3.X R3, PT, PT, R3, RZ, R9, P0, P1 ;  /* 0x000000ff03037210 */ /* 0x000fca00007e2409 */
[----:B------:R0:W-:Y:S04]  /*1aa0*/  STG.E.64 desc[UR6][R4.64], R2 ;  /* 0x0000000204007986 */ /* 0x0001e8000c101b06 */
.L_x_23:
[----:B------:R-:W-:Y:S05]  /*1ab0*/  WARPSYNC.ALL ;  /* 0x0000000000007948 */ /* 0x000fea0003800000 */
[----:B------:R-:W-:Y:S01]  /*1ac0*/  BAR.SYNC.DEFER_BLOCKING 0x0 ;  /* 0x0000000000007b1d */ /* 0x000fe20000010000 */
[----:B------:R-:W-:-:S05]  /*1ad0*/  ISETP.GT.AND P0, PT, R0, R11, PT ;  /* 0x0000000b0000720c */ /* 0x000fca0003f04270 */
[----:B0-----:R0:W2:Y:S08]  /*1ae0*/  LDS.64 R2, [R73+0x7200] ;  /* 0x0072000049027984 */ /* 0x0010b00000000a00 */
[----:B0-----:R-:W-:Y:S05]  /*1af0*/  @P0 BRA `(.L_x_24) ;  /* 0x0000000000700947 */ /* 0x001fea0003800000 */
[----:B------:R-:W0:Y:S01]  /*1b00*/  LDCU.64 UR8, c[0x0][0x3a0] ;  /* 0x00007400ff0877ac */ /* 0x000e220008000a00 */
[C---:B------:R-:W-:Y:S02]  /*1b10*/  LOP3.LUT R5, R39.reuse, 0x3e0, RZ, 0xc0, !PT ;  /* 0x000003e027057812 */ /* 0x040fe400078ec0ff */
[----:B------:R-:W-:-:S05]  /*1b20*/  LOP3.LUT R38, R39, 0x1f, RZ, 0xc0, !PT ;  /* 0x0000001f27267812 */ /* 0x000fca00078ec0ff */
[----:B------:R-:W-:-:S05]  /*1b30*/  IMAD R5, R5, 0x13, R38 ;  /* 0x0000001305057824 */ /* 0x000fca00078e0226 */
[----:B--2---:R-:W-:-:S05]  /*1b40*/  IADD3 R0, P0, PT, R5, R2, RZ ;  /* 0x0000000205007210 */ /* 0x004fca0007f1e0ff */
[----:B------:R-:W-:Y:S01]  /*1b50*/  IMAD.X R3, RZ, RZ, R3, P0 ;  /* 0x000000ffff037224 */ /* 0x000fe200000e0603 */
[----:B0-----:R-:W-:-:S04]  /*1b60*/  LEA R2, P0, R0, UR8, 0x2 ;  /* 0x0000000800027c11 */ /* 0x001fc8000f8010ff */
[----:B------:R-:W-:-:S05]  /*1b70*/  LEA.HI.X R3, R0, UR9, R3, 0x2, P0 ;  /* 0x0000000900037c11 */ /* 0x000fca00080f1403 */
[----:B------:R-:W-:Y:S04]  /*1b80*/  STG.E desc[UR6][R2.64], R71 ;  /* 0x0000004702007986 */ /* 0x000fe8000c101906 */
        /* <DEDUP_REMOVED lines=17> */
[----:B------:R-:W-:Y:S01]  /*1ca0*/  STG.E desc[UR6][R2.64+0x900], R53 ;  /* 0x0009003502007986 */ /* 0x000fe2000c101906 */
[----:B------:R-:W-:Y:S05]  /*1cb0*/  EXIT ;  /* 0x000000000000794d */ /* 0x000fea0003800000 */
.L_x_24:
[----:B------:R-:W0:Y:S01]  /*1cc0*/  LDCU.64 UR8, c[0x0][0x3a0] ;  /* 0x00007400ff0877ac */ /* 0x000e220008000a00 */
[C---:B------:R-:W-:Y:S01]  /*1cd0*/  LOP3.LUT R5, R39.reuse, 0x3e0, RZ, 0xc0, !PT ;  /* 0x000003e027057812 */ /* 0x040fe200078ec0ff */
[----:B------:R-:W-:Y:S01]  /*1ce0*/  IMAD R72, R72, -0x1c80, R11 ;  /* 0xffffe38048487824 */ /* 0x000fe200078e020b */
[----:B------:R-:W-:-:S05]  /*1cf0*/  LOP3.LUT R38, R39, 0x1f, RZ, 0xc0, !PT ;  /* 0x0000001f27267812 */ /* 0x000fca00078ec0ff */
[----:B------:R-:W-:-:S04]  /*1d00*/  IMAD R5, R5, 0x13, R38 ;  /* 0x0000001305057824 */ /* 0x000fc800078e0226 */
[C---:B-1----:R-:W-:Y:S01]  /*1d10*/  VIADD R7, R5.reuse, 0x20 ;  /* 0x0000002005077836 */ /* 0x042fe20000000000 */
[C---:B--2---:R-:W-:Y:S01]  /*1d20*/  IADD3 R0, P0, PT, R5.reuse, R2, RZ ;  /* 0x0000000205007210 */ /* 0x044fe20007f1e0ff */
[C---:B------:R-:W-:Y:S01]  /*1d30*/  VIADD R9, R5.reuse, 0x40 ;  /* 0x0000004005097836 */ /* 0x040fe20000000000 */
[CC--:B------:R-:W-:Y:S01]  /*1d40*/  ISETP.GE.AND P1, PT, R5.reuse, R72.reuse, PT ;  /* 0x000000480500720c */ /* 0x0c0fe20003f26270 */
[----:B------:R-:W-:Y:S01]  /*1d50*/  VIADD R11, R5, 0x60 ;  /* 0x00000060050b7836 */ /* 0x000fe20000000000 */
[-C--:B------:R-:W-:Y:S01]  /*1d60*/  ISETP.GE.AND P2, PT, R7, R72.reuse, PT ;  /* 0x000000480700720c */ /* 0x080fe20003f46270 */
[----:B------:R-:W-:Y:S01]  /*1d70*/  IMAD.X R3, RZ, RZ, R3, P0 ;  /* 0x000000ffff037224 */ /* 0x000fe200000e0603 */
[C---:B0-----:R-:W-:Y:S01]  /*1d80*/  LEA R2, P0, R0.reuse, UR8, 0x2 ;  /* 0x0000000800027c11 */ /* 0x041fe2000f8010ff */
[----:B------:R-:W-:Y:S01]  /*1d90*/  VIADD R7, R5, 0x80 ;  /* 0x0000008005077836 */ /* 0x000fe20000000000 */
[----:B------:R-:W-:Y:S01]  /*1da0*/  ISETP.GE.AND P3, PT, R9, R72, PT ;  /* 0x000000480900720c */ /* 0x000fe20003f66270 */
[----:B------:R-:W-:Y:S01]  /*1db0*/  VIADD R9, R5, 0xa0 ;  /* 0x000000a005097836 */ /* 0x000fe20000000000 */
[----:B------:R-:W-:-:S02]  /*1dc0*/  LEA.HI.X R3, R0, UR9, R3, 0x2, P0 ;  /* 0x0000000900037c11 */ /* 0x000fc400080f1403 */
[-C--:B------:R-:W-:Y:S01]  /*1dd0*/  ISETP.GE.AND P5, PT, R7, R72.reuse, PT ;  /* 0x000000480700720c */ /* 0x080fe20003fa6270 */
[----:B------:R-:W-:Y:S01]  /*1de0*/  VIADD R7, R5, 0xe0 ;  /* 0x000000e005077836 */ /* 0x000fe20000000000 */
[-C--:B------:R-:W-:Y:S01]  /*1df0*/  ISETP.GE.AND P4, PT, R11, R72.reuse, PT ;  /* 0x000000480b00720c */ /* 0x080fe20003f86270 */
[----:B------:R-:W-:Y:S01]  /*1e00*/  VIADD R11, R5, 0xc0 ;  /* 0x000000c0050b7836 */ /* 0x000fe20000000000 */
[----:B------:R0:W-:Y:S01]  /*1e10*/  @!P1 STG.E desc[UR6][R2.64], R71 ;  /* 0x0000004702009986 */ /* 0x0001e2000c101906 */
[-C--:B------:R-:W-:Y:S01]  /*1e20*/  ISETP.GE.AND P6, PT, R9, R72.reuse, PT ;  /* 0x000000480900720c */ /* 0x080fe20003fc6270 */
[----:B------:R-:W-:Y:S01]  /*1e30*/  VIADD R9, R5, 0x100 ;  /* 0x0000010005097836 */ /* 0x000fe20000000000 */
[-C--:B------:R-:W-:Y:S01]  /*1e40*/  ISETP.GE.AND P1, PT, R7, R72.reuse, PT ;  /* 0x000000480700720c */ /* 0x080fe20003f26270 */
[----:B------:R-:W-:Y:S01]  /*1e50*/  VIADD R7, R5, 0x120 ;  /* 0x0000012005077836 */ /* 0x000fe20000000000 */
[-C--:B------:R-:W-:Y:S01]  /*1e60*/  ISETP.GE.AND P0, PT, R11, R72.reuse, PT ;  /* 0x000000480b00720c */ /* 0x080fe20003f06270 */
[----:B------:R0:W-:Y:S01]  /*1e70*/  @!P2 STG.E desc[UR6][R2.64+0x80], R70 ;  /* 0x000080460200a986 */ /* 0x0001e2000c101906 */
[----:B------:R-:W-:Y:S01]  /*1e80*/  ISETP.GE.AND P2, PT, R9, R72, PT ;  /* 0x000000480900720c */ /* 0x000fe20003f46270 */
[----:B------:R-:W-:-:S02]  /*1e90*/  VIADD R9, R5, 0x140 ;  /* 0x0000014005097836 */ /* 0x000fc40000000000 */
[----:B------:R0:W-:Y:S01]  /*1ea0*/  @!P3 STG.E desc[UR6][R2.64+0x100], R69 ;  /* 0x000100450200b986 */ /* 0x0001e2000c101906 */
[-C--:B------:R-:W-:Y:S01]  /*1eb0*/  ISETP.GE.AND P3, PT, R7, R72.reuse, PT ;  /* 0x000000480700720c */ /* 0x080fe20003f66270 */
[----:B------:R-:W-:Y:S02]  /*1ec0*/  VIADD R7, R5, 0x160 ;  /* 0x0000016005077836 */ /* 0x000fe40000000000 */
[----:B------:R0:W-:Y:S01]  /*1ed0*/  @!P4 STG.E desc[UR6][R2.64+0x180], R68 ;  /* 0x000180440200c986 */ /* 0x0001e2000c101906 */
[-C--:B------:R-:W-:Y:S01]  /*1ee0*/  ISETP.GE.AND P4, PT, R9, R72.reuse, PT ;  /* 0x000000480900720c */ /* 0x080fe20003f86270 */
[----:B------:R-:W-:Y:S02]  /*1ef0*/  VIADD R9, R5, 0x180 ;  /* 0x0000018005097836 */ /* 0x000fe40000000000 */
        /* <DEDUP_REMOVED lines=14> */
[C---:B------:R-:W-:Y:S02]  /*1fe0*/  VIADD R7, R5.reuse, 0x220 ;  /* 0x0000022005077836 */ /* 0x040fe40000000000 */
[----:B------:R-:W-:Y:S01]  /*1ff0*/  VIADD R5, R5, 0x240 ;  /* 0x0000024005057836 */ /* 0x000fe20000000000 */
[----:B------:R0:W-:Y:S01]  /*2000*/  @!P3 STG.E desc[UR6][R2.64+0x480], R62 ;  /* 0x0004803e0200b986 */ /* 0x0001e2000c101906 */
[----:B------:R-:W-:-:S03]  /*2010*/  ISETP.GE.AND P3, PT, R9, R72, PT ;  /* 0x000000480900720c */ /* 0x000fc60003f66270 */
[----:B------:R0:W-:Y:S01]  /*2020*/  @!P4 STG.E desc[UR6][R2.64+0x500], R61 ;  /* 0x0005003d0200c986 */ /* 0x0001e2000c101906 */
[----:B------:R-:W-:-:S03]  /*2030*/  ISETP.GE.AND P4, PT, R7, R72, PT ;  /* 0x000000480700720c */ /* 0x000fc60003f86270 */
[----:B------:R0:W-:Y:S01]  /*2040*/  @!P5 STG.E desc[UR6][R2.64+0x580], R60 ;  /* 0x0005803c0200d986 */ /* 0x0001e2000c101906 */
[----:B------:R-:W-:-:S03]  /*2050*/  ISETP.GE.AND P5, PT, R5, R72, PT ;  /* 0x000000480500720c */ /* 0x000fc60003fa6270 */
[----:B------:R0:W-:Y:S04]  /*2060*/  @!P6 STG.E desc[UR6][R2.64+0x600], R59 ;  /* 0x0006003b0200e986 */ /* 0x0001e8000c101906 */
[----:B------:R0:W-:Y:S04]  /*2070*/  @!P0 STG.E desc[UR6][R2.64+0x680], R58 ;  /* 0x0006803a02008986 */ /* 0x0001e8000c101906 */
[----:B------:R0:W-:Y:S04]  /*2080*/  @!P1 STG.E desc[UR6][R2.64+0x700], R57 ;  /* 0x0007003902009986 */ /* 0x0001e8000c101906 */
[----:B------:R0:W-:Y:S04]  /*2090*/  @!P2 STG.E desc[UR6][R2.64+0x780], R56 ;  /* 0x000780380200a986 */ /* 0x0001e8000c101906 */
[----:B------:R0:W-:Y:S04]  /*20a0*/  @!P3 STG.E desc[UR6][R2.64+0x800], R55 ;  /* 0x000800370200b986 */ /* 0x0001e8000c101906 */
[----:B------:R0:W-:Y:S01]  /*20b0*/  @!P4 STG.E desc[UR6][R2.64+0x880], R54 ;  /* 0x000880360200c986 */ /* 0x0001e2000c101906 */
[----:B------:R-:W-:Y:S05]  /*20c0*/  @P5 EXIT ;  /* 0x000000000000594d */ /* 0x000fea0003800000 */
[----:B------:R-:W-:Y:S01]  /*20d0*/  STG.E desc[UR6][R2.64+0x900], R53 ;  /* 0x0009003502007986 */ /* 0x000fe2000c101906 */
[----:B------:R-:W-:Y:S05]  /*20e0*/  EXIT ;  /* 0x000000000000794d */ /* 0x000fea0003800000 */
.L_x_14:
[----:B------:R-:W-:Y:S01]  /*20f0*/  IMAD.MOV.U32 R38, RZ, RZ, RZ ;  /* 0x000000ffff267224 */ /* 0x000fe200078e00ff */
[C---:B------:R-:W-:Y:S01]  /*2100*/  ISETP.GT.U32.AND P0, PT, R39.reuse, 0x1f, PT ;  /* 0x0000001f2700780c */ /* 0x040fe20003f04070 */
[----:B------:R-:W-:Y:S05]  /*2110*/  WARPSYNC.ALL ;  /* 0x0000000000007948 */ /* 0x000fea0003800000 */
[----:B------:R-:W-:-:S04]  /*2120*/  IMAD.HI.U32 R0, R39, 0x15555556, R38 ;  /* 0x1555555627007827 */ /* 0x000fc800078e0026 */
[----:B------:R-:W-:-:S05]  /*2130*/  IMAD R3, R0, 0x4, R73 ;  /* 0x0000000400037824 */ /* 0x000fca00078e0249 */
[----:B------:R0:W-:Y:S01]  /*2140*/  STS [R3+0x3410], R52 ;  /* 0x0034103403007388 */ /* 0x0001e20000000800 */
[----:B------:R-:W-:Y:S06]  /*2150*/  BAR.SYNC.DEFER_BLOCKING 0x0 ;  /* 0x0000000000007b1d */ /* 0x000fec0000010000 */
[----:B------:R-:W-:Y:S05]  /*2160*/  @P0 BRA `(.L_x_25) ;  /* 0x0000000000e40947 */ /* 0x000fea0003800000 */
[C-C-:B------:R-:W-:Y:S01]  /*2170*/  IMAD R0, R39.reuse, 0x34, R73.reuse ;  /* 0x0000003427007824 */ /* 0x140fe200078e0249 */
[----:B------:R-:W-:Y:S01]  /*2180*/  UMOV UR5, 0xffffffff ;  /* 0xffffffff00057882 */ /* 0x000fe20000000000 */
[C-C-:B------:R-:W-:Y:S02]  /*2190*/  IMAD R4, R39.reuse, 0x34, R73.reuse ;  /* 0x0000003427047824 */ /* 0x140fe400078e0249 */
[----:B0-----:R-:W-:Y:S01]  /*21a0*/  IMAD R3, R39, 0x34, R73 ;  /* 0x0000003427037824 */ /* 0x001fe200078e0249 */
[----:B------:R-:W-:Y:S04]  /*21b0*/  LDS R14, [R0+0x3410] ;  /* 0x00341000000e7984 */ /* 0x000fe80000000800 */
[----:B------:R-:W-:Y:S04]  /*21c0*/  LDS R13, [R0+0x3414] ;  /* 0x00341400000d7984 */ /* 0x000fe80000000800 */
[----:B------:R-:W0:Y:S04]  /*21d0*/  LDS R12, [R0+0x3418] ;  /* 0x00341800000c7984 */ /* 0x000e280000000800 */
[----:B------:R-:W-:Y:S04]  /*21e0*/  LDS R11, [R0+0x341c] ;  /* 0x00341c00000b7984 */ /* 0x000fe80000000800 */
[----:B------:R-:W2:Y:S04]  /*21f0*/  LDS R10, [R0+0x3420] ;  /* 0x00342000000a7984 */ /* 0x000ea80000000800 */
[----:B------:R-:W-:Y:S04]  /*2200*/  LDS R9, [R0+0x3424] ;  /* 0x0034240000097984 */ /* 0x000fe80000000800 */
[----:B------:R-:W3:Y:S04]  /*2210*/  LDS R8, [R0+0x3428] ;  /* 0x0034280000087984 */ /* 0x000ee80000000800 */
[----:B-1----:R-:W-:Y:S04]  /*2220*/  LDS R7, [R0+0x342c] ;  /* 0x00342c0000077984 */ /* 0x002fe80000000800 */
[----:B------:R-:W1:Y:S04]  /*2230*/  LDS R6, [R0+0x3430] ;  /* 0x0034300000067984 */ /* 0x000e680000000800 */
[----:B------:R-:W-:Y:S04]  /*2240*/  LDS R5, [R0+0x3434] ;  /* 0x0034340000057984 */ /* 0x000fe80000000800 */
[----:B------:R-:W4:Y:S04]  /*2250*/  LDS R4, [R4+0x3438] ;  /* 0x0034380004047984 */ /* 0x000f280000000800 */
[----:B------:R-:W5:Y:S01]  /*2260*/  LDS R2, [R3+0x343c] ;  /* 0x00343c0003027984 */ /* 0x000f620000000800 */
[----:B0-----:R-:W-:-:S04]  /*2270*/  IADD3 R74, PT, PT, R12, R13, R14 ;  /* 0x0000000d0c4a7210 */ /* 0x001fc80007ffe00e */
[----:B--2---:R-:W-:-:S04]  /*2280*/  IADD3 R74, PT, PT, R10, R74, R11 ;  /* 0x0000004a0a4a7210 */ /* 0x004fc80007ffe00b */
[----:B---3--:R-:W-:-:S04]  /*2290*/  IADD3 R74, PT, PT, R8, R74, R9 ;  /* 0x0000004a084a7210 */ /* 0x008fc80007ffe009 */
[----:B-1----:R-:W-:-:S04]  /*22a0*/  IADD3 R74, PT, PT, R6, R74, R7 ;  /* 0x0000004a064a7210 */ /* 0x002fc80007ffe007 */
[----:B----4-:R-:W-:-:S05]  /*22b0*/  IADD3 R75, PT, PT, R4, R74, R5 ;  /* 0x0000004a044b7210 */ /* 0x010fca0007ffe005 */
[----:B-----5:R-:W-:Y:S01]  /*22c0*/  IMAD.IADD R2, R2, 0x1, R75 ;  /* 0x0000000102027824 */ /* 0x020fe200078e024b */
[----:B------:R-:W-:Y:S06]  /*22d0*/  BRA.DIV UR5, `(.L_x_26) ;  /* 0x0000005a05807947 */ /* 0x000fec000b800000 */
[----:B------:R-:W0:Y:S02]  /*22e0*/  SHFL.UP P0, R77, R2, 0x1, RZ ;  /* 0x04200000024d7989 */ /* 0x000e2400000000ff */
[----:B0-----:R-:W-:-:S05]  /*22f0*/  @P0 IMAD.IADD R77, R2, 0x1, R77 ;  /* 0x00000001024d0824 */ /* 0x001fca00078e024d */
[----:B------:R-:W0:Y:S02]  /*2300*/  SHFL.UP P0, R74, R77, 0x2, RZ ;  /* 0x044000004d4a7989 */ /* 0x000e2400000000ff */
[----:B0-----:R-:W-:-:S05]  /*2310*/  @P0 IMAD.IADD R74, R77, 0x1, R74 ;  /* 0x000000014d4a0824 */ /* 0x001fca00078e024a */
[----:B------:R-:W0:Y:S02]  /*2320*/  SHFL.UP P0, R77, R74, 0x4, RZ ;  /* 0x048000004a4d7989 */ /* 0x000e2400000000ff */
[----:B0-----:R-:W-:-:S05]  /*2330*/  @P0 IMAD.IADD R77, R74, 0x1, R77 ;  /* 0x000000014a4d0824 */ /* 0x001fca00078e024d */
[----:B------:R-:W0:Y:S02]  /*2340*/  SHFL.UP P0, R74, R77, 0x8, RZ ;  /* 0x050000004d4a7989 */ /* 0x000e2400000000ff */
[----:B0-----:R-:W-:-:S05]  /*2350*/  @P0 IMAD.IADD R74, R77, 0x1, R74 ;  /* 0x000000014d4a0824 */ /* 0x001fca00078e024a */
[----:B------:R0:W1:Y:S02]  /*2360*/  SHFL.UP P0, R0, R74, 0x10, RZ ;  /* 0x060000004a007989 */ /* 0x00006400000000ff */
.L_x_118:
[----:B-1----:R-:W-:-:S04]  /*2370*/  @P0 IMAD.IADD R0, R74, 0x1, R0 ;  /* 0x000000014a000824 */ /* 0x002fc800078e0200 */
[----:B------:R-:W-:-:S04]  /*2380*/  IMAD.IADD R2, R0, 0x1, -R2 ;  /* 0x0000000100027824 */ /* 0x000fc800078e0a02 */
[----:B------:R-:W-:Y:S01]  /*2390*/  IMAD.IADD R14, R14, 0x1, R2 ;  /* 0x000000010e0e7824 */ /* 0x000fe200078e0202 */
[----:B------:R2:W-:Y:S03]  /*23a0*/  STS [R3+0x3410], R2 ;  /* 0x0034100203007388 */ /* 0x0005e60000000800 */
        /* <DEDUP_REMOVED lines=19> */
[----:B------:R2:W-:Y:S04]  /*24e0*/  STS [R3+0x3438], R5 ;  /* 0x0034380503007388 */ /* 0x0005e80000000800 */
[----:B------:R2:W-:Y:S02]  /*24f0*/  STS [R3+0x343c], R4 ;  /* 0x00343c0403007388 */ /* 0x0005e40000000800 */
.L_x_25:
[----:B------:R-:W3:Y:S01]  /*2500*/  LDL R0, [R1+0x8] ;  /* 0x0000080001007983 */ /* 0x000ee20000100800 */
[----:B------:R-:W-:Y:S05]  /*2510*/  WARPSYNC.ALL ;  /* 0x0000000000007948 */ /* 0x000fea0003800000 */
[----:B--2---:R-:W-:Y:S01]  /*2520*/  IMAD.MOV.U32 R2, RZ, RZ, RZ ;  /* 0x000000ffff027224 */ /* 0x004fe200078e00ff */
[----:B------:R-:W-:Y:S01]  /*2530*/  BSSY.RECONVERGENT B0, `(.L_x_27) ;  /* 0x000002d000007945 */ /* 0x000fe20003800200 */
[----:B0-----:R-:W-:Y:S02]  /*2540*/  IMAD.MOV.U32 R3, RZ, RZ, R39 ;  /* 0x000000ffff037224 */ /* 0x001fe400078e0027 */
[----:B------:R-:W-:-:S04]  /*2550*/  IMAD.HI.U32 R2, R39, 0x15555556, R2 ;  /* 0x1555555627027827 */ /* 0x000fc800078e0002 */
[--C-:B------:R-:W-:Y:S01]  /*2560*/  IMAD R2, R2, 0x4, R73.reuse ;  /* 0x0000000402027824 */ /* 0x100fe200078e0249 */
[----:B------:R-:W-:Y:S06]  /*2570*/  BAR.SYNC.DEFER_BLOCKING 0x0 ;  /* 0x0000000000007b1d */ /* 0x000fec0000010000 */
[----:B------:R0:W2:Y:S01]  /*2580*/  LDS R3, [R2+0x3410] ;  /* 0x0034100002037984 */ /* 0x0000a20000000800 */
[----:B---3--:R-:W-:Y:S01]  /*2590*/  ISETP.NE.AND P0, PT, R0, RZ, PT ;  /* 0x000000ff0000720c */ /* 0x008fe20003f05270 */
[----:B------:R-:W-:-:S12]  /*25a0*/  IMAD R0, R39, 0x4, R73 ;  /* 0x0000000427007824 */ /* 0x000fd800078e0249 */
[----:B0-2---:R-:W-:Y:S05]  /*25b0*/  @P0 BRA `(.L_x_28) ;  /* 0x0000000000900947 */ /* 0x005fea0003800000 */
[----:B------:R-:W0:Y:S04]  /*25c0*/  LDS R10, [R0] ;  /* 0x00000000000a7984 */ /* 0x000e280000000800 */
[----:B------:R-:W2:Y:S04]  /*25d0*/  LDS R9, [R0+0x400] ;  /* 0x0004000000097984 */ /* 0x000ea80000000800 */
[----:B------:R-:W3:Y:S04]  /*25e0*/  LDS R8, [R0+0x800] ;  /* 0x0008000000087984 */ /* 0x000ee80000000800 */
[----:B-1----:R-:W1:Y:S04]  /*25f0*/  LDS R6, [R0+0xc00] ;  /* 0x000c000000067984 */ /* 0x002e680000000800 */
[----:B------:R-:W4:Y:S04]  /*2600*/  LDS R4, [R0+0x1000] ;  /* 0x0010000000047984 */ /* 0x000f280000000800 */
[----:B------:R-:W5:Y:S04]  /*2610*/  LDS R2, [R0+0x1400] ;  /* 0x0014000000027984 */ /* 0x000f680000000800 */
[----:B------:R-:W5:Y:S04]  /*2620*/  LDS R5, [R0+0x1c00] ;  /* 0x001c000000057984 */ /* 0x000f680000000800 */
[----:B------:R-:W5:Y:S04]  /*2630*/  LDS R12, [R0+0x2000] ;  /* 0x00200000000c7984 */ /* 0x000f680000000800 */
[----:B------:R-:W5:Y:S04]  /*2640*/  LDS R76, [R0+0x2400] ;  /* 0x00240000004c7984 */ /* 0x000f680000000800 */
[----:B------:R-:W5:Y:S01]  /*2650*/  LDS R74, [R0+0x2800] ;  /* 0x00280000004a7984 */ /* 0x000f620000000800 */
[----:B0-----:R-:W-:-:S03]  /*2660*/  IMAD.IADD R7, R3, 0x1, R10 ;  /* 0x0000000103077824 */ /* 0x001fc600078e020a */
[----:B------:R-:W0:Y:S01]  /*2670*/  LDS R14, [R0+0x2c00] ;  /* 0x002c0000000e7984 */ /* 0x000e220000000800 */
[----:B--2---:R-:W-:-:S03]  /*2680*/  IMAD.IADD R9, R3, 0x1, R9 ;  /* 0x0000000103097824 */ /* 0x004fc600078e0209 */
[----:B------:R-:W2:Y:S01]  /*2690*/  LDS R10, [R0+0x1800] ;  /* 0x00180000000a7984 */ /* 0x000ea20000000800 */
[----:B---3--:R-:W-:-:S03]  /*26a0*/  IMAD.IADD R11, R3, 0x1, R8 ;  /* 0x00000001030b7824 */ /* 0x008fc600078e0208 */
[----:B------:R4:W-:Y:S01]  /*26b0*/  STS [R0], R7 ;  /* 0x0000000700007388 */ /* 0x0009e20000000800 */
[----:B-1----:R-:W-:-:S03]  /*26c0*/  IMAD.IADD R13, R3, 0x1, R6 ;  /* 0x00000001030d7824 */ /* 0x002fc600078e0206 */
[----:B------:R1:W-:Y:S04]  /*26d0*/  STS [R0+0x400], R9 ;  /* 0x0004000900007388 */ /* 0x0003e80000000800 */
[----:B------:R3:W-:Y:S01]  /*26e0*/  STS [R0+0x800], R11 ;  /* 0x0008000b00007388 */ /* 0x0007e20000000800 */
[----:B----4-:R-:W-:-:S03]  /*26f0*/  IMAD.IADD R7, R3, 0x1, R4 ;  /* 0x0000000103077824 */ /* 0x010fc600078e0204 */
[----:B------:R0:W-:Y:S01]  /*2700*/  STS [R0+0xc00], R13 ;  /* 0x000c000d00007388 */ /* 0x0001e20000000800 */
[C---:B-----5:R-:W-:Y:S02]  /*2710*/  IMAD.IADD R75, R3.reuse, 0x1, R2 ;  /* 0x00000001034b7824 */ /* 0x060fe400078e0202 */
[C---:B------:R-:W-:Y:S01]  /*2720*/  IMAD.IADD R5, R3.reuse, 0x1, R5 ;  /* 0x0000000103057824 */ /* 0x040fe200078e0205 */
[----:B------:R4:W-:Y:S01]  /*2730*/  STS [R0+0x1000], R7 ;  /* 0x0010000700007388 */ /* 0x0009e20000000800 */
[----:B------:R-:W-:-:S03]  /*2740*/  IMAD.IADD R12, R3, 0x1, R12 ;  /* 0x00000001030c7824 */ /* 0x000fc600078e020c */
[----:B------:R4:W-:Y:S01]  /*2750*/  STS [R0+0x1400], R75 ;  /* 0x0014004b00007388 */ /* 0x0009e20000000800 */
[----:B-1----:R-:W-:-:S03]  /*2760*/  IMAD.IADD R9, R3, 0x1, R76 ;  /* 0x0000000103097824 */ /* 0x002fc600078e024c */
[----:B------:R4:W-:Y:S01]  /*2770*/  STS [R0+0x1c00], R5 ;  /* 0x001c000500007388 */ /* 0x0009e20000000800 */
[----:B---3--:R-:W-:-:S03]  /*2780*/  IMAD.IADD R11, R3, 0x1, R74 ;  /* 0x00000001030b7824 */ /* 0x008fc600078e024a */
[----:B------:R4:W-:Y:S01]  /*2790*/  STS [R0+0x2000], R12 ;  /* 0x0020000c00007388 */ /* 0x0009e20000000800 */
[----:B0-----:R-:W-:-:S03]  /*27a0*/  IMAD.IADD R13, R3, 0x1, R14 ;  /* 0x00000001030d7824 */ /* 0x001fc600078e020e */
[----:B------:R4:W-:Y:S01]  /*27b0*/  STS [R0+0x2400], R9 ;  /* 0x0024000900007388 */ /* 0x0009e20000000800 */
[----:B--2---:R-:W-:-:S03]  /*27c0*/  IMAD.IADD R77, R3, 0x1, R10 ;  /* 0x00000001034d7824 */ /* 0x004fc600078e020a */
[----:B------:R4:W-:Y:S04]  /*27d0*/  STS [R0+0x2800], R11 ;  /* 0x0028000b00007388 */ /* 0x0009e80000000800 */
[----:B------:R4:W-:Y:S04]  /*27e0*/  STS [R0+0x1800], R77 ;  /* 0x0018004d00007388 */ /* 0x0009e80000000800 */
[----:B------:R4:W-:Y:S02]  /*27f0*/  STS [R0+0x2c00], R13 ;  /* 0x002c000d00007388 */ /* 0x0009e40000000800 */
.L_x_28:
[----:B------:R-:W-:Y:S05]  /*2800*/  BSYNC.RECONVERGENT B0 ;  /* 0x0000000000007941 */ /* 0x000fea0003800200 */
.L_x_27:
[----:B------:R-:W-:Y:S01]  /*2810*/  BAR.SYNC.DEFER_BLOCKING 0x0 ;  /* 0x0000000000007b1d */ /* 0x000fe20000010000 */
[----:B------:R-:W-:-:S05]  /*2820*/  R2P PR, R51, 0x7f ;  /* 0x0000007f33007804 */ /* 0x000fca0000000000 */
[----:B------:R-:W-:Y:S01]  /*2830*/  BSSY.RECONVERGENT B0, `(.L_x_29) ;  /* 0x0000022000007945 */ /* 0x000fe20003800200 */
[----:B------:R-:W0:Y:S07]  /*2840*/  S2R R4, SR_LANEID ;  /* 0x0000000000047919 */ /* 0x000e2e0000000000 */
[----:B------:R-:W-:Y:S02]  /*2850*/  VOTE.ANY R2, PT, P0 ;  /* 0x0000000000027806 */ /* 0x000fe400000e0100 */
[----:B----4-:R-:W-:-:S02]  /*2860*/  VOTE.ANY R5, PT, P1 ;  /* 0x0000000000057806 */ /* 0x010fc400008e0100 */
[----:B------:R-:W-:Y:S02]  /*2870*/  @!P0 LOP3.LUT R2, RZ, R2, RZ, 0x33, !PT ;  /* 0x00000002ff028212 */ /* 0x000fe400078e33ff */
[----:B-1----:R-:W-:Y:S02]  /*2880*/  VOTE.ANY R7, PT, P2 ;  /* 0x0000000000077806 */ /* 0x002fe400010e0100 */
[----:B------:R-:W-:Y:S02]  /*2890*/  @!P1 LOP3.LUT R5, RZ, R5, RZ, 0x33, !PT ;  /* 0x00000005ff059212 */ /* 0x000fe400078e33ff */
[----:B------:R-:W-:Y:S02]  /*28a0*/  VOTE.ANY R9, PT, P3 ;  /* 0x0000000000097806 */ /* 0x000fe400018e0100 */
[----:B------:R-:W-:Y:S02]  /*28b0*/  @!P2 LOP3.LUT R7, RZ, R7, RZ, 0x33, !PT ;  /* 0x00000007ff07a212 */ /* 0x000fe400078e33ff */
[----:B------:R-:W-:-:S02]  /*28c0*/  LOP3.LUT R2, R5, R2, RZ, 0xc0, !PT ;  /* 0x0000000205027212 */ /* 0x000fc400078ec0ff */
[----:B------:R-:W-:Y:S02]  /*28d0*/  @!P3 LOP3.LUT R9, RZ, R9, RZ, 0x33, !PT ;  /* 0x00000009ff09b212 */ /* 0x000fe400078e33ff */
[----:B------:R-:W-:Y:S02]  /*28e0*/  LOP3.LUT R2, R7, R2, RZ, 0xc0, !PT ;  /* 0x0000000207027212 */ /* 0x000fe400078ec0ff */
[----:B------:R-:W-:Y:S02]  /*28f0*/  VOTE.ANY R5, PT, P4 ;  /* 0x0000000000057806 */ /* 0x000fe400020e0100 */
[----:B------:R-:W-:Y:S02]  /*2900*/  LOP3.LUT R2, R9, R2, RZ, 0xc0, !PT ;  /* 0x0000000209027212 */ /* 0x000fe400078ec0ff */
[----:B------:R-:W-:Y:S02]  /*2910*/  @!P4 LOP3.LUT R5, RZ, R5, RZ, 0x33, !PT ;  /* 0x00000005ff05c212 */ /* 0x000fe400078e33ff */
[----:B------:R-:W-:-:S02]  /*2920*/  VOTE.ANY R7, PT, P5 ;  /* 0x0000000000077806 */ /* 0x000fc400028e0100 */
[----:B------:R-:W-:Y:S02]  /*2930*/  LOP3.LUT R2, R5, R2, RZ, 0xc0, !PT ;  /* 0x0000000205027212 */ /* 0x000fe400078ec0ff */
[----:B------:R-:W-:Y:S02]  /*2940*/  LOP3.LUT P0, RZ, R51, 0x80, RZ, 0xc0, !PT ;  /* 0x0000008033ff7812 */ /* 0x000fe4000780c0ff */
[----:B------:R-:W-:Y:S02]  /*2950*/  @!P5 LOP3.LUT R7, RZ, R7, RZ, 0x33, !PT ;  /* 0x00000007ff07d212 */ /* 0x000fe400078e33ff */
[----:B------:R-:W-:Y:S02]  /*2960*/  VOTE.ANY R6, PT, P6 ;  /* 0x0000000000067806 */ /* 0x000fe400030e0100 */
[----:B------:R-:W-:Y:S02]  /*2970*/  LOP3.LUT R7, R7, R2, RZ, 0xc0, !PT ;  /* 0x0000000207077212 */ /* 0x000fe400078ec0ff */
[----:B------:R-:W1:Y:S01]  /*2980*/  S2R R2, SR_LEMASK ;  /* 0x0000000000027919 */ /* 0x000e620000003a00 */
[----:B------:R-:W-:-:S04]  /*2990*/  @!P6 LOP3.LUT R6, RZ, R6, RZ, 0x33, !PT ;  /* 0x00000006ff06e212 */ /* 0x000fc800078e33ff */
[----:B------:R-:W-:Y:S02]  /*29a0*/  VOTE.ANY R8, PT, P0 ;  /* 0x0000000000087806 */ /* 0x000fe400000e0100 */
[----:B------:R-:W-:Y:S02]  /*29b0*/  LOP3.LUT R7, R6, R7, RZ, 0xc0, !PT ;  /* 0x0000000706077212 */ /* 0x000fe400078ec0ff */
[----:B------:R-:W-:-:S04]  /*29c0*/  @!P0 LOP3.LUT R8, RZ, R8, RZ, 0x33, !PT ;  /* 0x00000008ff088212 */ /* 0x000fc800078e33ff */
[----:B------:R-:W-:Y:S01]  /*29d0*/  LOP3.LUT R9, R8, R7, RZ, 0xc0, !PT ;  /* 0x0000000708097212 */ /* 0x000fe200078ec0ff */
[----:B------:R-:W-:-:S03]  /*29e0*/  IMAD.MOV.U32 R8, RZ, RZ, RZ ;  /* 0x000000ffff087224 */ /* 0x000fc600078e00ff */
[----:B------:R-:W0:Y:S01]  /*29f0*/  FLO.U32 R7, R9 ;  /* 0x0000000900077300 */ /* 0x000e2200000e0000 */
[----:B-1----:R-:W-:Y:S02]  /*2a00*/  LOP3.LUT R5, R2, R9, RZ, 0xc0, !PT ;  /* 0x0000000902057212 */ /* 0x002fe400078ec0ff */
[----:B0-----:R-:W-:-:S05]  /*2a10*/  ISETP.NE.AND P0, PT, R4, R7, PT ;  /* 0x000000070400720c */ /* 0x001fca0003f05270 */
[----:B------:R-:W0:Y:S08]  /*2a20*/  POPC R5, R5 ;  /* 0x0000000500057309 */ /* 0x000e300000000000 */
[----:B------:R-:W-:Y:S05]  /*2a30*/  @P0 BRA `(.L_x_30) ;  /* 0x0000000000040947 */ /* 0x000fea0003800000 */
[----:B0-----:R1:W2:Y:S02]  /*2a40*/  ATOMS.ADD R8, [R30], R5 ;  /* 0x000000051e08738c */ /* 0x0012a40000000000 */
.L_x_30:
[----:B------:R-:W-:Y:S05]  /*2a50*/  BSYNC.RECONVERGENT B0 ;  /* 0x0000000000007941 */ /* 0x000fea0003800200 */
.L_x_29:
[----:B------:R-:W3:Y:S01]  /*2a60*/  LDCU UR5, c[0x0][0x3c4] ;  /* 0x00007880ff0577ac */ /* 0x000ee20008000800 */
[----:B--2---:R2:W4:Y:S01]  /*2a70*/  SHFL.IDX PT, R8, R8, R7, 0x1f ;  /* 0x00001f0708087589 */ /* 0x00452200000e0000 */
[----:B------:R-:W-:Y:S01]  /*2a80*/  BSSY.RECONVERGENT B0, `(.L_x_31) ;  /* 0x0000023000007945 */ /* 0x000fe20003800200 */
[----:B------:R-:W-:Y:S01]  /*2a90*/  IMAD.MOV.U32 R12, RZ, RZ, RZ ;  /* 0x000000ffff0c7224 */ /* 0x000fe200078e00ff */
[----:B---3--:R-:W-:-:S04]  /*2aa0*/  SHF.R.U32.HI R6, RZ, UR5, R70 ;  /* 0x00000005ff067c19 */ /* 0x008fc80008011646 */
[----:B------:R-:W-:-:S04]  /*2ab0*/  LOP3.LUT R10, R6, UR4, RZ, 0x30, !PT ;  /* 0x00000004060a7c12 */ /* 0x000fc8000f8e30ff */
[----:B------:R-:W-:-:S13]  /*2ac0*/  R2P PR, R10, 0x7f ;  /* 0x0000007f0a007804 */ /* 0x000fda0000000000 */
[----:B------:R-:W-:Y:S02]  /*2ad0*/  VOTE.ANY R6, PT, P0 ;  /* 0x0000000000067806 */ /* 0x000fe400000e0100 */
[----:B------:R-:W-:Y:S02]  /*2ae0*/  VOTE.ANY R9, PT, P1 ;  /* 0x0000000000097806 */ /* 0x000fe400008e0100 */
[----:B------:R-:W-:Y:S02]  /*2af0*/  @!P0 LOP3.LUT R6, RZ, R6, RZ, 0x33, !PT ;  /* 0x00000006ff068212 */ /* 0x000fe400078e33ff */
[----:B------:R-:W-:Y:S02]  /*2b00*/  @!P1 LOP3.LUT R9, RZ, R9, RZ, 0x33, !PT ;  /* 0x00000009ff099212 */ /* 0x000fe400078e33ff */
[----:B------:R-:W-:Y:S02]  /*2b10*/  VOTE.ANY R11, PT, P2 ;  /* 0x00000000000b7806 */ /* 0x000fe400010e0100 */
[----:B------:R-:W-:-:S02]  /*2b20*/  LOP3.LUT R6, R9, R6, RZ, 0xc0, !PT ;  /* 0x0000000609067212 */ /* 0x000fc400078ec0ff */
[----:B------:R-:W-:Y:S02]  /*2b30*/  @!P2 LOP3.LUT R11, RZ, R11, RZ, 0x33, !PT ;  /* 0x0000000bff0ba212 */ /* 0x000fe400078e33ff */
[----:B------:R-:W-:Y:S02]  /*2b40*/  VOTE.ANY R9, PT, P3 ;  /* 0x0000000000097806 */ /* 0x000fe400018e0100 */
[----:B------:R-:W-:Y:S02]  /*2b50*/  LOP3.LUT R6, R11, R6, RZ, 0xc0, !PT ;  /* 0x000000060b067212 */ /* 0x000fe400078ec0ff */
[----:B------:R-:W-:Y:S02]  /*2b60*/  @!P3 LOP3.LUT R9, RZ, R9, RZ, 0x33, !PT ;  /* 0x00000009ff09b212 */ /* 0x000fe400078e33ff */
[----:B------:R-:W-:Y:S02]  /*2b70*/  LOP3.LUT P0, RZ, R10, 0x80, RZ, 0xc0, !PT ;  /* 0x000000800aff7812 */ /* 0x000fe4000780c0ff */
[----:B------:R-:W-:-:S02]  /*2b80*/  VOTE.ANY R11, PT, P4 ;  /* 0x00000000000b7806 */ /* 0x000fc400020e0100 */
[----:B------:R-:W-:Y:S02]  /*2b90*/  LOP3.LUT R6, R9, R6, RZ, 0xc0, !PT ;  /* 0x0000000609067212 */ /* 0x000fe400078ec0ff */
[----:B------:R-:W-:Y:S02]  /*2ba0*/  VOTE.ANY R9, PT, P5 ;  /* 0x0000000000097806 */ /* 0x000fe400028e0100 */
[----:B------:R-:W-:Y:S02]  /*2bb0*/  @!P4 LOP3.LUT R11, RZ, R11, RZ, 0x33, !PT ;  /* 0x0000000bff0bc212 */ /* 0x000fe400078e33ff */
[----:B------:R-:W-:Y:S02]  /*2bc0*/  @!P5 LOP3.LUT R9, RZ, R9, RZ, 0x33, !PT ;  /* 0x00000009ff09d212 */ /* 0x000fe400078e33ff */
[----:B------:R-:W-:Y:S02]  /*2bd0*/  LOP3.LUT R6, R11, R6, RZ, 0xc0, !PT ;  /* 0x000000060b067212 */ /* 0x000fe400078ec0ff */
[----:B------:R-:W-:-:S02]  /*2be0*/  VOTE.ANY R11, PT, P6 ;  /* 0x00000000000b7806 */ /* 0x000fc400030e0100 */
[----:B------:R-:W-:Y:S02]  /*2bf0*/  LOP3.LUT R6, R9, R6, RZ, 0xc0, !PT ;  /* 0x0000000609067212 */ /* 0x000fe400078ec0ff */
[----:B------:R-:W-:Y:S02]  /*2c00*/  VOTE.ANY R9, PT, P0 ;  /* 0x0000000000097806 */ /* 0x000fe400000e0100 */
[----:B------:R-:W-:Y:S02]  /*2c10*/  @!P6 LOP3.LUT R11, RZ, R11, RZ, 0x33, !PT ;  /* 0x0000000bff0be212 */ /* 0x000fe400078e33ff */
[----:B------:R-:W-:Y:S02]  /*2c20*/  @!P0 LOP3.LUT R9, RZ, R9, RZ, 0x33, !PT ;  /* 0x00000009ff098212 */ /* 0x000fe400078e33ff */
[----:B------:R-:W-:-:S04]  /*2c30*/  LOP3.LUT R6, R11, R6, RZ, 0xc0, !PT ;  /* 0x000000060b067212 */ /* 0x000fc800078ec0ff */
[----:B------:R-:W-:-:S04]  /*2c40*/  LOP3.LUT R11, R9, R6, RZ, 0xc0, !PT ;  /* 0x00000006090b7212 */ /* 0x000fc800078ec0ff */
[----:B------:R-:W3:Y:S01]  /*2c50*/  FLO.U32 R9, R11 ;  /* 0x0000000b00097300 */ /* 0x000ee200000e0000 */
[----:B------:R-:W-:-:S07]  /*2c60*/  LOP3.LUT R6, R2, R11, RZ, 0xc0, !PT ;  /* 0x0000000b02067212 */ /* 0x000fce00078ec0ff */
[----:B------:R-:W0:Y:S01]  /*2c70*/  POPC R6, R6 ;  /* 0x0000000600067309 */ /* 0x000e220000000000 */
[----:B---3--:R-:W-:-:S13]  /*2c80*/  ISETP.NE.AND P0, PT, R4, R9, PT ;  /* 0x000000090400720c */ /* 0x008fda0003f05270 */
[----:B0-2-4-:R-:W-:Y:S05]  /*2c90*/  @P0 BRA `(.L_x_32) ;  /* 0x0000000000040947 */ /* 0x015fea0003800000 */
[----:B------:R0:W2:Y:S02]  /*2ca0*/  ATOMS.ADD R12, [R31], R6 ;  /* 0x000000061f0c738c */ /* 0x0000a40000000000 */
.L_x_32:
[----:B------:R-:W-:Y:S05]  /*2cb0*/  BSYNC.RECONVERGENT B0 ;  /* 0x0000000000007941 */ /* 0x000fea0003800200 */
.L_x_31:
[----:B------:R-:W-:Y:S01]  /*2cc0*/  R2P PR, R50, 0x7f ;  /* 0x0000007f32007804 */ /* 0x000fe20000000000 */
[----:B------:R-:W-:-:S12]  /*2cd0*/  BSSY.RECONVERGENT B0, `(.L_x_33) ;  /* 0x0000021000007945 */ /* 0x000fd80003800200 */
        /* <DEDUP_REMOVED lines=22> */
[----:B------:R-:W-:Y:S01]  /*2e40*/  LOP3.LUT R7, R14, R7, RZ, 0xc0, !PT ;  /* 0x000000070e077212 */ /* 0x000fe200078ec0ff */
[----:B------:R-:W-:-:S03]  /*2e50*/  IMAD.MOV.U32 R14, RZ, RZ, RZ ;  /* 0x000000ffff0e7224 */ /* 0x000fc600078e00ff */
[----:B------:R-:W-:Y:S02]  /*2e60*/  LOP3.LUT R13, R10, R7, RZ, 0xc0, !PT ;  /* 0x000000070a0d7212 */ /* 0x000fe400078ec0ff */
[----:B--2---:R2:W3:Y:S02]  /*2e70*/  SHFL.IDX PT, R7, R12, R9, 0x1f ;  /* 0x00001f090c077589 */ /* 0x0044e400000e0000 */
[----:B------:R-:W4:Y:S01]  /*2e80*/  FLO.U32 R11, R13 ;  /* 0x0000000d000b7300 */ /* 0x000f2200000e0000 */
[----:B------:R-:W-:-:S07]  /*2e90*/  LOP3.LUT R10, R2, R13, RZ, 0xc0, !PT ;  /* 0x0000000d020a7212 */ /* 0x000fce00078ec0ff */
[----:B------:R-:W0:Y:S01]  /*2ea0*/  POPC R10, R10 ;  /* 0x0000000a000a7309 */ /* 0x000e220000000000 */
[----:B----4-:R-:W-:-:S13]  /*2eb0*/  ISETP.NE.AND P0, PT, R4, R11, PT ;  /* 0x0000000b0400720c */ /* 0x010fda0003f05270 */
[----:B0-23--:R-:W-:Y:S05]  /*2ec0*/  @P0 BRA `(.L_x_34) ;  /* 0x0000000000040947 */ /* 0x00dfea0003800000 */
[----:B------:R0:W2:Y:S02]  /*2ed0*/  ATOMS.ADD R14, [R29], R10 ;  /* 0x0000000a1d0e738c */ /* 0x0000a40000000000 */
.L_x_34:
[----:B------:R-:W-:Y:S05]  /*2ee0*/  BSYNC.RECONVERGENT B0 ;  /* 0x0000000000007941 */ /* 0x000fea0003800200 */
.L_x_33:
[----:B------:R-:W-:Y:S01]  /*2ef0*/  R2P PR, R49, 0x7f ;  /* 0x0000007f31007804 */ /* 0x000fe20000000000 */
[----:B--2---:R2:W3:Y:S01]  /*2f00*/  SHFL.IDX PT, R11, R14, R11, 0x1f ;  /* 0x00001f0b0e0b7589 */ /* 0x0044e200000e0000 */
[----:B------:R-:W-:Y:S11]  /*2f10*/  BSSY.RECONVERGENT B0, `(.L_x_35) ;  /* 0x0000020000007945 */ /* 0x000ff60003800200 */
[----:B------:R-:W-:-:S02]  /*2f20*/  VOTE.ANY R9, PT, P0 ;  /* 0x0000000000097806 */ /* 0x000fc400000e0100 */
[----:B------:R-:W-:Y:S02]  /*2f30*/  VOTE.ANY R12, PT, P1 ;  /* 0x00000000000c7806 */ /* 0x000fe400008e0100 */
[----:B------:R-:W-:Y:S02]  /*2f40*/  @!P0 LOP3.LUT R9, RZ, R9, RZ, 0x33, !PT ;  /* 0x00000009ff098212 */ /* 0x000fe400078e33ff */
[----:B------:R-:W-:Y:S02]  /*2f50*/  @!P1 LOP3.LUT R12, RZ, R12, RZ, 0x33, !PT ;  /* 0x0000000cff0c9212 */ /* 0x000fe400078e33ff */
[----:B-1----:R-:W-:Y:S02]  /*2f60*/  VOTE.ANY R30, PT, P2 ;  /* 0x00000000001e7806 */ /* 0x002fe400010e0100 */
[----:B------:R-:W-:Y:S02]  /*2f70*/  LOP3.LUT R9, R12, R9, RZ, 0xc0, !PT ;  /* 0x000000090c097212 */ /* 0x000fe400078ec0ff */
[----:B------:R-:W-:-:S02]  /*2f80*/  @!P2 LOP3.LUT R30, RZ, R30, RZ, 0x33, !PT ;  /* 0x0000001eff1ea212 */ /* 0x000fc400078e33ff */
[----:B------:R-:W-:Y:S02]  /*2f90*/  VOTE.ANY R12, PT, P3 ;  /* 0x00000000000c7806 */ /* 0x000fe400018e0100 */
[----:B------:R-:W-:Y:S02]  /*2fa0*/  LOP3.LUT R9, R30, R9, RZ, 0xc0, !PT ;  /* 0x000000091e097212 */ /* 0x000fe400078ec0ff */
[----:B------:R-:W-:Y:S02]  /*2fb0*/  @!P3 LOP3.LUT R12, RZ, R12, RZ, 0x33, !PT ;  /* 0x0000000cff0cb212 */ /* 0x000fe400078e33ff */
[----:B------:R-:W-:Y:S02]  /*2fc0*/  LOP3.LUT P0, RZ, R49, 0x80, RZ, 0xc0, !PT ;  /* 0x0000008031ff7812 */ /* 0x000fe4000780c0ff */
[----:B------:R-:W-:Y:S02]  /*2fd0*/  VOTE.ANY R30, PT, P4 ;  /* 0x00000000001e7806 */ /* 0x000fe400020e0100 */
[----:B------:R-:W-:-:S02]  /*2fe0*/  LOP3.LUT R9, R12, R9, RZ, 0xc0, !PT ;  /* 0x000000090c097212 */ /* 0x000fc400078ec0ff */
[----:B------:R-:W-:Y:S02]  /*2ff0*/  VOTE.ANY R12, PT, P5 ;  /* 0x00000000000c7806 */ /* 0x000fe400028e0100 */
[----:B------:R-:W-:Y:S02]  /*3000*/  @!P4 LOP3.LUT R30, RZ, R30, RZ, 0x33, !PT ;  /* 0x0000001eff1ec212 */ /* 0x000fe400078e33ff */
[----:B------:R-:W-:Y:S02]  /*3010*/  @!P5 LOP3.LUT R12, RZ, R12, RZ, 0x33, !PT ;  /* 0x0000000cff0cd212 */ /* 0x000fe400078e33ff */
[----:B------:R-:W-:Y:S02]  /*3020*/  LOP3.LUT R9, R30, R9, RZ, 0xc0, !PT ;  /* 0x000000091e097212 */ /* 0x000fe400078ec0ff */
[----:B------:R-:W-:Y:S02]  /*3030*/  VOTE.ANY R30, PT, P6 ;  /* 0x00000000001e7806 */ /* 0x000fe400030e0100 */
[----:B------:R-:W-:-:S02]  /*3040*/  LOP3.LUT R9, R12, R9, RZ, 0xc0, !PT ;  /* 0x000000090c097212 */ /* 0x000fc400078ec0ff */
[----:B------:R-:W-:Y:S02]  /*3050*/  VOTE.ANY R12, PT, P0 ;  /* 0x00000000000c7806 */ /* 0x000fe400000e0100 */
[----:B------:R-:W-:Y:S02]  /*3060*/  @!P6 LOP3.LUT R30, RZ, R30, RZ, 0x33, !PT ;  /* 0x0000001eff1ee212 */ /* 0x000fe400078e33ff */
[----:B------:R-:W-:Y:S02]  /*3070*/  @!P0 LOP3.LUT R12, RZ, R12, RZ, 0x33, !PT ;  /* 0x0000000cff0c8212 */ /* 0x000fe400078e33ff */
[----:B------:R-:W-:Y:S01]  /*3080*/  LOP3.LUT R9, R30, R9, RZ, 0xc0, !PT ;  /* 0x000000091e097212 */ /* 0x000fe200078ec0ff */
[----:B------:R-:W-:-:S03]  /*3090*/  IMAD.MOV.U32 R30, RZ, RZ, RZ ;  /* 0x000000ffff1e7224 */ /* 0x000fc600078e00ff */
[----:B0-----:R-:W-:-:S04]  /*30a0*/  LOP3.LUT R29, R12, R9, RZ, 0xc0, !PT ;  /* 0x000000090c1d7212 */ /* 0x001fc800078ec0ff */
[----:B------:R-:W0:Y:S01]  /*30b0*/  FLO.U32 R13, R29 ;  /* 0x0000001d000d7300 */ /* 0x000e2200000e0000 */
[----:B------:R-:W-:-:S07]  /*30c0*/  LOP3.LUT R9, R2, R29, RZ, 0xc0, !PT ;  /* 0x0000001d02097212 */ /* 0x000fce00078ec0ff */
[----:B------:R-:W1:Y:S01]  /*30d0*/  POPC R9, R9 ;  /* 0x0000000900097309 */ /* 0x000e620000000000 */
[----:B0-----:R-:W-:-:S13]  /*30e0*/  ISETP.NE.AND P0, PT, R4, R13, PT ;  /* 0x0000000d0400720c */ /* 0x001fda0003f05270 */
[----:B-123--:R-:W-:Y:S05]  /*30f0*/  @P0 BRA `(.L_x_36) ;  /* 0x0000000000040947 */ /* 0x00efea0003800000 */
[----:B------:R0:W1:Y:S02]  /*3100*/  ATOMS.ADD R30, [R28], R9 ;  /* 0x000000091c1e738c */ /* 0x0000640000000000 */
.L_x_36:
[----:B------:R-:W-:Y:S05]  /*3110*/  BSYNC.RECONVERGENT B0 ;  /* 0x0000000000007941 */ /* 0x000fea0003800200 */
.L_x_35:
[----:B------:R-:W-:Y:S01]  /*3120*/  R2P PR, R48, 0x7f ;  /* 0x0000007f30007804 */ /* 0x000fe20000000000 */
[----:B-1----:R1:W2:Y:S01]  /*3130*/  SHFL.IDX PT, R14, R30, R13, 0x1f ;  /* 0x00001f0d1e0e7589 */ /* 0x0022a200000e0000 */
[----:B------:R-:W-:Y:S01]  /*3140*/  BSSY.RECONVERGENT B0, `(.L_x_37) ;  /* 0x0000020000007945 */ /* 0x000fe20003800200 */
[----:B0-----:R-:W-:-:S10]  /*3150*/  IMAD.MOV.U32 R28, RZ, RZ, RZ ;  /* 0x000000ffff1c7224 */ /* 0x001fd400078e00ff */
        /* <DEDUP_REMOVED lines=24> */
[----:B------:R-:W0:Y:S01]  /*32e0*/  FLO.U32 R29, R31 ;  /* 0x0000001f001d7300 */ /* 0x000e2200000e0000 */
[----:B------:R-:W-:-:S07]  /*32f0*/  LOP3.LUT R12, R2, R31, RZ, 0xc0, !PT ;  /* 0x0000001f020c7212 */ /* 0x000fce00078ec0ff */
[----:B------:R-:W3:Y:S01]  /*3300*/  POPC R12, R12 ;  /* 0x0000000c000c7309 */ /* 0x000ee20000000000 */
[----:B0-----:R-:W-:-:S13]  /*3310*/  ISETP.NE.AND P0, PT, R4, R29, PT ;  /* 0x0000001d0400720c */ /* 0x001fda0003f05270 */
[----:B-123--:R-:W-:Y:S05]  /*3320*/  @P0 BRA `(.L_x_38) ;  /* 0x0000000000040947 */ /* 0x00efea0003800000 */
[----:B------:R0:W1:Y:S02]  /*3330*/  ATOMS.ADD R28, [R27], R12 ;  /* 0x0000000c1b1c738c */ /* 0x0000640000000000 */
.L_x_38:
[----:B------:R-:W-:Y:S05]  /*3340*/  BSYNC.RECONVERGENT B0 ;  /* 0x0000000000007941 */ /* 0x000fea0003800200 */
.L_x_37:
[----:B------:R-:W-:Y:S01]  /*3350*/  R2P PR, R47, 0x7f ;  /* 0x0000007f2f007804 */ /* 0x000fe20000000000 */
[----:B01----:R0:W1:Y:S01]  /*3360*/  SHFL.IDX PT, R27, R28, R29, 0x1f ;  /* 0x00001f1d1c1b7589 */ /* 0x00306200000e0000 */
[----:B------:R-:W-:Y:S11]  /*3370*/  BSSY.RECONVERGENT B0, `(.L_x_39) ;  /* 0x0000020000007945 */ /* 0x000ff60003800200 */
[----:B------:R-:W-:-:S02]  /*3380*/  VOTE.ANY R13, PT, P0 ;  /* 0x00000000000d7806 */ /* 0x000fc400000e0100 */
[----:B------:R-:W-:Y:S02]  /*3390*/  VOTE.ANY R30, PT, P1 ;  /* 0x00000000001e7806 */ /* 0x000fe400008e0100 */
[----:B------:R-:W-:Y:S02]  /*33a0*/  @!P0 LOP3.LUT R13, RZ, R13, RZ, 0x33, !PT ;  /* 0x0000000dff0d8212 */ /* 0x000fe400078e33ff */
[----:B------:R-:W-:Y:S02]  /*33b0*/  @!P1 LOP3.LUT R30, RZ, R30, RZ, 0x33, !PT ;  /* 0x0000001eff1e9212 */ /* 0x000fe400078e33ff */
[----:B------:R-:W-:Y:S02]  /*33c0*/  VOTE.ANY R48, PT, P2 ;  /* 0x0000000000307806 */ /* 0x000fe400010e0100 */
        /* <DEDUP_REMOVED lines=17> */
[----:B------:R-:W-:-:S04]  /*34e0*/  LOP3.LUT R13, R48, R13, RZ, 0xc0, !PT ;  /* 0x0000000d300d7212 */ /* 0x000fc800078ec0ff */
[----:B------:R-:W-:Y:S01]  /*34f0*/  LOP3.LUT R47, R30, R13, RZ, 0xc0, !PT ;  /* 0x0000000d1e2f7212 */ /* 0x000fe200078ec0ff */
[----:B------:R-:W-:-:S03]  /*3500*/  IMAD.MOV.U32 R30, RZ, RZ, RZ ;  /* 0x000000ffff1e7224 */ /* 0x000fc600078e00ff */
[----:B------:R-:W2:Y:S01]  /*3510*/  FLO.U32 R31, R47 ;  /* 0x0000002f001f7300 */ /* 0x000ea200000e0000 */
[----:B------:R-:W-:-:S07]  /*3520*/  LOP3.LUT R13, R2, R47, RZ, 0xc0, !PT ;  /* 0x0000002f020d7212 */ /* 0x000fce00078ec0ff */
[----:B------:R-:W3:Y:S01]  /*3530*/  POPC R13, R13 ;  /* 0x0000000d000d7309 */ /* 0x000ee20000000000 */
[----:B--2---:R-:W-:-:S13]  /*3540*/  ISETP.NE.AND P0, PT, R4, R31, PT ;  /* 0x0000001f0400720c */ /* 0x004fda0003f05270 */
[----:B01-3--:R-:W-:Y:S05]  /*3550*/  @P0 BRA `(.L_x_40) ;  /* 0x0000000000040947 */ /* 0x00bfea0003800000 */
[----:B------:R0:W1:Y:S02]  /*3560*/  ATOMS.ADD R30, [R26], R13 ;  /* 0x0000000d1a1e738c */ /* 0x0000640000000000 */
.L_x_40:
[----:B------:R-:W-:Y:S05]  /*3570*/  BSYNC.RECONVERGENT B0 ;  /* 0x0000000000007941 */ /* 0x000fea0003800200 */
.L_x_39:
[----:B------:R-:W-:Y:S01]  /*3580*/  R2P PR, R46, 0x7f ;  /* 0x0000007f2e007804 */ /* 0x000fe20000000000 */
[----:B-1----:R1:W2:Y:S01]  /*3590*/  SHFL.IDX PT, R28, R30, R31, 0x1f ;  /* 0x00001f1f1e1c7589 */ /* 0x0022a200000e0000 */
[----:B------:R-:W-:Y:S11]  /*35a0*/  BSSY.RECONVERGENT B0, `(.L_x_41) ;  /* 0x0000020000007945 */ /* 0x000ff60003800200 */
[----:B0-----:R-:W-:-:S02]  /*35b0*/  VOTE.ANY R26, PT, P0 ;  /* 0x00000000001a7806 */ /* 0x001fc400000e0100 */
        /* <DEDUP_REMOVED lines=9> */
[----:B------:R-:W-:Y:S01]  /*3650*/  LOP3.LUT P0, RZ, R46, 0x80, RZ, 0xc0, !PT ;  /* 0x000000802eff7812 */ /* 0x000fe2000780c0ff */
[----:B------:R-:W-:Y:S01]  /*3660*/  IMAD.MOV.U32 R46, RZ, RZ, RZ ;  /* 0x000000ffff2e7224 */ /* 0x000fe200078e00ff */
        /* <DEDUP_REMOVED lines=19> */
.L_x_42:
[----:B------:R-:W-:Y:S05]  /*37a0*/  BSYNC.RECONVERGENT B0 ;  /* 0x0000000000007941 */ /* 0x000fea0003800200 */
.L_x_41:
        /* <DEDUP_REMOVED lines=27> */
[----:B------:R-:W-:-:S04]  /*3960*/  LOP3.LUT R45, R30, R25, RZ, 0xc0, !PT ;  /* 0x000000191e2d7212 */ /* 0x000fc800078ec0ff */
[----:B------:R-:W0:Y:S01]  /*3970*/  FLO.U32 R31, R45 ;  /* 0x0000002d001f7300 */ /* 0x000e2200000e0000 */
[----:B------:R-:W-:-:S07]  /*3980*/  LOP3.LUT R25, R2, R45, RZ, 0xc0, !PT ;  /* 0x0000002d02197212 */ /* 0x000fce00078ec0ff */
[----:B------:R-:W3:Y:S01]  /*3990*/  POPC R25, R25 ;  /* 0x0000001900197309 */ /* 0x000ee20000000000 */
[----:B0-----:R-:W-:-:S13]  /*39a0*/  ISETP.NE.AND P0, PT, R4, R31, PT ;  /* 0x0000001f0400720c */ /* 0x001fda0003f05270 */
[----:B-123--:R-:W-:Y:S05]  /*39b0*/  @P0 BRA `(.L_x_44) ;  /* 0x0000000000080947 */ /* 0x00efea0003800000 */
[----:B------:R-:W2:Y:S04]  /*39c0*/  LDL.LU R47, [R1+0x4] ;  /* 0x00000400012f7983 */ /* 0x000ea80000300800 */
[----:B--2---:R0:W1:Y:S02]  /*39d0*/  ATOMS.ADD R48, [R47], R25 ;  /* 0x000000192f30738c */ /* 0x0040640000000000 */
.L_x_44:
[----:B------:R-:W-:Y:S05]  /*39e0*/  BSYNC.RECONVERGENT B0 ;  /* 0x0000000000007941 */ /* 0x000fea0003800200 */
.L_x_43:
[----:B------:R-:W-:Y:S01]  /*39f0*/  R2P PR, R44, 0x7f ;  /* 0x0000007f2c007804 */ /* 0x000fe20000000000 */
[----:B------:R-:W-:Y:S01]  /*3a00*/  BSSY.RECONVERGENT B0, `(.L_x_45) ;  /* 0x0000022000007945 */ /* 0x000fe20003800200 */
[----:B------:R-:W-:-:S11]  /*3a10*/  IMAD.MOV.U32 R46, RZ, RZ, RZ ;  /* 0x000000ffff2e7224 */ /* 0x000fd600078e00ff */
[----:B------:R-:W-:Y:S02]  /*3a20*/  VOTE.ANY R30, PT, P0 ;  /* 0x00000000001e7806 */ /* 0x000fe400000e0100 */
[----:B------:R-:W-:Y:S02]  /*3a30*/  VOTE.ANY R45, PT, P1 ;  /* 0x00000000002d7806 */ /* 0x000fe400008e0100 */
[----:B------:R-:W-:Y:S02]  /*3a40*/  @!P0 LOP3.LUT R30, RZ, R30, RZ, 0x33, !PT ;  /* 0x0000001eff1e8212 */ /* 0x000fe400078e33ff */
[----:B------:R-:W-:Y:S02]  /*3a50*/  @!P1 LOP3.LUT R45, RZ, R45, RZ, 0x33, !PT ;  /* 0x0000002dff2d9212 */ /* 0x000fe400078e33ff */
[----:B0-----:R-:W-:Y:S02]  /*3a60*/  VOTE.ANY R47, PT, P2 ;  /* 0x00000000002f7806 */ /* 0x001fe400010e0100 */
[----:B------:R-:W-:-:S02]  /*3a70*/  LOP3.LUT R30, R45, R30, RZ, 0xc0, !PT ;  /* 0x0000001e2d1e7212 */ /* 0x000fc400078ec0ff */
[----:B------:R-:W-:Y:S02]  /*3a80*/  @!P2 LOP3.LUT R47, RZ, R47, RZ, 0x33, !PT ;  /* 0x0000002fff2fa212 */ /* 0x000fe400078e33ff */
[----:B------:R-:W-:Y:S02]  /*3a90*/  VOTE.ANY R45, PT, P3 ;  /* 0x00000000002d7806 */ /* 0x000fe400018e0100 */
[----:B------:R-:W-:Y:S02]  /*3aa0*/  LOP3.LUT R30, R47, R30, RZ, 0xc0, !PT ;  /* 0x0000001e2f1e7212 */ /* 0x000fe400078ec0ff */
[----:B------:R-:W-:Y:S02]  /*3ab0*/  @!P3 LOP3.LUT R45, RZ, R45, RZ, 0x33, !PT ;  /* 0x0000002dff2db212 */ /* 0x000fe400078e33ff */
[----:B------:R-:W-:Y:S02]  /*3ac0*/  LOP3.LUT P0, RZ, R44, 0x80, RZ, 0xc0, !PT ;  /* 0x000000802cff7812 */ /* 0x000fe4000780c0ff */
[----:B------:R-:W-:Y:S01]  /*3ad0*/  VOTE.ANY R47, PT, P4 ;  /* 0x00000000002f7806 */ /* 0x000fe200020e0100 */
[----:B-1----:R0:W1:Y:S01]  /*3ae0*/  SHFL.IDX PT, R44, R48, R31, 0x1f ;  /* 0x00001f1f302c7589 */ /* 0x00206200000e0000 */
        /* <DEDUP_REMOVED lines=12> */
[----:B------:R-:W2:Y:S01]  /*3bb0*/  FLO.U32 R45, R47 ;  /* 0x0000002f002d7300 */ /* 0x000ea200000e0000 */
[----:B------:R-:W-:-:S07]  /*3bc0*/  LOP3.LUT R30, R2, R47, RZ, 0xc0, !PT ;  /* 0x0000002f021e7212 */ /* 0x000fce00078ec0ff */
[----:B------:R-:W3:Y:S01]  /*3bd0*/  POPC R30, R30 ;  /* 0x0000001e001e7309 */ /* 0x000ee20000000000 */
[----:B--2---:R-:W-:-:S13]  /*3be0*/  ISETP.NE.AND P0, PT, R4, R45, PT ;  /* 0x0000002d0400720c */ /* 0x004fda0003f05270 */
[----:B01-3--:R-:W-:Y:S05]  /*3bf0*/  @P0 BRA `(.L_x_46) ;  /* 0x0000000000080947 */ /* 0x00bfea0003800000 */
[----:B------:R-:W2:Y:S04]  /*3c00*/  LDL.LU R49, [R1] ;  /* 0x0000000001317983 */ /* 0x000ea80000300800 */
[----:B--2---:R0:W1:Y:S02]  /*3c10*/  ATOMS.ADD R46, [R49], R30 ;  /* 0x0000001e312e738c */ /* 0x0040640000000000 */
.L_x_46:
[----:B------:R-:W-:Y:S05]  /*3c20*/  BSYNC.RECONVERGENT B0 ;  /* 0x0000000000007941 */ /* 0x000fea0003800200 */
.L_x_45:
        /* <DEDUP_REMOVED lines=13> */
[----:B------:R-:W-:Y:S01]  /*3d00*/  VOTE.ANY R50, PT, P4 ;  /* 0x0000000000327806 */ /* 0x000fe200020e0100 */
[----:B-1----:R1:W2:Y:S01]  /*3d10*/  SHFL.IDX PT, R43, R46, R45, 0x1f ;  /* 0x00001f2d2e2b7589 */ /* 0x0022a200000e0000 */
        /* <DEDUP_REMOVED lines=11> */
[----:B0-----:R-:W-:Y:S01]  /*3dd0*/  LOP3.LUT R49, R48, R31, RZ, 0xc0, !PT ;  /* 0x0000001f30317212 */ /* 0x001fe200078ec0ff */
[----:B------:R-:W-:-:S03]  /*3de0*/  IMAD.MOV.U32 R48, RZ, RZ, RZ ;  /* 0x000000ffff307224 */ /* 0x000fc600078e00ff */
[----:B------:R-:W0:Y:S01]  /*3df0*/  FLO.U32 R47, R49 ;  /* 0x00000031002f7300 */ /* 0x000e2200000e0000 */
[----:B------:R-:W-:-:S07]  /*3e00*/  LOP3.LUT R31, R2, R49, RZ, 0xc0, !PT ;  /* 0x00000031021f7212 */ /* 0x000fce00078ec0ff */
[----:B------:R-:W3:Y:S01]  /*3e10*/  POPC R31, R31 ;  /* 0x0000001f001f7309 */ /* 0x000ee20000000000 */
[----:B0-----:R-:W-:-:S13]  /*3e20*/  ISETP.NE.AND P0, PT, R4, R47, PT ;  /* 0x0000002f0400720c */ /* 0x001fda0003f05270 */
[----:B-123--:R-:W-:Y:S05]  /*3e30*/  @P0 BRA `(.L_x_48) ;  /* 0x0000000000040947 */ /* 0x00efea0003800000 */
[----:B------:R0:W1:Y:S02]  /*3e40*/  ATOMS.ADD R48, [R24], R31 ;  /* 0x0000001f1830738c */ /* 0x0000640000000000 */
.L_x_48:
[----:B------:R-:W-:Y:S05]  /*3e50*/  BSYNC.RECONVERGENT B0 ;  /* 0x0000000000007941 */ /* 0x000fea0003800200 */
.L_x_47:
[----:B------:R-:W-:Y:S01]  /*3e60*/  R2P PR, R42, 0x7f ;  /* 0x0000007f2a007804 */ /* 0x000fe20000000000 */
[----:B------:R-:W-:Y:S01]  /*3e70*/  BSSY.RECONVERGENT B0, `(.L_x_49) ;  /* 0x0000021000007945 */ /* 0x000fe20003800200 */
[----:B------:R-:W-:-:S11]  /*3e80*/  IMAD.MOV.U32 R46, RZ, RZ, RZ ;  /* 0x000000ffff2e7224 */ /* 0x000fd600078e00ff */
[----:B0-----:R-:W-:Y:S02]  /*3e90*/  VOTE.ANY R24, PT, P0 ;  /* 0x0000000000187806 */ /* 0x001fe400000e0100 */
        /* <DEDUP_REMOVED lines=29> */
[----:B------:R0:W1:Y:S02]  /*4070*/  ATOMS.ADD R46, [R23], R24 ;  /* 0x00000018172e738c */ /* 0x0000640000000000 */
.L_x_50:
[----:B------:R-:W-:Y:S05]  /*4080*/  BSYNC.RECONVERGENT B0 ;  /* 0x0000000000007941 */ /* 0x000fea0003800200 */
.L_x_49:
[----:B------:R-:W-:Y:S01]  /*4090*/  R2P PR, R41, 0x7f ;  /* 0x0000007f29007804 */ /* 0x000fe20000000000 */
[----:B------:R-:W-:-:S12]  /*40a0*/  BSSY.RECONVERGENT B0, `(.L_x_51) ;  /* 0x0000021000007945 */ /* 0x000fd80003800200 */
        /* <DEDUP_REMOVED lines=23> */
[----:B------:R-:W-:Y:S01]  /*4220*/  LOP3.LUT R49, R48, R23, RZ, 0xc0, !PT ;  /* 0x0000001730317212 */ /* 0x000fe200078ec0ff */
[----:B------:R-:W-:Y:S01]  /*4230*/  IMAD.MOV.U32 R48, RZ, RZ, RZ ;  /* 0x000000ffff307224 */ /* 0x000fe200078e00ff */
[----:B-1----:R0:W1:Y:S02]  /*4240*/  SHFL.IDX PT, R23, R46, R45, 0x1f ;  /* 0x00001f2d2e177589 */ /* 0x00206400000e0000 */
[----:B------:R-:W2:Y:S01]  /*4250*/  FLO.U32 R47, R49 ;  /* 0x00000031002f7300 */ /* 0x000ea200000e0000 */
[----:B------:R-:W-:-:S07]  /*4260*/  LOP3.LUT R41, R2, R49, RZ, 0xc0, !PT ;  /* 0x0000003102297212 */ /* 0x000fce00078ec0ff */
[----:B------:R-:W3:Y:S01]  /*4270*/  POPC R41, R41 ;  /* 0x0000002900297309 */ /* 0x000ee20000000000 */
[----:B--2---:R-:W-:-:S13]  /*4280*/  ISETP.NE.AND P0, PT, R4, R47, PT ;  /* 0x0000002f0400720c */ /* 0x004fda0003f05270 */
[----:B01-3--:R-:W-:Y:S05]  /*4290*/  @P0 BRA `(.L_x_52) ;  /* 0x0000000000040947 */ /* 0x00bfea0003800000 */
[----:B------:R0:W1:Y:S02]  /*42a0*/  ATOMS.ADD R48, [R22], R41 ;  /* 0x000000291630738c */ /* 0x0000640000000000 */
.L_x_52:
[----:B------:R-:W-:Y:S05]  /*42b0*/  BSYNC.RECONVERGENT B0 ;  /* 0x0000000000007941 */ /* 0x000fea0003800200 */
.L_x_51:
        /* <DEDUP_REMOVED lines=34> */
.L_x_54:
[----:B------:R-:W-:Y:S05]  /*44e0*/  BSYNC.RECONVERGENT B0 ;  /* 0x0000000000007941 */ /* 0x000fea0003800200 */
.L_x_53:
        /* <DEDUP_REMOVED lines=34> */
.L_x_56:
[----:B------:R-:W-:Y:S05]  /*4710*/  BSYNC.RECONVERGENT B0 ;  /* 0x0000000000007941 */ /* 0x000fea0003800200 */
.L_x_55:
        /* <DEDUP_REMOVED lines=34> */
.L_x_58:
[----:B------:R-:W-:Y:S05]  /*4940*/  BSYNC.RECONVERGENT B0 ;  /* 0x0000000000007941 */ /* 0x000fea0003800200 */
.L_x_57:
        /* <DEDUP_REMOVED lines=34> */
.L_x_60:
[----:B------:R-:W-:Y:S05]  /*4b70*/  BSYNC.RECONVERGENT B0 ;  /* 0x0000000000007941 */ /* 0x000fea0003800200 */
.L_x_59:
        /* <DEDUP_REMOVED lines=26> */
[----:B------:R-:W-:Y:S02]  /*4d20*/  LOP3.LUT R49, R45, R18, RZ, 0xc0, !PT ;  /* 0x000000122d317212 */ /* 0x000fe400078ec0ff */
[----:B-1----:R0:W1:Y:S02]  /*4d30*/  SHFL.IDX PT, R18, R48, R47, 0x1f ;  /* 0x00001f2f30127589 */ /* 0x00206400000e0000 */
[----:B------:R-:W2:Y:S01]  /*4d40*/  FLO.U32 R45, R49 ;  /* 0x00000031002d7300 */ /* 0x000ea200000e0000 */
[----:B------:R-:W-:-:S07]  /*4d50*/  LOP3.LUT R34, R2, R49, RZ, 0xc0, !PT ;  /* 0x0000003102227212 */ /* 0x000fce00078ec0ff */
[----:B------:R-:W3:Y:S01]  /*4d60*/  POPC R34, R34 ;  /* 0x0000002200227309 */ /* 0x000ee20000000000 */
[----:B--2---:R-:W-:-:S13]  /*4d70*/  ISETP.NE.AND P0, PT, R4, R45, PT ;  /* 0x0000002d0400720c */ /* 0x004fda0003f05270 */
[----:B01-3--:R-:W-:Y:S05]  /*4d80*/  @P0 BRA `(.L_x_62) ;  /* 0x0000000000040947 */ /* 0x00bfea0003800000 */
[----:B------:R0:W1:Y:S02]  /*4d90*/  ATOMS.ADD R46, [R17], R34 ;  /* 0x00000022112e738c */ /* 0x0000640000000000 */
.L_x_62:
[----:B------:R-:W-:Y:S05]  /*4da0*/  BSYNC.RECONVERGENT B0 ;  /* 0x0000000000007941 */ /* 0x000fea0003800200 */
.L_x_61:
        /* <DEDUP_REMOVED lines=28> */
[----:B------:R-:W0:Y:S01]  /*4f70*/  FLO.U32 R33, R47 ;  /* 0x0000002f00217300 */ /* 0x000e2200000e0000 */
[----:B------:R-:W-:-:S07]  /*4f80*/  LOP3.LUT R17, R2, R47, RZ, 0xc0, !PT ;  /* 0x0000002f02117212 */ /* 0x000fce00078ec0ff */
[----:B------:R-:W3:Y:S01]  /*4f90*/  POPC R17, R17 ;  /* 0x0000001100117309 */ /* 0x000ee20000000000 */
[----:B0-----:R-:W-:-:S13]  /*4fa0*/  ISETP.NE.AND P0, PT, R4, R33, PT ;  /* 0x000000210400720c */ /* 0x001fda0003f05270 */
[----:B-123--:R-:W-:Y:S05]  /*4fb0*/  @P0 BRA `(.L_x_64) ;  /* 0x0000000000040947 */ /* 0x00efea0003800000 */
[----:B------:R0:W1:Y:S02]  /*4fc0*/  ATOMS.ADD R48, [R16], R17 ;  /* 0x000000111030738c */ /* 0x0000640000000000 */
.L_x_64:
[----:B------:R-:W-:Y:S05]  /*4fd0*/  BSYNC.RECONVERGENT B0 ;  /* 0x0000000000007941 */ /* 0x000fea0003800200 */
.L_x_63:
[----:B------:R-:W-:Y:S01]  /*4fe0*/  R2P PR, R32, 0x7f ;  /* 0x0000007f20007804 */ /* 0x000fe20000000000 */
[----:B-1----:R1:W2:Y:S01]  /*4ff0*/  SHFL.IDX PT, R48, R48, R33, 0x1f ;  /* 0x00001f2130307589 */ /* 0x0022a200000e0000 */
[----:B------:R-:W-:Y:S01]  /*5000*/  BSSY.RECONVERGENT B0, `(.L_x_65) ;  /* 0x0000021000007945 */ /* 0x000fe20003800200 */
[----:B------:R-:W-:Y:S02]  /*5010*/  IMAD.IADD R8, R5, 0x1, R8 ;  /* 0x0000000105087824 */ /* 0x000fe400078e0208 */
[----:B------:R-:W-:-:S08]  /*5020*/  IMAD.MOV.U32 R5, RZ, RZ, RZ ;  /* 0x000000ffff057224 */ /* 0x000fd000078e00ff */
        /* <DEDUP_REMOVED lines=30> */
.L_x_66:
[----:B------:R-:W-:Y:S05]  /*5210*/  BSYNC.RECONVERGENT B0 ;  /* 0x0000000000007941 */ /* 0x000fea0003800200 */
.L_x_65:
[----:B------:R-:W2:Y:S01]  /*5220*/  LDL.LU R4, [R1+0x8] ;  /* 0x0000080001047983 */ /* 0x000ea20000300800 */
[----:B------:R-:W-:Y:S01]  /*5230*/  IMAD.IADD R6, R6, 0x1, R7 ;  /* 0x0000000106067824 */ /* 0x000fe200078e0207 */
[----:B------:R-:W-:Y:S01]  /*5240*/  BSSY B1, `(.L_x_67) ;  /* 0x000006c000017945 */ /* 0x000fe20003800000 */
[----:B------:R-:W-:Y:S01]  /*5250*/  IMAD.IADD R10, R10, 0x1, R11 ;  /* 0x000000010a0a7824 */ /* 0x000fe200078e020b */
[----:B-1----:R-:W0:Y:S01]  /*5260*/  SHFL.IDX PT, R5, R5, R16, 0x1f ;  /* 0x00001f1005057589 */ /* 0x002e2200000e0000 */
[----:B------:R-:W-:Y:S02]  /*5270*/  IMAD.IADD R14, R9, 0x1, R14 ;  /* 0x00000001090e7824 */ /* 0x000fe400078e020e */
[--C-:B------:R-:W-:Y:S01]  /*5280*/  IMAD R8, R8, 0x4, R73.reuse ;  /* 0x0000000408087824 */ /* 0x100fe200078e0249 */
[----:B------:R-:W-:Y:S01]  /*5290*/  BAR.SYNC.DEFER_BLOCKING 0x0 ;  /* 0x0000000000007b1d */ /* 0x000fe20000010000 */
[----:B------:R-:W-:Y:S02]  /*52a0*/  IMAD.IADD R28, R13, 0x1, R28 ;  /* 0x000000010d1c7824 */ /* 0x000fe400078e021c */
[----:B------:R-:W-:-:S02]  /*52b0*/  IMAD R7, R6, 0x4, R73 ;  /* 0x0000000406077824 */ /* 0x000fc400078e0249 */
[----:B------:R-:W-:Y:S02]  /*52c0*/  IMAD.IADD R26, R26, 0x1, R29 ;  /* 0x000000011a1a7824 */ /* 0x000fe400078e021d */
[--C-:B------:R-:W-:Y:S02]  /*52d0*/  IMAD R10, R10, 0x4, R73.reuse ;  /* 0x000000040a0a7824 */ /* 0x100fe400078e0249 */
[----:B------:R-:W-:Y:S02]  /*52e0*/  IMAD.IADD R44, R25, 0x1, R44 ;  /* 0x00000001192c7824 */ /* 0x000fe400078e022c */
[----:B------:R-:W-:Y:S02]  /*52f0*/  IMAD R9, R14, 0x4, R73 ;  /* 0x000000040e097824 */ /* 0x000fe400078e0249 */
[----:B------:R-:W-:Y:S02]  /*5300*/  IMAD.IADD R42, R31, 0x1, R42 ;  /* 0x000000011f2a7824 */ /* 0x000fe400078e022a */
[----:B------:R-:W-:-:S02]  /*5310*/  IMAD.IADD R24, R24, 0x1, R23 ;  /* 0x0000000118187824 */ /* 0x000fc400078e0217 */
[----:B------:R-:W-:Y:S02]  /*5320*/  IMAD R6, R26, 0x4, R73 ;  /* 0x000000041a067824 */ /* 0x000fe400078e0249 */
[----:B------:R-:W-:Y:S02]  /*5330*/  IMAD.IADD R40, R41, 0x1, R40 ;  /* 0x0000000129287824 */ /* 0x000fe400078e0228 */
[----:B0-----:R-:W-:Y:S02]  /*5340*/  IMAD.IADD R2, R2, 0x1, R5 ;  /* 0x0000000102027824 */ /* 0x001fe400078e0205 */
[--C-:B------:R-:W-:Y:S01]  /*5350*/  IMAD R5, R28, 0x4, R73.reuse ;  /* 0x000000041c057824 */ /* 0x100fe200078e0249 */
[----:B------:R0:W-:Y:S01]  /*5360*/  STS [R8+-0x4], R71 ;  /* 0xfffffc4708007388 */ /* 0x0001e20000000800 */
[----:B------:R-:W-:Y:S02]  /*5370*/  IMAD R11, R44, 0x4, R73 ;  /* 0x000000042c0b7824 */ /* 0x000fe400078e0249 */
[----:B------:R-:W-:Y:S01]  /*5380*/  IMAD.IADD R22, R22, 0x1, R37 ;  /* 0x0000000116167824 */ /* 0x000fe200078e0225 */
[----:B------:R1:W-:Y:S01]  /*5390*/  STS [R7+-0x4], R70 ;  /* 0xfffffc4607007388 */ /* 0x0003e20000000800 */
[----:B------:R-:W-:-:S02]  /*53a0*/  IMAD.IADD R36, R21, 0x1, R36 ;  /* 0x0000000115247824 */ /* 0x000fc400078e0224 */
[----:B------:R-:W-:Y:S01]  /*53b0*/  IMAD.IADD R20, R20, 0x1, R35 ;  /* 0x0000000114147824 */ /* 0x000fe200078e0223 */
[----:B------:R3:W-:Y:S01]  /*53c0*/  STS [R10+-0x4], R69 ;  /* 0xfffffc450a007388 */ /* 0x0007e20000000800 */
[----:B------:R-:W-:Y:S02]  /*53d0*/  IMAD.IADD R18, R19, 0x1, R18 ;  /* 0x0000000113127824 */ /* 0x000fe400078e0212 */
[----:B0-----:R-:W-:Y:S01]  /*53e0*/  IMAD R8, R24, 0x4, R73 ;  /* 0x0000000418087824 */ /* 0x001fe200078e0249 */
[----:B------:R0:W-:Y:S01]  /*53f0*/  STS [R9+-0x4], R68 ;  /* 0xfffffc4409007388 */ /* 0x0001e20000000800 */
[----:B------:R-:W-:Y:S02]  /*5400*/  IMAD.IADD R34, R34, 0x1, R45 ;  /* 0x0000000122227824 */ /* 0x000fe400078e022d */
[----:B-1----:R-:W-:Y:S02]  /*5410*/  IMAD R7, R42, 0x4, R73 ;  /* 0x000000042a077824 */ /* 0x002fe400078e0249 */
[----:B------:R-:W-:-:S02]  /*5420*/  IMAD.IADD R48, R17, 0x1, R48 ;  /* 0x0000000111307824 */ /* 0x000fc400078e0230 */
[--C-:B---3--:R-:W-:Y:S02]  /*5430*/  IMAD R10, R22, 0x4, R73.reuse ;  /* 0x00000004160a7824 */ /* 0x108fe400078e0249 */
[--C-:B------:R-:W-:Y:S02]  /*5440*/  IMAD R13, R36, 0x4, R73.reuse ;  /* 0x00000004240d7824 */ /* 0x100fe400078e0249 */
[--C-:B0-----:R-:W-:Y:S02]  /*5450*/  IMAD R9, R40, 0x4, R73.reuse ;  /* 0x0000000428097824 */ /* 0x101fe400078e0249 */
[----:B------:R-:W-:Y:S01]  /*5460*/  IMAD R2, R2, 0x4, R73 ;  /* 0x0000000402027824 */ /* 0x000fe200078e0249 */
[----:B--2---:R-:W-:Y:S01]  /*5470*/  ISETP.NE.AND P0, PT, R4, RZ, PT ;  /* 0x000000ff0400720c */ /* 0x004fe20003f05270 */
[----:B------:R-:W-:Y:S02]  /*5480*/  IMAD.IADD R4, R12, 0x1, R27 ;  /* 0x000000010c047824 */ /* 0x000fe400078e021b */
[----:B------:R-:W-:-:S02]  /*5490*/  IMAD.IADD R12, R30, 0x1, R43 ;  /* 0x000000011e0c7824 */ /* 0x000fc400078e022b */
[--C-:B------:R-:W-:Y:S02]  /*54a0*/  IMAD R4, R4, 0x4, R73.reuse ;  /* 0x0000000404047824 */ /* 0x100fe400078e0249 */
[----:B------:R-:W-:-:S03]  /*54b0*/  IMAD R12, R12, 0x4, R73 ;  /* 0x000000040c0c7824 */ /* 0x000fc600078e0249 */
[----:B------:R0:W-:Y:S04]  /*54c0*/  STS [R4+-0x4], R67 ;  /* 0xfffffc4304007388 */ /* 0x0001e80000000800 */
[----:B------:R1:W-:Y:S04]  /*54d0*/  STS [R5+-0x4], R66 ;  /* 0xfffffc4205007388 */ /* 0x0003e80000000800 */
[----:B------:R2:W-:Y:S01]  /*54e0*/  STS [R6+-0x4], R65 ;  /* 0xfffffc4106007388 */ /* 0x0005e20000000800 */
[----:B0-----:R-:W-:-:S03]  /*54f0*/  IMAD R4, R20, 0x4, R73 ;  /* 0x0000000414047824 */ /* 0x001fc600078e0249 */
[----:B------:R0:W-:Y:S01]  /*5500*/  STS [R11+-0x4], R64 ;  /* 0xfffffc400b007388 */ /* 0x0001e20000000800 */
[----:B-1----:R-:W-:-:S03]  /*5510*/  IMAD R5, R18, 0x4, R73 ;  /* 0x0000000412057824 */ /* 0x002fc600078e0249 */
[----:B------:R-:W-:Y:S01]  /*5520*/  STS [R12+-0x4], R63 ;  /* 0xfffffc3f0c007388 */ /* 0x000fe20000000800 */
[----:B--2---:R-:W-:-:S03]  /*5530*/  IMAD R6, R34, 0x4, R73 ;  /* 0x0000000422067824 */ /* 0x004fc600078e0249 */
[----:B------:R-:W-:Y:S01]  /*5540*/  STS [R7+-0x4], R62 ;  /* 0xfffffc3e07007388 */ /* 0x000fe20000000800 */
[----:B0-----:R-:W-:-:S03]  /*5550*/  IMAD R11, R48, 0x4, R73 ;  /* 0x00000004300b7824 */ /* 0x001fc600078e0249 */
[----:B------:R-:W-:Y:S04]  /*5560*/  STS [R8+-0x4], R61 ;  /* 0xfffffc3d08007388 */ /* 0x000fe80000000800 */
[----:B------:R-:W-:Y:S04]  /*5570*/  STS [R9+-0x4], R60 ;  /* 0xfffffc3c09007388 */ /* 0x000fe80000000800 */
[----:B------:R-:W-:Y:S04]  /*5580*/  STS [R10+-0x4], R59 ;  /* 0xfffffc3b0a007388 */ /* 0x000fe80000000800 */
[----:B------:R0:W-:Y:S04]  /*5590*/  STS [R13+-0x4], R58 ;  /* 0xfffffc3a0d007388 */ /* 0x0001e80000000800 */
[----:B------:R1:W-:Y:S04]  /*55a0*/  STS [R4+-0x4], R57 ;  /* 0xfffffc3904007388 */ /* 0x0003e80000000800 */
[----:B------:R1:W-:Y:S01]  /*55b0*/  STS [R5+-0x4], R56 ;  /* 0xfffffc3805007388 */ /* 0x0003e20000000800 */
[----:B0-----:R-:W-:-:S03]  /*55c0*/  IMAD R13, R39, 0x8, R73 ;  /* 0x00000008270d7824 */ /* 0x001fc600078e0249 */
[----:B------:R1:W-:Y:S04]  /*55d0*/  STS [R6+-0x4], R55 ;  /* 0xfffffc3706007388 */ /* 0x0003e80000000800 */
[----:B------:R1:W-:Y:S04]  /*55e0*/  STS [R11+-0x4], R54 ;  /* 0xfffffc360b007388 */ /* 0x0003e80000000800 */
[----:B------:R1:W-:Y:S01]  /*55f0*/  STS [R2+-0x4], R53 ;  /* 0xfffffc3502007388 */ /* 0x0003e20000000800 */
[----:B------:R-:W-:Y:S05]  /*5600*/  @P0 BRA `(.L_x_68) ;  /* 0x0000000000bc0947 */ /* 0x000fea0003800000 */
[----:B------:R-:W1:Y:S02]  /*5610*/  LDCU.64 UR8, c[0x0][0x398] ;  /* 0x00007300ff0877ac */ /* 0x000e640008000a00 */
[----:B-1----:R-:W-:-:S04]  /*5620*/  LEA R6, P0, R39, UR8, 0x3 ;  /* 0x0000000827067c11 */ /* 0x002fc8000f8018ff */
[----:B------:R-:W-:-:S05]  /*5630*/  LEA.HI.X R7, R39, UR9, RZ, 0x3, P0 ;  /* 0x0000000927077c11 */ /* 0x000fca00080f1cff */
[----:B------:R-:W2:Y:S01]  /*5640*/  LDG.E.64 R4, desc[UR6][R6.64] ;  /* 0x0000000606047981 */ /* 0x000ea2000c1e1b00 */
[----:B------:R-:W-:Y:S02]  /*5650*/  SHF.R.S32.HI R9, RZ, 0x1f, R3 ;  /* 0x0000001fff097819 */ /* 0x000fe40000011403 */
[----:B--2---:R-:W-:-:S05]  /*5660*/  IADD3 R4, P0, PT, -R3, R4, RZ ;  /* 0x0000000403047210 */ /* 0x004fca0007f1e1ff */
[----:B------:R-:W-:Y:S01]  /*5670*/  IMAD.X R5, R5, 0x1, ~R9, P0 ;  /* 0x0000000105057824 */ /* 0x000fe200000e0e09 */
[----:B------:R-:W-:Y:S01]  /*5680*/  ISETP.GE.AND P0, PT, R72, 0x1, PT ;  /* 0x000000014800780c */ /* 0x000fe20003f06270 */
[----:B------:R-:W-:-:S03]  /*5690*/  IMAD.MOV.U32 R9, RZ, RZ, R52 ;  /* 0x000000ffff097224 */ /* 0x000fc600078e0034 */
[----:B------:R0:W-:Y:S09]  /*56a0*/  STS.64 [R13+0x7200], R4 ;  /* 0x007200040d007388 */ /* 0x0001f20000000a00 */
[----:B------:R-:W-:Y:S05]  /*56b0*/  @!P0 BRA `(.L_x_69) ;  /* 0x00000000006c8947 */ /* 0x000fea0003800000 */
[----:B------:R-:W-:Y:S01]  /*56c0*/  BSSY B0, `(.L_x_70) ;  /* 0x0000019000007945 */ /* 0x000fe20003800000 */
[----:B------:R-:W-:Y:S02]  /*56d0*/  IMAD.MOV.U32 R2, RZ, RZ, -0x1 ;  /* 0xffffffffff027424 */ /* 0x000fe400078e00ff */
[----:B------:R-:W-:Y:S02]  /*56e0*/  IMAD.MOV.U32 R6, RZ, RZ, R72 ;  /* 0x000000ffff067224 */ /* 0x000fe400078e0048 */
[----:B------:R-:W-:-:S07]  /*56f0*/  IMAD.MOV.U32 R9, RZ, RZ, R52 ;  /* 0x000000ffff097224 */ /* 0x000fce00078e0034 */
.L_x_74:
[----:B0-----:R-:W0:Y:S01]  /*5700*/  LDC.64 R4, c[0x0][0x380] ;  /* 0x0000e000ff047b82 */ /* 0x001e220000000a00 */
[----:B------:R-:W-:Y:S01]  /*5710*/  VIADD R11, R6, 0xffffffff ;  /* 0xffffffff060b7836 */ /* 0x000fe20000000000 */
[----:B------:R-:W-:Y:S03]  /*5720*/  BSSY B2, `(.L_x_71) ;  /* 0x0000008000027945 */ /* 0x000fe60003800000 */
[----:B------:R-:W-:-:S04]  /*5730*/  IMAD R7, R11, 0x100, R39 ;  /* 0x000001000b077824 */ /* 0x000fc800078e0227 */
[----:B0-----:R-:W-:-:S07]  /*5740*/  IMAD.WIDE R4, R7, 0x4, R4 ;  /* 0x0000000407047825 */ /* 0x001fce00078e0204 */
.L_x_72:
[----:B------:R-:W-:Y:S05]  /*5750*/  YIELD ;  /* 0x0000000000007946 */ /* 0x000fea0003800000 */
[----:B------:R0:W-:Y:S06]  /*5760*/  MEMBAR.SC.CTA ;  /* 0x0000000000007992 */ /* 0x0001ec0000000000 */
[----:B0-----:R-:W2:Y:S02]  /*5770*/  LDG.E.STRONG.SYS R7, desc[UR6][R4.64] ;  /* 0x0000000604077981 */ /* 0x001ea4000c1f5900 */
[----:B--2---:R-:W-:-:S13]  /*5780*/  ISETP.NE.AND P0, PT, R7, RZ, PT ;  /* 0x000000ff0700720c */ /* 0x004fda0003f05270 */
[----:B------:R-:W-:Y:S05]  /*5790*/  @!P0 BRA `(.L_x_72) ;  /* 0xfffffffc00ec8947 */ /* 0x000fea000383ffff */
[----:B------:R-:W-:Y:S05]  /*57a0*/  BSYNC B2 ;  /* 0x0000000000027941 */ /* 0x000fea0003800000 */
.L_x_71:
[----:B------:R-:W-:Y:S01]  /*57b0*/  BSSY.RECONVERGENT B2, `(.L_x_73) ;  /* 0x0000006000027945 */ /* 0x000fe20003800200 */
[C---:B------:R-:W-:Y:S02]  /*57c0*/  ISETP.GT.AND P0, PT, R7.reuse, -0x1, PT ;  /* 0xffffffff0700780c */ /* 0x040fe40003f04270 */
[----:B------:R-:W-:Y:S01]  /*57d0*/  LOP3.LUT R4, R7, 0x3fffffff, RZ, 0xc0, !PT ;  /* 0x3fffffff07047812 */ /* 0x000fe200078ec0ff */
[----:B------:R-:W-:Y:S05]  /*57e0*/  WARPSYNC.EXCLUSIVE R2 ;  /* 0x0000000002007348 */ /* 0x000fea0003a00000 */
[----:B------:R-:W-:-:S05]  /*57f0*/  IMAD.IADD R9, R4, 0x1, R9 ;  /* 0x0000000104097824 */ /* 0x000fca00078e0209 */
[----:B------:R-:W-:-:S07]  /*5800*/  VOTE.ANY R2, PT, P0 ;  /* 0x0000000000027806 */ /* 0x000fce00000e0100 */
[----:B------:R-:W-:Y:S05]  /*5810*/  BSYNC.RECONVERGENT B2 ;  /* 0x0000000000027941 */ /* 0x000fea0003800200 */
.L_x_73:
[----:B------:R-:W-:Y:S01]  /*5820*/  ISETP.GT.U32.AND P1, PT, R6, 0x1, PT ;  /* 0x000000010600780c */ /* 0x000fe20003f24070 */
[----:B------:R-:W-:-:S12]  /*5830*/  IMAD.MOV.U32 R6, RZ, RZ, R11 ;  /* 0x000000ffff067224 */ /* 0x000fd800078e000b */
[----:B------:R-:W-:Y:S05]  /*5840*/  @P0 BRA P1, `(.L_x_74) ;  /* 0xfffffffc00ac0947 */ /* 0x000fea000083ffff */
[----:B------:R-:W-:Y:S05]  /*5850*/  BSYNC B0 ;  /* 0x0000000000007941 */ /* 0x000fea0003800000 */
.L_x_70:
[----:B------:R1:W2:Y:S02]  /*5860*/  LDS.64 R4, [R13+0x7200] ;  /* 0x007200000d047984 */ /* 0x0002a40000000a00 */
.L_x_69:
        /* <DEDUP_REMOVED lines=9> */
.L_x_68:
[----:B------:R-:W-:Y:S05]  /*5900*/  BSYNC B1 ;  /* 0x0000000000017941 */ /* 0x000fea0003800000 */
.L_x_67:
[----:B0-----:R-:W0:Y:S01]  /*5910*/  LDC.64 R8, c[0x0][0x390] ;  /* 0x0000e400ff087b82 */ /* 0x001e220000000a00 */
[----:B-1----:R-:W-:-:S04]  /*5920*/  IMAD.MOV.U32 R5, RZ, RZ, 0x1c80 ;  /* 0x00001c80ff057424 */ /* 0x002fc800078e00ff */
[----:B------:R-:W-:-:S03]  /*5930*/  IMAD R5, R72, R5, 0x1c80 ;  /* 0x00001c8048057424 */ /* 0x000fc600078e0205 */
[----:B------:R-:W1:Y:S01]  /*5940*/  LDC R6, c[0x0][0x3c0] ;  /* 0x0000f000ff067b82 */ /* 0x000e620000000800 */
[----:B0-----:R-:W-:Y:S02]  /*5950*/  ISETP.EQ.U32.AND P1, PT, R8, RZ, PT ;  /* 0x000000ff0800720c */ /* 0x001fe40003f22070 */
[CC--:B-1----:R-:W-:Y:S02]  /*5960*/  ISETP.GE.AND P0, PT, R5.reuse, R6.reuse, PT ;  /* 0x000000060500720c */ /* 0x0c2fe40003f06270 */
[----:B------:R-:W-:Y:S02]  /*5970*/  ISETP.GT.AND P3, PT, R5, R6, PT ;  /* 0x000000060500720c */ /* 0x000fe40003f64270 */
[----:B------:R-:W-:-:S04]  /*5980*/  ISETP.EQ.OR.EX P0, PT, R9, RZ, !P0, P1 ;  /* 0x000000ff0900720c */ /* 0x000fc80004702710 */
[----:B------:R-:W-:-:S13]  /*5990*/  ISETP.GT.U32.OR P0, PT, R39, 0xff, P0 ;  /* 0x000000ff2700780c */ /* 0x000fda0000704470 */
[----:B------:R-:W-:Y:S05]  /*59a0*/  @P0 BRA `(.L_x_75) ;  /* 0x0000000000200947 */ /* 0x000fea0003800000 */
[----:B------:R-:W0:Y:S01]  /*59b0*/  LDS.64 R4, [R13+0x7200] ;  /* 0x007200000d047984 */ /* 0x000e220000000a00 */
[--C-:B------:R-:W-:Y:S02]  /*59c0*/  SHF.R.S32.HI R7, RZ, 0x1f, R52.reuse ;  /* 0x0000001fff077819 */ /* 0x100fe40000011434 */
[C---:B------:R-:W-:Y:S02]  /*59d0*/  LEA R2, P2, R39.reuse, R8, 0x3 ;  /* 0x0000000827027211 */ /* 0x040fe400078418ff */
[----:B0-----:R-:W-:Y:S02]  /*59e0*/  IADD3 R52, P0, P1, R4, R3, R52 ;  /* 0x0000000304347210 */ /* 0x001fe4000791e034 */
[----:B------:R-:W-:Y:S02]  /*59f0*/  SHF.R.S32.HI R4, RZ, 0x1f, R3 ;  /* 0x0000001fff047819 */ /* 0x000fe40000011403 */
[----:B------:R-:W-:Y:S02]  /*5a00*/  LEA.HI.X R3, R39, R9, RZ, 0x3, P2 ;  /* 0x0000000927037211 */ /* 0x000fe400010f1cff */
[----:B------:R-:W-:-:S05]  /*5a10*/  IADD3.X R53, PT, PT, R5, R4, R7, P0, P1 ;  /* 0x0000000405357210 */ /* 0x000fca00007e2407 */
[----:B------:R0:W-:Y:S02]  /*5a20*/  STG.E.64 desc[UR6][R2.64], R52 ;  /* 0x0000003402007986 */ /* 0x0001e4000c101b06 */
.L_x_75:
[----:B------:R-:W-:Y:S05]  /*5a30*/  WARPSYNC.ALL ;  /* 0x0000000000007948 */ /* 0x000fea0003800000 */
[----:B------:R-:W-:Y:S06]  /*5a40*/  BAR.SYNC.DEFER_BLOCKING 0x0 ;  /* 0x0000000000007b1d */ /* 0x000fec0000010000 */
[----:B------:R-:W-:Y:S05]  /*5a50*/  @P3 BRA `(.L_x_76) ;  /* 0x0000000c00503947 */ /* 0x000fea0003800000 */
[----:B------:R-:W0:Y:S01]  /*5a60*/  LDS R9, [R0] ;  /* 0x0000000000097984 */ /* 0x000e220000000800 */
[----:B------:R-:W0:Y:S01]  /*5a70*/  LDCU UR5, c[0x0][0x3c4] ;  /* 0x00007880ff0577ac */ /* 0x000e220008000800 */
[----:B------:R-:W1:Y:S01]  /*5a80*/  LDCU.64 UR8, c[0x0][0x3a0] ;  /* 0x00007400ff0877ac */ /* 0x000e620008000a00 */
[----:B0-----:R-:W-:-:S04]  /*5a90*/  SHF.R.U32.HI R2, RZ, UR5, R9 ;  /* 0x00000005ff027c19 */ /* 0x001fc80008011609 */
[----:B------:R-:W-:-:S05]  /*5aa0*/  LOP3.LUT R2, R2, UR4, RZ, 0x30, !PT ;  /* 0x0000000402027c12 */ /* 0x000fca000f8e30ff */
[----:B------:R-:W-:-:S06]  /*5ab0*/  IMAD R3, R2, 0x8, R73 ;  /* 0x0000000802037824 */ /* 0x000fcc00078e0249 */
[----:B------:R-:W0:Y:S02]  /*5ac0*/  LDS.64 R2, [R3+0x7200] ;  /* 0x0072000003027984 */ /* 0x000e240000000a00 */
[----:B0-----:R-:W-:-:S05]  /*5ad0*/  IADD3 R2, P0, PT, R2, R39, RZ ;  /* 0x0000002702027210 */ /* 0x001fca0007f1e0ff */
[----:B------:R-:W-:Y:S01]  /*5ae0*/  IMAD.X R5, RZ, RZ, R3, P0 ;  /* 0x000000ffff057224 */ /* 0x000fe200000e0603 */
[----:B-1----:R-:W-:-:S04]  /*5af0*/  LEA R4, P0, R2, UR8, 0x2 ;  /* 0x0000000802047c11 */ /* 0x002fc8000f8010ff */
[----:B------:R-:W-:-:S05]  /*5b00*/  LEA.HI.X R5, R2, UR9, R5, 0x2, P0 ;  /* 0x0000000902057c11 */ /* 0x000fca00080f1405 */
[----:B------:R-:W-:Y:S01]  /*5b10*/  STG.E desc[UR6][R4.64], R9 ;  /* 0x0000000904007986 */ /* 0x000fe2000c101906 */
[----:B------:R-:W-:-:S03]  /*5b20*/  NOP ;  /* 0x0000000000007918 */ /* 0x000fc60000000000 */
[----:B------:R-:W0:Y:S02]  /*5b30*/  LDS R11, [R0+0x600] ;  /* 0x00060000000b7984 */ /* 0x000e240000000800 */
[----:B0-----:R-:W-:-:S04]  /*5b40*/  SHF.R.U32.HI R2, RZ, UR5, R11 ;  /* 0x00000005ff027c19 */ /* 0x001fc8000801160b */
[----:B------:R-:W-:-:S05]  /*5b50*/  LOP3.LUT R2, R2, UR4, RZ, 0x30, !PT ;  /* 0x0000000402027c12 */ /* 0x000fca000f8e30ff */
[----:B------:R-:W-:-:S06]  /*5b60*/  IMAD R3, R2, 0x8, R73 ;  /* 0x0000000802037824 */ /* 0x000fcc00078e0249 */
[----:B------:R-:W0:Y:S02]  /*5b70*/  LDS.64 R2, [R3+0x7200] ;  /* 0x0072000003027984 */ /* 0x000e240000000a00 */
[----:B0-----:R-:W-:-:S05]  /*5b80*/  IADD3 R2, P0, PT, R2, R39, RZ ;  /* 0x0000002702027210 */ /* 0x001fca0007f1e0ff */
[----:B------:R-:W-:Y:S01]  /*5b90*/  IMAD.X R7, RZ, RZ, R3, P0 ;  /* 0x000000ffff077224 */ /* 0x000fe200000e0603 */
[----:B------:R-:W-:-:S04]  /*5ba0*/  LEA R6, P0, R2, UR8, 0x2 ;  /* 0x0000000802067c11 */ /* 0x000fc8000f8010ff */
[----:B------:R-:W-:-:S05]  /*5bb0*/  LEA.HI.X R7, R2, UR9, R7, 0x2, P0 ;  /* 0x0000000902077c11 */ /* 0x000fca00080f1407 */
[----:B------:R-:W-:Y:S01]  /*5bc0*/  STG.E desc[UR6][R6.64+0x600], R11 ;  /* 0x0006000b06007986 */ /* 0x000fe2000c101906 */
[----:B------:R-:W-:-:S03]  /*5bd0*/  NOP ;  /* 0x0000000000007918 */ /* 0x000fc60000000000 */
[----:B------:R-:W0:Y:S02]  /*5be0*/  LDS R9, [R0+0xc00] ;  /* 0x000c000000097984 */ /* 0x000e240000000800 */
[----:B0-----:R-:W-:-:S04]  /*5bf0*/  SHF.R.U32.HI R2, RZ, UR5, R9 ;  /* 0x00000005ff027c19 */ /* 0x001fc80008011609 */
[----:B------:R-:W-:-:S05]  /*5c00*/  LOP3.LUT R2, R2, UR4, RZ, 0x30, !PT ;  /* 0x0000000402027c12 */ /* 0x000fca000f8e30ff */
[----:B------:R-:W-:-:S05]  /*5c10*/  IMAD R8, R2, 0x8, R73 ;  /* 0x0000000802087824 */ /* 0x000fca00078e0249 */
        /* <DEDUP_REMOVED lines=182> */
[----:B------:R-:W-:Y:S01]  /*6780*/  NOP ;  /* 0x0000000000007918 */ /* 0x000fe20000000000 */
[----:B------:R-:W-:Y:S05]  /*6790*/  EXIT ;  /* 0x000000000000794d */ /* 0x000fea0003800000 */
.L_x_76:
[----:B0-----:R-:W-:Y:S01]  /*67a0*/  IMAD R3, R72, -0x1c80, R6 ;  /* 0xffffe38048037824 */ /* 0x001fe200078e0206 */
[----:B------:R-:W-:Y:S01]  /*67b0*/  BSSY.RECONVERGENT B0, `(.L_x_77) ;  /* 0x000001c000007945 */ /* 0x000fe20003800200 */
[C---:B------:R-:W-:Y:S02]  /*67c0*/  VIADD R6, R39.reuse, 0x480 ;  /* 0x0000048027067836 */ /* 0x040fe40000000000 */
[C---:B------:R-:W-:Y:S01]  /*67d0*/  VIADD R2, R39.reuse, 0x180 ;  /* 0x0000018027027836 */ /* 0x040fe20000000000 */
[CC--:B------:R-:W-:Y:S01]  /*67e0*/  ISETP.GE.AND P1, PT, R39.reuse, R3.reuse, PT ;  /* 0x000000032700720c */ /* 0x0c0fe20003f26270 */
[C---:B------:R-:W-:Y:S01]  /*67f0*/  VIADD R4, R39.reuse, 0x300 ;  /* 0x0000030027047836 */ /* 0x040fe20000000000 */
[-C--:B------:R-:W-:Y:S01]  /*6800*/  ISETP.GE.AND P4, PT, R6, R3.reuse, PT ;  /* 0x000000030600720c */ /* 0x080fe20003f86270 */
[C---:B------:R-:W-:Y:S01]  /*6810*/  VIADD R6, R39.reuse, 0x900 ;  /* 0x0000090027067836 */ /* 0x040fe20000000000 */
[-C--:B------:R-:W-:Y:S01]  /*6820*/  ISETP.GE.AND P2, PT, R2, R3.reuse, PT ;  /* 0x000000030200720c */ /* 0x080fe20003f46270 */
[C---:B------:R-:W-:Y:S01]  /*6830*/  VIADD R2, R39.reuse, 0x600 ;  /* 0x0000060027027836 */ /* 0x040fe20000000000 */
[-C--:B------:R-:W-:Y:S01]  /*6840*/  ISETP.GE.AND P3, PT, R4, R3.reuse, PT ;  /* 0x000000030400720c */ /* 0x080fe20003f66270 */
[C---:B------:R-:W-:Y:S01]  /*6850*/  VIADD R4, R39.reuse, 0x780 ;  /* 0x0000078027047836 */ /* 0x040fe20000000000 */
[-C--:B------:R-:W-:Y:S01]  /*6860*/  ISETP.GE.AND P0, PT, R6, R3.reuse, PT ;  /* 0x000000030600720c */ /* 0x080fe20003f06270 */
[----:B------:R-:W-:Y:S01]  /*6870*/  VIADD R6, R39, 0xa80 ;  /* 0x00000a8027067836 */ /* 0x000fe20000000000 */
[----:B------:R-:W-:-:S02]  /*6880*/  ISETP.GE.AND P5, PT, R2, R3, PT ;  /* 0x000000030200720c */ /* 0x000fc40003fa6270 */
[----:B------:R-:W-:Y:S01]  /*6890*/  ISETP.GE.AND P6, PT, R4, R3, PT ;  /* 0x000000030400720c */ /* 0x000fe20003fc6270 */
[----:B------:R-:W-:-:S12]  /*68a0*/  @P1 BRA `(.L_x_78) ;  /* 0x0000000000301947 */ /* 0x000fd80003800000 */
[----:B------:R-:W0:Y:S01]  /*68b0*/  LDS R7, [R0] ;  /* 0x0000000000077984 */ /* 0x000e220000000800 */
[----:B------:R-:W0:Y:S01]  /*68c0*/  LDCU UR5, c[0x0][0x3c4] ;  /* 0x00007880ff0577ac */ /* 0x000e220008000800 */
[----:B------:R-:W1:Y:S01]  /*68d0*/  LDCU.64 UR8, c[0x0][0x3a0] ;  /* 0x00007400ff0877ac */ /* 0x000e620008000a00 */
[----:B0-----:R-:W-:-:S04]  /*68e0*/  SHF.R.U32.HI R2, RZ, UR5, R7 ;  /* 0x00000005ff027c19 */ /* 0x001fc80008011607 */
[----:B------:R-:W-:-:S05]  /*68f0*/  LOP3.LUT R2, R2, UR4, RZ, 0x30, !PT ;  /* 0x0000000402027c12 */ /* 0x000fca000f8e30ff */
[----:B------:R-:W-:-:S05]  /*6900*/  IMAD R2, R2, 0x8, R73 ;  /* 0x0000000802027824 */ /* 0x000fca00078e0249 */
[----:B------:R-:W0:Y:S02]  /*6910*/  LDS.64 R4, [R2+0x7200] ;  /* 0x0072000002047984 */ /* 0x000e240000000a00 */
[----:B0-----:R-:W-:-:S05]  /*6920*/  IADD3 R8, P1, PT, R4, R39, RZ ;  /* 0x0000002704087210 */ /* 0x001fca0007f3e0ff */
[----:B------:R-:W-:Y:S01]  /*6930*/  IMAD.X R5, RZ, RZ, R5, P1 ;  /* 0x000000ffff057224 */ /* 0x000fe200008e0605 */
[----:B-1----:R-:W-:-:S04]  /*6940*/  LEA R4, P1, R8, UR8, 0x2 ;  /* 0x0000000808047c11 */ /* 0x002fc8000f8210ff */
[----:B------:R-:W-:-:S05]  /*6950*/  LEA.HI.X R5, R8, UR9, R5, 0x2, P1 ;  /* 0x0000000908057c11 */ /* 0x000fca00088f1405 */
[----:B------:R0:W-:Y:S04]  /*6960*/  STG.E desc[UR6][R4.64], R7 ;  /* 0x0000000704007986 */ /* 0x0001e8000c101906 */
.L_x_78:
[----:B------:R-:W-:Y:S05]  /*6970*/  BSYNC.RECONVERGENT B0 ;  /* 0x0000000000007941 */ /* 0x000fea0003800200 */
.L_x_77:
[----:B------:R-:W-:Y:S01]  /*6980*/  NOP ;  /* 0x0000000000007918 */ /* 0x000fe20000000000 */
[----:B------:R-:W-:Y:S01]  /*6990*/  BSSY.RECONVERGENT B0, `(.L_x_79) ;  /* 0x0000010000007945 */ /* 0x000fe20003800200 */
[----:B------:R-:W-:Y:S02]  /*69a0*/  ISETP.GE.AND P1, PT, R6, R3, PT ;  /* 0x000000030600720c */ /* 0x000fe40003f26270 */
[----:B------:R-:W-:Y:S01]  /*69b0*/  LOP3.LUT R6, R39, 0xc00, RZ, 0xfc, !PT ;  /* 0x00000c0027067812 */ /* 0x000fe200078efcff */
[----:B------:R-:W-:Y:S10]  /*69c0*/  @P2 BRA `(.L_x_80) ;  /* 0x0000000000302947 */ /* 0x000ff40003800000 */
[----:B0-----:R-:W0:Y:S01]  /*69d0*/  LDS R7, [R0+0x600] ;  /* 0x0006000000077984 */ /* 0x001e220000000800 */
        /* <DEDUP_REMOVED lines=11> */
.L_x_80:
[----:B------:R-:W-:Y:S05]  /*6a90*/  BSYNC.RECONVERGENT B0 ;  /* 0x0000000000007941 */ /* 0x000fea0003800200 */
.L_x_79:
[----:B------:R-:W-:Y:S01]  /*6aa0*/  NOP ;  /* 0x0000000000007918 */ /* 0x000fe20000000000 */
[----:B------:R-:W-:Y:S01]  /*6ab0*/  BSSY.RECONVERGENT B0, `(.L_x_81) ;  /* 0x0000010000007945 */ /* 0x000fe20003800200 */
[----:B------:R-:W-:Y:S01]  /*6ac0*/  ISETP.GE.AND P2, PT, R6, R3, PT ;  /* 0x000000030600720c */ /* 0x000fe20003f46270 */
[----:B------:R-:W-:Y:S02]  /*6ad0*/  VIADD R6, R39, 0xd80 ;  /* 0x00000d8027067836 */ /* 0x000fe40000000000 */
[----:B------:R-:W-:Y:S10]  /*6ae0*/  @P3 BRA `(.L_x_82) ;  /* 0x0000000000303947 */ /* 0x000ff40003800000 */
[----:B01----:R-:W0:Y:S01]  /*6af0*/  LDS R7, [R0+0xc00] ;  /* 0x000c000000077984 */ /* 0x003e220000000800 */
        /* <DEDUP_REMOVED lines=11> */
.L_x_82:
[----:B------:R-:W-:Y:S05]  /*6bb0*/  BSYNC.RECONVERGENT B0 ;  /* 0x0000000000007941 */ /* 0x000fea0003800200 */
.L_x_81:
[----:B------:R-:W-:Y:S01]  /*6bc0*/  NOP ;  /* 0x0000000000007918 */ /* 0x000fe20000000000 */
[----:B------:R-:W-:Y:S01]  /*6bd0*/  BSSY.RECONVERGENT B0, `(.L_x_83) ;  /* 0x0000010000007945 */ /* 0x000fe20003800200 */
[----:B------:R-:W-:Y:S01]  /*6be0*/  ISETP.GE.AND P3, PT, R6, R3, PT ;  /* 0x000000030600720c */ /* 0x000fe20003f66270 */
[----:B------:R-:W-:Y:S02]  /*6bf0*/  VIADD R6, R39, 0xf00 ;  /* 0x00000f0027067836 */ /* 0x000fe40000000000 */
[----:B------:R-:W-:Y:S10]  /*6c00*/  @P4 BRA `(.L_x_84) ;  /* 0x0000000000304947 */ /* 0x000ff40003800000 */
[----:B012---:R-:W0:Y:S01]  /*6c10*/  LDS R7, [R0+0x1200] ;  /* 0x0012000000077984 */ /* 0x007e220000000800 */
        /* <DEDUP_REMOVED lines=11> */
.L_x_84:
[----:B------:R-:W-:Y:S05]  /*6cd0*/  BSYNC.RECONVERGENT B0 ;  /* 0x0000000000007941 */ /* 0x000fea0003800200 */
.L_x_83:
[----:B------:R-:W-:Y:S01]  /*6ce0*/  NOP ;  /* 0x0000000000007918 */ /* 0x000fe20000000000 */
[----:B------:R-:W-:Y:S01]  /*6cf0*/  BSSY.RECONVERGENT B0, `(.L_x_85) ;  /* 0x0000010000007945 */ /* 0x000fe20003800200 */
[----:B------:R-:W-:Y:S01]  /*6d00*/  ISETP.GE.AND P4, PT, R6, R3, PT ;  /* 0x000000030600720c */ /* 0x000fe20003f86270 */
[----:B------:R-:W-:Y:S02]  /*6d10*/  VIADD R6, R39, 0x1080 ;  /* 0x0000108027067836 */ /* 0x000fe40000000000 */
[----:B------:R-:W-:Y:S10]  /*6d20*/  @P5 BRA `(.L_x_86) ;  /* 0x0000000000305947 */ /* 0x000ff40003800000 */
[----:B0123--:R-:W0:Y:S01]  /*6d30*/  LDS R7, [R0+0x1800] ;  /* 0x0018000000077984 */ /* 0x00fe220000000800 */
        /* <DEDUP_REMOVED lines=11> */
.L_x_86:
[----:B------:R-:W-:Y:S05]  /*6df0*/  BSYNC.RECONVERGENT B0 ;  /* 0x0000000000007941 */ /* 0x000fea0003800200 */
.L_x_85:
[----:B------:R-:W-:Y:S01]  /*6e00*/  NOP ;  /* 0x0000000000007918 */ /* 0x000fe20000000000 */
[----:B------:R-:W-:Y:S01]  /*6e10*/  BSSY.RECONVERGENT B0, `(.L_x_87) ;  /* 0x0000010000007945 */ /* 0x000fe20003800200 */
[----:B------:R-:W-:Y:S01]  /*6e20*/  ISETP.GE.AND P5, PT, R6, R3, PT ;  /* 0x000000030600720c */ /* 0x000fe20003fa6270 */
[----:B------:R-:W-:Y:S02]  /*6e30*/  VIADD R6, R39, 0x1200 ;  /* 0x0000120027067836 */ /* 0x000fe40000000000 */
[----:B------:R-:W-:Y:S10]  /*6e40*/  @P6 BRA `(.L_x_88) ;  /* 0x0000000000306947 */ /* 0x000ff40003800000 */
[----:B01234-:R-:W0:Y:S01]  /*6e50*/  LDS R7, [R0+0x1e00] ;  /* 0x001e000000077984 */ /* 0x01fe220000000800 */
        /* <DEDUP_REMOVED lines=11> */
.L_x_88:
[----:B------:R-:W-:Y:S05]  /*6f10*/  BSYNC.RECONVERGENT B0 ;  /* 0x0000000000007941 */ /* 0x000fea0003800200 */
.L_x_87:
        /* <DEDUP_REMOVED lines=17> */
.L_x_90:
[----:B------:R-:W-:Y:S05]  /*7030*/  BSYNC.RECONVERGENT B0 ;  /* 0x0000000000007941 */ /* 0x000fea0003800200 */
.L_x_89:
        /* <DEDUP_REMOVED lines=17> */
.L_x_92:
[----:B------:R-:W-:Y:S05]  /*7150*/  BSYNC.RECONVERGENT B0 ;  /* 0x0000000000007941 */ /* 0x000fea0003800200 */
.L_x_91:
        /* <DEDUP_REMOVED lines=17> */
.L_x_94:
[----:B------:R-:W-:Y:S05]  /*7270*/  BSYNC.RECONVERGENT B0 ;  /* 0x0000000000007941 */ /* 0x000fea0003800200 */
.L_x_93:
[----:B------:R-:W-:Y:S01]  /*7280*/  NOP ;  /* 0x0000000000007918 */ /* 0x000fe20000000000 */
[----:B------:R-:W-:Y:S01]  /*7290*/  BSSY.RECONVERGENT B0, `(.L_x_95) ;  /* 0x0000010000007945 */ /* 0x000fe20003800200 */
[----:B------:R-:W-:Y:S02]  /*72a0*/  ISETP.GE.AND P2, PT, R6, R3, PT ;  /* 0x000000030600720c */ /* 0x000fe40003f46270 */
[----:B------:R-:W-:Y:S01]  /*72b0*/  LOP3.LUT R6, R39, 0x1800, RZ, 0xfc, !PT ;  /* 0x0000180027067812 */ /* 0x000fe200078efcff */
        /* <DEDUP_REMOVED lines=13> */
.L_x_96:
[----:B------:R-:W-:Y:S05]  /*7390*/  BSYNC.RECONVERGENT B0 ;  /* 0x0000000000007941 */ /* 0x000fea0003800200 */
.L_x_95:
        /* <DEDUP_REMOVED lines=17> */
.L_x_98:
[----:B------:R-:W-:Y:S05]  /*74b0*/  BSYNC.RECONVERGENT B0 ;  /* 0x0000000000007941 */ /* 0x000fea0003800200 */
.L_x_97:
[----:B------:R-:W-:Y:S01]  /*74c0*/  NOP ;  /* 0x0000000000007918 */ /* 0x000fe20000000000 */
[----:B------:R-:W-:Y:S01]  /*74d0*/  BSSY.RECONVERGENT B0, `(.L_x_99) ;  /* 0x000000f000007945 */ /* 0x000fe20003800200 */
[----:B------:R-:W-:-:S03]  /*74e0*/  ISETP.GE.AND P4, PT, R6, R3, PT ;  /* 0x000000030600720c */ /* 0x000fc60003f86270 */
        /* <DEDUP_REMOVED lines=13> */
.L_x_100:
[----:B------:R-:W-:Y:S05]  /*75c0*/  BSYNC.RECONVERGENT B0 ;  /* 0x0000000000007941 */ /* 0x000fea0003800200 */
.L_x_99:
[----:B------:R-:W-:Y:S01]  /*75d0*/  NOP ;  /* 0x0000000000007918 */ /* 0x000fe20000000000 */
[----:B------:R-:W-:Y:S04]  /*75e0*/  BSSY.RECONVERGENT B0, `(.L_x_101) ;  /* 0x000000e000007945 */ /* 0x000fe80003800200 */
[----:B------:R-:W-:Y:S05]  /*75f0*/  @P6 BRA `(.L_x_102) ;  /* 0x0000000000306947 */ /* 0x000fea0003800000 */
        /* <DEDUP_REMOVED lines=12> */
.L_x_102:
[----:B------:R-:W-:Y:S05]  /*76c0*/  BSYNC.RECONVERGENT B0 ;  /* 0x0000000000007941 */ /* 0x000fea0003800200 */
.L_x_101:
        /* <DEDUP_REMOVED lines=15> */
.L_x_104:
[----:B------:R-:W-:Y:S05]  /*77c0*/  BSYNC.RECONVERGENT B0 ;  /* 0x0000000000007941 */ /* 0x000fea0003800200 */
.L_x_103:
        /* <DEDUP_REMOVED lines=15> */
.L_x_106:
[----:B------:R-:W-:Y:S05]  /*78c0*/  BSYNC.RECONVERGENT B0 ;  /* 0x0000000000007941 */ /* 0x000fea0003800200 */
.L_x_105:
        /* <DEDUP_REMOVED lines=15> */
.L_x_108:
[----:B------:R-:W-:Y:S05]  /*79c0*/  BSYNC.RECONVERGENT B0 ;  /* 0x0000000000007941 */ /* 0x000fea0003800200 */
.L_x_107:
        /* <DEDUP_REMOVED lines=15> */
.L_x_110:
[----:B------:R-:W-:Y:S05]  /*7ac0*/  BSYNC.RECONVERGENT B0 ;  /* 0x0000000000007941 */ /* 0x000fea0003800200 */
.L_x_109:
        /* <DEDUP_REMOVED lines=15> */
.L_x_112:
[----:B------:R-:W-:Y:S05]  /*7bc0*/  BSYNC.RECONVERGENT B0 ;  /* 0x0000000000007941 */ /* 0x000fea0003800200 */
.L_x_111:
[----:B------:R-:W-:Y:S01]  /*7bd0*/  NOP ;  /* 0x0000000000007918 */ /* 0x000fe20000000000 */
[----:B01234-:R-:W0:Y:S01]  /*7be0*/  LDS R7, [R0+0x6c00] ;  /* 0x006c000000077984 */ /* 0x01fe220000000800 */
[----:B------:R-:W0:Y:S02]  /*7bf0*/  LDCU UR5, c[0x0][0x3c4] ;  /* 0x00007880ff0577ac */ /* 0x000e240008000800 */
[----:B0-----:R-:W-:-:S04]  /*7c00*/  SHF.R.U32.HI R2, RZ, UR5, R7 ;  /* 0x00000005ff027c19 */ /* 0x001fc80008011607 */
[----:B------:R-:W-:-:S05]  /*7c10*/  LOP3.LUT R2, R2, UR4, RZ, 0x30, !PT ;  /* 0x0000000402027c12 */ /* 0x000fca000f8e30ff */
[----:B------:R-:W-:Y:S02]  /*7c20*/  IMAD R4, R2, 0x8, R73 ;  /* 0x0000000802047824 */ /* 0x000fe400078e0249 */
[----:B------:R-:W-:-:S04]  /*7c30*/  VIADD R2, R39, 0x1b00 ;  /* 0x00001b0027027836 */ /* 0x000fc80000000000 */
[----:B------:R-:W0:Y:S01]  /*7c40*/  LDS.64 R4, [R4+0x7200] ;  /* 0x0072000004047984 */ /* 0x000e220000000a00 */
[----:B------:R-:W-:-:S13]  /*7c50*/  ISETP.GE.AND P0, PT, R2, R3, PT ;  /* 0x000000030200720c */ /* 0x000fda0003f06270 */
[----:B------:R-:W1:Y:S01]  /*7c60*/  @!P0 LDC.64 R2, c[0x0][0x3a0] ;  /* 0x0000e800ff028b82 */ /* 0x000e620000000a00 */
[----:B0-----:R-:W-:-:S05]  /*7c70*/  IADD3 R38, P1, PT, R4, R39, RZ ;  /* 0x0000002704267210 */ /* 0x001fca0007f3e0ff */
[----:B------:R-:W-:Y:S01]  /*7c80*/  IMAD.X R5, RZ, RZ, R5, P1 ;  /* 0x000000ffff057224 */ /* 0x000fe200008e0605 */
[----:B-1----:R-:W-:-:S04]  /*7c90*/  @!P0 LEA R2, P1, R38, R2, 0x2 ;  /* 0x0000000226028211 */ /* 0x002fc800078210ff */
[----:B------:R-:W-:-:S05]  /*7ca0*/  @!P0 LEA.HI.X R3, R38, R3, R5, 0x2, P1 ;  /* 0x0000000326038211 */ /* 0x000fca00008f1405 */
[----:B------:R-:W-:Y:S01]  /*7cb0*/  @!P0 STG.E desc[UR6][R2.64+0x6c00], R7 ;  /* 0x006c000702008986 */ /* 0x000fe2000c101906 */
[----:B------:R-:W-:Y:S01]  /*7cc0*/  NOP ;  /* 0x0000000000007918 */ /* 0x000fe20000000000 */
[----:B------:R-:W-:Y:S05]  /*7cd0*/  EXIT ;  /* 0x000000000000794d */ /* 0x000fea0003800000 */
.L_x_26:
[----:B------:R-:W-:Y:S02]  /*7ce0*/  IMAD.MOV.U32 R0, RZ, RZ, 0x1 ;  /* 0x00000001ff007424 */ /* 0x000fe400078e00ff */
[----:B------:R-:W-:Y:S02]  /*7cf0*/  IMAD.MOV.U32 R77, RZ, RZ, R2 ;  /* 0x000000ffff4d7224 */ /* 0x000fe400078e0002 */
[----:B------:R-:W-:Y:S02]  /*7d00*/  IMAD.MOV.U32 R75, RZ, RZ, RZ ;  /* 0x000000ffff4b7224 */ /* 0x000fe400078e00ff */
[----:B------:R-:W-:-:S07]  /*7d10*/  IMAD.MOV.U32 R76, RZ, RZ, -0x1 ;  /* 0xffffffffff4c7424 */ /* 0x000fce00078e00ff */
[----:B------:R-:W-:Y:S05]  /*7d20*/  WARPSYNC.COLLECTIVE R76, `(.L_x_113) ;  /* 0x000000004c087348 */ /* 0x000fea0003c00000 */
[----:B------:R0:W1:Y:S02]  /*7d30*/  SHFL.UP P0, R0, R77, R0, R75 ;  /* 0x040000004d007389 */ /* 0x000064000000004b */
[----:B01----:R-:W-:Y:S05]  /*7d40*/  ENDCOLLECTIVE ;  /* 0x000000000000791b */ /* 0x003fea0003800000 */
.L_x_113:
[----:B------:R-:W-:Y:S02]  /*7d50*/  IMAD.MOV.U32 R77, RZ, RZ, R0 ;  /* 0x000000ffff4d7224 */ /* 0x000fe400078e0000 */
[----:B------:R-:W-:Y:S02]  /*7d60*/  IMAD.MOV.U32 R0, RZ, RZ, 0x2 ;  /* 0x00000002ff007424 */ /* 0x000fe400078e00ff */
[----:B------:R-:W-:-:S07]  /*7d70*/  @P0 IMAD.IADD R77, R2, 0x1, R77 ;  /* 0x00000001024d0824 */ /* 0x000fce00078e024d */
[----:B------:R-:W-:Y:S05]  /*7d80*/  WARPSYNC.COLLECTIVE R76, `(.L_x_114) ;  /* 0x000000004c087348 */ /* 0x000fea0003c00000 */
[----:B------:R0:W1:Y:S02]  /*7d90*/  SHFL.UP P0, R0, R77, R0, R75 ;  /* 0x040000004d007389 */ /* 0x000064000000004b */
[----:B01----:R-:W-:Y:S05]  /*7da0*/  ENDCOLLECTIVE ;  /* 0x000000000000791b */ /* 0x003fea0003800000 */
.L_x_114:
[----:B------:R-:W-:Y:S02]  /*7db0*/  IMAD.MOV.U32 R74, RZ, RZ, R0 ;  /* 0x000000ffff4a7224 */ /* 0x000fe400078e0000 */
[----:B------:R-:W-:Y:S02]  /*7dc0*/  IMAD.MOV.U32 R0, RZ, RZ, 0x4 ;  /* 0x00000004ff007424 */ /* 0x000fe400078e00ff */
[----:B------:R-:W-:-:S04]  /*7dd0*/  @P0 IMAD.IADD R74, R77, 0x1, R74 ;  /* 0x000000014d4a0824 */ /* 0x000fc800078e024a */
[----:B------:R-:W-:-:S07]  /*7de0*/  IMAD.MOV.U32 R77, RZ, RZ, R74 ;  /* 0x000000ffff4d7224 */ /* 0x000fce00078e004a */
[----:B------:R-:W-:Y:S05]  /*7df0*/  WARPSYNC.COLLECTIVE R76, `(.L_x_115) ;  /* 0x000000004c087348 */ /* 0x000fea0003c00000 */
[----:B------:R0:W1:Y:S02]  /*7e00*/  SHFL.UP P0, R0, R77, R0, R75 ;  /* 0x040000004d007389 */ /* 0x000064000000004b */
[----:B01----:R-:W-:Y:S05]  /*7e10*/  ENDCOLLECTIVE ;  /* 0x000000000000791b */ /* 0x003fea0003800000 */
.L_x_115:
[----:B------:R-:W-:Y:S02]  /*7e20*/  IMAD.MOV.U32 R77, RZ, RZ, R0 ;  /* 0x000000ffff4d7224 */ /* 0x000fe400078e0000 */
[----:B------:R-:W-:Y:S02]  /*7e30*/  IMAD.MOV.U32 R0, RZ, RZ, 0x8 ;  /* 0x00000008ff007424 */ /* 0x000fe400078e00ff */
[----:B------:R-:W-:-:S07]  /*7e40*/  @P0 IMAD.IADD R77, R74, 0x1, R77 ;  /* 0x000000014a4d0824 */ /* 0x000fce00078e024d */
[----:B------:R-:W-:Y:S05]  /*7e50*/  WARPSYNC.COLLECTIVE R76, `(.L_x_116) ;  /* 0x000000004c087348 */ /* 0x000fea0003c00000 */
[----:B------:R0:W1:Y:S02]  /*7e60*/  SHFL.UP P0, R0, R77, R0, R75 ;  /* 0x040000004d007389 */ /* 0x000064000000004b */
[----:B01----:R-:W-:Y:S05]  /*7e70*/  ENDCOLLECTIVE ;  /* 0x000000000000791b */ /* 0x003fea0003800000 */
.L_x_116:
[----:B------:R-:W-:Y:S02]  /*7e80*/  IMAD.MOV.U32 R74, RZ, RZ, R0 ;  /* 0x000000ffff4a7224 */ /* 0x000fe400078e0000 */
[----:B------:R-:W-:Y:S02]  /*7e90*/  IMAD.MOV.U32 R0, RZ, RZ, 0x10 ;  /* 0x00000010ff007424 */ /* 0x000fe400078e00ff */
[----:B------:R-:W-:-:S04]  /*7ea0*/  @P0 IMAD.IADD R74, R77, 0x1, R74 ;  /* 0x000000014d4a0824 */ /* 0x000fc800078e024a */
[----:B------:R-:W-:-:S07]  /*7eb0*/  IMAD.MOV.U32 R77, RZ, RZ, R74 ;  /* 0x000000ffff4d7224 */ /* 0x000fce00078e004a */
[----:B------:R-:W-:Y:S05]  /*7ec0*/  WARPSYNC.COLLECTIVE R76, `(.L_x_117) ;  /* 0x000000004c087348 */ /* 0x000fea0003c00000 */
[----:B------:R0:W1:Y:S02]  /*7ed0*/  SHFL.UP P0, R0, R77, R0, R75 ;  /* 0x040000004d007389 */ /* 0x000064000000004b */
[----:B01----:R-:W-:Y:S05]  /*7ee0*/  ENDCOLLECTIVE ;  /* 0x000000000000791b */ /* 0x003fea0003800000 */
.L_x_117:
[----:B------:R-:W-:Y:S05]  /*7ef0*/  BRA `(.L_x_118) ;  /* 0xffffffa4001c7947 */ /* 0x000fea000383ffff */
.L_x_119:
[----:B------:R-:W-:-:S00]  /*7f00*/  BRA `(.L_x_119) ;  /* 0xfffffffc00fc7947 */ /* 0x000fc0000383ffff */
[----:B------:R-:W-:-:S00]  /*7f10*/  NOP ;  /* 0x0000000000007918 */ /* 0x000fc00000000000 */
        /* <DEDUP_REMOVED lines=14> */
.L_x_277:


//--------------------- .text._ZN3cub18CUB_300001_SM_10006detail10radix_sort33DeviceRadixSortExclusiveSumKernelINS1_5radix10policy_hubIjNS0_8NullTypeEyE10Policy1000EyEEvPT0_ --------------------------
	.section	.text._ZN3cub18CUB_300001_SM_10006detail10radix_sort33DeviceRadixSortExclusiveSumKernelINS1_5radix10policy_hubIjNS0_8NullTypeEyE10Policy1000EyEEvPT0_,"ax",@progbits
	.align	128
        .global         _ZN3cub18CUB_300001_SM_10006detail10radix_sort33DeviceRadixSortExclusiveSumKernelINS1_5radix10policy_hubIjNS0_8NullTypeEyE10Policy1000EyEEvPT0_
        .type           _ZN3cub18CUB_300001_SM_10006detail10radix_sort33DeviceRadixSortExclusiveSumKernelINS1_5radix10policy_hubIjNS0_8NullTypeEyE10Policy1000EyEEvPT0_,@function
        .size           _ZN3cub18CUB_300001_SM_10006detail10radix_sort33DeviceRadixSortExclusiveSumKernelINS1_5radix10policy_hubIjNS0_8NullTypeEyE10Policy1000EyEEvPT0_,(.L_x_278 - _ZN3cub18CUB_300001_SM_10006detail10radix_sort33DeviceRadixSortExclusiveSumKernelINS1_5radix10policy_hubIjNS0_8NullTypeEyE10Policy1000EyEEvPT0_)
        .other          _ZN3cub18CUB_300001_SM_10006detail10radix_sort33DeviceRadixSortExclusiveSumKernelINS1_5radix10policy_hubIjNS0_8NullTypeEyE10Policy1000EyEEvPT0_,@"STO_CUDA_ENTRY STV_DEFAULT"
_ZN3cub18CUB_300001_SM_10006detail10radix_sort33DeviceRadixSortExclusiveSumKernelINS1_5radix10policy_hubIjNS0_8NullTypeEyE10Policy1000EyEEvPT0_:
.text._ZN3cub18CUB_300001_SM_10006detail10radix_sort33DeviceRadixSortExclusiveSumKernelINS1_5radix10policy_hubIjNS0_8NullTypeEyE10Policy1000EyEEvPT0_:
[----:B------:R-:W-:Y:S01]  /*0000*/  LDC R1, c[0x0][0x37c] ;  /* 0x0000df00ff017b82 */ /* 0x000fe20000000800 */
[----:B------:R-:W0:Y:S07]  /*0010*/  S2R R18, SR_TID.X ;  /* 0x0000000000127919 */ /* 0x000e2e0000002100 */
[----:B------:R-:W1:Y:S01]  /*0020*/  LDC.64 R16, c[0x0][0x380] ;  /* 0x0000e000ff107b82 */ /* 0x000e620000000a00 */
[----:B------:R-:W2:Y:S01]  /*0030*/  LDCU.64 UR4, c[0x0][0x358] ;  /* 0x00006b00ff0477ac */ /* 0x000ea20008000a00 */
[----:B------:R-:W3:Y:S01]  /*0040*/  S2R R5, SR_CTAID.X ;  /* 0x0000000000057919 */ /* 0x000ee20000002500 */
[----:B0-----:R-:W-:Y:S01]  /*0050*/  ISETP.GT.U32.AND P1, PT, R18, 0xff, PT ;  /* 0x000000ff1200780c */ /* 0x001fe20003f24070 */
[----:B---3--:R-:W-:-:S04]  /*0060*/  IMAD R5, R5, 0x100, R18 ;  /* 0x0000010005057824 */ /* 0x008fc800078e0212 */
[----:B-1----:R-:W-:-:S08]  /*0070*/  IMAD.WIDE R16, R5, 0x8, R16 ;  /* 0x0000000805107825 */ /* 0x002fd000078e0210 */
[----:B--2---:R-:W2:Y:S01]  /*0080*/  @!P1 LDG.E.64 R2, desc[UR4][R16.64] ;  /* 0x0000000410029981 */ /* 0x004ea2000c1e1b00 */
[----:B------:R-:W-:Y:S02]  /*0090*/  MOV R0, 0x400 ;  /* 0x0000040000007802 */ /* 0x000fe40000000f00 */
[C---:B------:R-:W-:Y:S01]  /*00a0*/  ISETP.GT.U32.AND P0, PT, R18.reuse, 0x1f, PT ;  /* 0x0000001f1200780c */ /* 0x040fe20003f04070 */
[----:B------:R-:W0:Y:S02]  /*00b0*/  S2R R5, SR_CgaCtaId ;  /* 0x0000000000057919 */ /* 0x000e240000008800 */
[----:B0-----:R-:W-:Y:S02]  /*00c0*/  LEA R5, R5, R0, 0x18 ;  /* 0x0000000005057211 */ /* 0x001fe400078ec0ff */
[----:B------:R-:W-:-:S05]  /*00d0*/  LEA.HI R0, R18, R18, RZ, 0x1d ;  /* 0x0000001212007211 */ /* 0x000fca00078fe8ff */
[----:B------:R-:W-:-:S05]  /*00e0*/  IMAD R0, R0, 0x8, R5 ;  /* 0x0000000800007824 */ /* 0x000fca00078e0205 */
[----:B--2---:R0:W-:Y:S01]  /*00f0*/  STS.64 [R0+0x10], R2 ;  /* 0x0000100200007388 */ /* 0x0041e20000000a00 */
[----:B------:R-:W-:Y:S06]  /*0100*/  BAR.SYNC.DEFER_BLOCKING 0x0 ;  /* 0x0000000000007b1d */ /* 0x000fec0000010000 */
[----:B------:R-:W-:Y:S05]  /*0110*/  @P0 BRA `(.L_x_120) ;  /* 0x0000000400240947 */ /* 0x000fea0003800000 */
[----:B------:R-:W-:Y:S01]  /*0120*/  IMAD R18, R18, 0x48, R5 ;  /* 0x0000004812127824 */ /* 0x000fe200078e0205 */
[----:B------:R-:W-:-:S04]  /*0130*/  UMOV UR6, 0xffffffff ;  /* 0xffffffff00067882 */ /* 0x000fc80000000000 */
[----:B------:R-:W-:Y:S04]  /*0140*/  LDS.64 R14, [R18+0x10] ;  /* 0x00001000120e7984 */ /* 0x000fe80000000a00 */
[----:B------:R-:W-:Y:S04]  /*0150*/  LDS.64 R12, [R18+0x18] ;  /* 0x00001800120c7984 */ /* 0x000fe80000000a00 */
[----:B------:R-:W1:Y:S04]  /*0160*/  LDS.64 R10, [R18+0x20] ;  /* 0x00002000120a7984 */ /* 0x000e680000000a00 */
[----:B------:R-:W-:Y:S04]  /*0170*/  LDS.64 R8, [R18+0x28] ;  /* 0x0000280012087984 */ /* 0x000fe80000000a00 */
[----:B------:R-:W2:Y:S04]  /*0180*/  LDS.64 R6, [R18+0x30] ;  /* 0x0000300012067984 */ /* 0x000ea80000000a00 */
[----:B------:R-:W-:Y:S04]  /*0190*/  LDS.64 R4, [R18+0x38] ;  /* 0x0000380012047984 */ /* 0x000fe80000000a00 */
[----:B0-----:R-:W0:Y:S04]  /*01a0*/  LDS.64 R2, [R18+0x40] ;  /* 0x0000400012027984 */ /* 0x001e280000000a00 */
[----:B------:R-:W3:Y:S01]  /*01b0*/  LDS.64 R20, [R18+0x48] ;  /* 0x0000480012147984 */ /* 0x000ee20000000a00 */
[----:B-1----:R-:W-:-:S04]  /*01c0*/  IADD3 R19, P3, P4, R10, R12, R14 ;  /* 0x0000000c0a137210 */ /* 0x002fc80007c7e00e */
[----:B------:R-:W-:Y:S02]  /*01d0*/  IADD3.X R23, PT, PT, R11, R13, R15, P3, P4 ;  /* 0x0000000d0b177210 */ /* 0x000fe40001fe840f */
[----:B--2---:R-:W-:-:S04]  /*01e0*/  IADD3 R19, P0, P2, R6, R19, R8 ;  /* 0x0000001306137210 */ /* 0x004fc80007a1e008 */
[----:B------:R-:W-:Y:S02]  /*01f0*/  IADD3.X R23, PT, PT, R7, R23, R9, P0, P2 ;  /* 0x0000001707177210 */ /* 0x000fe400007e4409 */
[----:B0-----:R-:W-:-:S04]  /*0200*/  IADD3 R19, P3, P4, R2, R19, R4 ;  /* 0x0000001302137210 */ /* 0x001fc80007c7e004 */
[----:B---3--:R-:W-:Y:S02]  /*0210*/  IADD3 R20, P0, PT, R20, R19, RZ ;  /* 0x0000001314147210 */ /* 0x008fe40007f1e0ff */
[----:B------:R-:W-:-:S05]  /*0220*/  IADD3.X R19, PT, PT, R3, R23, R5, P3, P4 ;  /* 0x0000001703137210 */ /* 0x000fca0001fe8405 */
[----:B------:R-:W-:Y:S01]  /*0230*/  IMAD.X R19, R21, 0x1, R19, P0 ;  /* 0x0000000115137824 */ /* 0x000fe200000e0613 */
[----:B------:R-:W-:Y:S06]  /*0240*/  BRA.DIV UR6, `(.L_x_121) ;  /* 0x0000000206f07947 */ /* 0x000fec000b800000 */
[----:B------:R-:W0:Y:S04]  /*0250*/  SHFL.UP PT, R27, R20, 0x1, RZ ;  /* 0x04200000141b7989 */ /* 0x000e2800000e00ff */
[----:B------:R-:W1:Y:S01]  /*0260*/  SHFL.UP P0, R25, R19, 0x1, RZ ;  /* 0x0420000013197989 */ /* 0x000e6200000000ff */
[----:B0-----:R-:W-:-:S04]  /*0270*/  IADD3 R22, P2, PT, R27, R20, RZ ;  /* 0x000000141b167210 */ /* 0x001fc80007f5e0ff */
[----:B-1----:R-:W-:Y:S01]  /*0280*/  SEL R27, R22, R27, P0 ;  /* 0x0000001b161b7207 */ /* 0x002fe20000000000 */
[----:B------:R-:W-:-:S04]  /*0290*/  IMAD.X R26, R25, 0x1, R19, P2 ;  /* 0x00000001191a7824 */ /* 0x000fc800010e0613 */
[----:B------:R-:W0:Y:S01]  /*02a0*/  SHFL.UP PT, R28, R27, 0x2, RZ ;  /* 0x044000001b1c7989 */ /* 0x000e2200000e00ff */
[----:B------:R-:W-:-:S05]  /*02b0*/  SEL R26, R26, R25, P0 ;  /* 0x000000191a1a7207 */ /* 0x000fca0000000000 */
[----:B------:R-:W1:Y:S01]  /*02c0*/  SHFL.UP P0, R25, R26, 0x2, RZ ;  /* 0x044000001a197989 */ /* 0x000e6200000000ff */
[----:B0-----:R-:W-:-:S05]  /*02d0*/  IADD3 R21, P2, PT, R28, R27, RZ ;  /* 0x0000001b1c157210 */ /* 0x001fca0007f5e0ff */
[----:B-1----:R-:W-:Y:S01]  /*02e0*/  IMAD.X R22, R25, 0x1, R26, P2 ;  /* 0x0000000119167824 */ /* 0x002fe200010e061a */
[----:B------:R-:W-:-:S04]  /*02f0*/  SEL R28, R21, R28, P0 ;  /* 0x0000001c151c7207 */ /* 0x000fc80000000000 */
[----:B------:R-:W-:Y:S01]  /*0300*/  SEL R29, R22, R25, P0 ;  /* 0x00000019161d7207 */ /* 0x000fe20000000000 */
        /* <DEDUP_REMOVED lines=12> */
[----:B------:R0:W1:Y:S04]  /*03d0*/  SHFL.UP PT, R28, R27, 0x10, RZ ;  /* 0x060000001b1c7989 */ /* 0x00006800000e00ff */
[----:B------:R0:W2:Y:S02]  /*03e0*/  SHFL.UP P0, R25, R26, 0x10, RZ ;  /* 0x060000001a197989 */ /* 0x0000a400000000ff */
.L_x_132:
[----:B-1----:R-:W-:-:S04]  /*03f0*/  IADD3 R21, P2, PT, R28, R27, RZ ;  /* 0x0000001b1c157210 */ /* 0x002fc80007f5e0ff */
[----:B--2---:R-:W-:Y:S01]  /*0400*/  SEL R21, R21, R28, P0 ;  /* 0x0000001c15157207 */ /* 0x004fe20000000000 */
[----:B------:R-:W-:-:S05]  /*0410*/  IMAD.X R22, R25, 0x1, R26, P2 ;  /* 0x0000000119167824 */ /* 0x000fca00010e061a */
[----:B------:R-:W-:Y:S02]  /*0420*/  SEL R22, R22, R25, P0 ;  /* 0x0000001916167207 */ /* 0x000fe40000000000 */
[----:B------:R-:W-:-:S05]  /*0430*/  IADD3 R20, P0, PT, R21, -R20, RZ ;  /* 0x8000001415147210 */ /* 0x000fca0007f1e0ff */
[----:B------:R-:W-:Y:S01]  /*0440*/  IMAD.X R21, R22, 0x1, ~R19, P0 ;  /* 0x0000000116157824 */ /* 0x000fe200000e0e13 */
[----:B------:R-:W-:-:S04]  /*0450*/  IADD3 R14, P0, PT, R14, R20, RZ ;  /* 0x000000140e0e7210 */ /* 0x000fc80007f1e0ff */
[----:B------:R1:W-:Y:S01]  /*0460*/  STS.64 [R18+0x10], R20 ;  /* 0x0000101412007388 */ /* 0x0003e20000000a00 */
[----:B------:R-:W-:Y:S01]  /*0470*/  IMAD.X R15, R15, 0x1, R21, P0 ;  /* 0x000000010f0f7824 */ /* 0x000fe200000e0615 */
        /* <DEDUP_REMOVED lines=17> */
[----:B------:R-:W-:-:S05]  /*0590*/  IMAD.X R3, R3, 0x1, R5, P0 ;  /* 0x0000000103037824 */ /* 0x000fca00000e0605 */
[----:B------:R1:W-:Y:S03]  /*05a0*/  STS.64 [R18+0x48], R2 ;  /* 0x0000480212007388 */ /* 0x0003e60000000a00 */
.L_x_120:
[----:B------:R-:W-:Y:S05]  /*05b0*/  WARPSYNC.ALL ;  /* 0x0000000000007948 */ /* 0x000fea0003800000 */
[----:B------:R-:W-:Y:S06]  /*05c0*/  BAR.SYNC.DEFER_BLOCKING 0x0 ;  /* 0x0000000000007b1d */ /* 0x000fec0000010000 */
[----:B------:R-:W-:Y:S05]  /*05d0*/  @P1 EXIT ;  /* 0x000000000000194d */ /* 0x000fea0003800000 */
[----:B01----:R-:W0:Y:S04]  /*05e0*/  LDS.64 R2, [R0+0x10] ;  /* 0x0000100000027984 */ /* 0x003e280000000a00 */
[----:B0-----:R-:W-:Y:S01]  /*05f0*/  STG.E.64 desc[UR4][R16.64], R2 ;  /* 0x0000000210007986 */ /* 0x001fe2000c101b04 */
[----:B------:R-:W-:Y:S05]  /*0600*/  EXIT ;  /* 0x000000000000794d */ /* 0x000fea0003800000 */
.L_x_121:
[----:B------:R-:W-:Y:S02]  /*0610*/  IMAD.MOV.U32 R24, RZ, RZ, R20 ;  /* 0x000000ffff187224 */ /* 0x000fe400078e0014 */
[----:B------:R-:W-:Y:S02]  /*0620*/  IMAD.MOV.U32 R23, RZ, RZ, 0x1 ;  /* 0x00000001ff177424 */ /* 0x000fe400078e00ff */
[----:B------:R-:W-:Y:S02]  /*0630*/  IMAD.MOV.U32 R22, RZ, RZ, RZ ;  /* 0x000000ffff167224 */ /* 0x000fe400078e00ff */
[----:B------:R-:W-:-:S07]  /*0640*/  IMAD.MOV.U32 R21, RZ, RZ, -0x1 ;  /* 0xffffffffff157424 */ /* 0x000fce00078e00ff */
[----:B------:R-:W-:Y:S05]  /*0650*/  WARPSYNC.COLLECTIVE R21, `(.L_x_122) ;  /* 0x0000000015087348 */ /* 0x000fea0003c00000 */
[----:B------:R0:W1:Y:S02]  /*0660*/  SHFL.UP P0, R25, R24, R23, R22 ;  /* 0x0400001718197389 */ /* 0x0000640000000016 */
[----:B01----:R-:W-:Y:S05]  /*0670*/  ENDCOLLECTIVE ;  /* 0x000000000000791b */ /* 0x003fea0003800000 */
.L_x_122:
[----:B------:R-:W-:Y:S02]  /*0680*/  IMAD.MOV.U32 R24, RZ, RZ, R19 ;  /* 0x000000ffff187224 */ /* 0x000fe400078e0013 */
[----:B------:R-:W-:-:S07]  /*0690*/  IMAD.MOV.U32 R27, RZ, RZ, R25 ;  /* 0x000000ffff1b7224 */ /* 0x000fce00078e0019 */
[----:B------:R-:W-:Y:S05]  /*06a0*/  WARPSYNC.COLLECTIVE R21, `(.L_x_123) ;  /* 0x0000000015087348 */ /* 0x000fea0003c00000 */
[----:B------:R0:W1:Y:S02]  /*06b0*/  SHFL.UP P0, R25, R24, R23, R22 ;  /* 0x0400001718197389 */ /* 0x0000640000000016 */
[----:B01----:R-:W-:Y:S05]  /*06c0*/  ENDCOLLECTIVE ;  /* 0x000000000000791b */ /* 0x003fea0003800000 */
.L_x_123:
[----:B------:R-:W-:Y:S01]  /*06d0*/  IADD3 R26, P2, PT, R27, R20, RZ ;  /* 0x000000141b1a7210 */ /* 0x000fe20007f5e0ff */
[----:B------:R-:W-:-:S03]  /*06e0*/  IMAD.MOV.U32 R23, RZ, RZ, 0x2 ;  /* 0x00000002ff177424 */ /* 0x000fc600078e00ff */
[----:B------:R-:W-:Y:S01]  /*06f0*/  SEL R27, R26, R27, P0 ;  /* 0x0000001b1a1b7207 */ /* 0x000fe20000000000 */
[----:B------:R-:W-:-:S04]  /*0700*/  IMAD.X R26, R25, 0x1, R19, P2 ;  /* 0x00000001191a7824 */ /* 0x000fc800010e0613 */
[----:B------:R-:W-:Y:S01]  /*0710*/  IMAD.MOV.U32 R24, RZ, RZ, R27 ;  /* 0x000000ffff187224 */ /* 0x000fe200078e001b */
[----:B------:R-:W-:-:S07]  /*0720*/  SEL R26, R26, R25, P0 ;  /* 0x000000191a1a7207 */ /* 0x000fce0000000000 */
[----:B------:R-:W-:Y:S05]  /*0730*/  WARPSYNC.COLLECTIVE R21, `(.L_x_124) ;  /* 0x0000000015087348 */ /* 0x000fea0003c00000 */
[----:B------:R0:W1:Y:S02]  /*0740*/  SHFL.UP P0, R25, R24, R23, R22 ;  /* 0x0400001718197389 */ /* 0x0000640000000016 */
[----:B01----:R-:W-:Y:S05]  /*0750*/  ENDCOLLECTIVE ;  /* 0x000000000000791b */ /* 0x003fea0003800000 */
.L_x_124:
[----:B------:R-:W-:Y:S02]  /*0760*/  IMAD.MOV.U32 R24, RZ, RZ, R26 ;  /* 0x000000ffff187224 */ /* 0x000fe400078e001a */
[----:B------:R-:W-:-:S07]  /*0770*/  IMAD.MOV.U32 R28, RZ, RZ, R25 ;  /* 0x000000ffff1c7224 */ /* 0x000fce00078e0019 */
[----:B------:R-:W-:Y:S05]  /*0780*/  WARPSYNC.COLLECTIVE R21, `(.L_x_125) ;  /* 0x0000000015087348 */ /* 0x000fea0003c00000 */
[----:B------:R0:W1:Y:S02]  /*0790*/  SHFL.UP P0, R25, R24, R23, R22 ;  /* 0x0400001718197389 */ /* 0x0000640000000016 */
[----:B01----:R-:W-:Y:S05]  /*07a0*/  ENDCOLLECTIVE ;  /* 0x000000000000791b */ /* 0x003fea0003800000 */
.L_x_125:
        /* <DEDUP_REMOVED lines=9> */
.L_x_126:
[----:B------:R-:W-:Y:S02]  /*0840*/  IMAD.MOV.U32 R24, RZ, RZ, R29 ;  /* 0x000000ffff187224 */ /* 0x000fe400078e001d */
[----:B------:R-:W-:-:S07]  /*0850*/  IMAD.MOV.U32 R27, RZ, RZ, R25 ;  /* 0x000000ffff1b7224 */ /* 0x000fce00078e0019 */
[----:B------:R-:W-:Y:S05]  /*0860*/  WARPSYNC.COLLECTIVE R21, `(.L_x_127) ;  /* 0x0000000015087348 */ /* 0x000fea0003c00000 */
[----:B------:R0:W1:Y:S02]  /*0870*/  SHFL.UP P0, R25, R24, R23, R22 ;  /* 0x0400001718197389 */ /* 0x0000640000000016 */
[----:B01----:R-:W-:Y:S05]  /*0880*/  ENDCOLLECTIVE ;  /* 0x000000000000791b */ /* 0x003fea0003800000 */
.L_x_127:
        /* <DEDUP_REMOVED lines=9> */
.L_x_128:
[----:B------:R-:W-:Y:S02]  /*0920*/  IMAD.MOV.U32 R24, RZ, RZ, R29 ;  /* 0x000000ffff187224 */ /* 0x000fe400078e001d */
[----:B------:R-:W-:-:S07]  /*0930*/  IMAD.MOV.U32 R27, RZ, RZ, R25 ;  /* 0x000000ffff1b7224 */ /* 0x000fce00078e0019 */
[----:B------:R-:W-:Y:S05]  /*0940*/  WARPSYNC.COLLECTIVE R21, `(.L_x_129) ;  /* 0x0000000015087348 */ /* 0x000fea0003c00000 */
[----:B------:R0:W1:Y:S02]  /*0950*/  SHFL.UP P0, R25, R24, R23, R22 ;  /* 0x0400001718197389 */ /* 0x0000640000000016 */
[----:B01----:R-:W-:Y:S05]  /*0960*/  ENDCOLLECTIVE ;  /* 0x000000000000791b */ /* 0x003fea0003800000 */
.L_x_129:
        /* <DEDUP_REMOVED lines=9> */
.L_x_130:
[----:B------:R-:W-:Y:S02]  /*0a00*/  IMAD.MOV.U32 R24, RZ, RZ, R26 ;  /* 0x000000ffff187224 */ /* 0x000fe400078e001a */
[----:B------:R-:W-:-:S07]  /*0a10*/  IMAD.MOV.U32 R28, RZ, RZ, R25 ;  /* 0x000000ffff1c7224 */ /* 0x000fce00078e0019 */
[----:B------:R-:W-:Y:S05]  /*0a20*/  WARPSYNC.COLLECTIVE R21, `(.L_x_131) ;  /* 0x0000000015087348 */ /* 0x000fea0003c00000 */
[----:B------:R0:W1:Y:S02]  /*0a30*/  SHFL.UP P0, R25, R24, R23, R22 ;  /* 0x0400001718197389 */ /* 0x0000640000000016 */
[----:B01----:R-:W-:Y:S05]  /*0a40*/  ENDCOLLECTIVE ;  /* 0x000000000000791b */ /* 0x003fea0003800000 */
.L_x_131:
[----:B------:R-:W-:Y:S05]  /*0a50*/  BRA `(.L_x_132) ;  /* 0xfffffff800647947 */ /* 0x000fea000383ffff */
.L_x_133:
        /* <DEDUP_REMOVED lines=10> */
.L_x_278:


//--------------------- .text._ZN3cub18CUB_300001_SM_10006detail10radix_sort30DeviceRadixSortHistogramKernelINS1_5radix10policy_hubIjNS0_8NullTypeEyE10Policy1000ELNS0_9SortOrderE0EjyNS1_21identity_decomposer_tEEEvPT2_PKT1_SB_iiT3_ --------------------------
	.section	.text._ZN3cub18CUB_300001_SM_10006detail10radix_sort30DeviceRadixSortHistogramKernelINS1_5radix10policy_hubIjNS0_8NullTypeEyE10Policy1000ELNS0_9SortOrderE0EjyNS1_21identity_decomposer_tEEEvPT2_PKT1_SB_iiT3_,"ax",@progbits
	.align	128
        .global         _ZN3cub18CUB_300001_SM_10006detail10radix_sort30DeviceRadixSortHistogramKernelINS1_5radix10policy_hubIjNS0_8NullTypeEyE10Policy1000ELNS0_9SortOrderE0EjyNS1_21identity_decomposer_tEEEvPT2_PKT1_SB_iiT3_
        .type           _ZN3cub18CUB_300001_SM_10006detail10radix_sort30DeviceRadixSortHistogramKernelINS1_5radix10policy_hubIjNS0_8NullTypeEyE10Policy1000ELNS0_9SortOrderE0EjyNS1_21identity_decomposer_tEEEvPT2_PKT1_SB_iiT3_,@function
        .size           _ZN3cub18CUB_300001_SM_10006detail10radix_sort30DeviceRadixSortHistogramKernelINS1_5radix10policy_hubIjNS0_8NullTypeEyE10Policy1000ELNS0_9SortOrderE0EjyNS1_21identity_decomposer_tEEEvPT2_PKT1_SB_iiT3_,(.L_x_279 - _ZN3cub18CUB_300001_SM_10006detail10radix_sort30DeviceRadixSortHistogramKernelINS1_5radix10policy_hubIjNS0_8NullTypeEyE10Policy1000ELNS0_9SortOrderE0EjyNS1_21identity_decomposer_tEEEvPT2_PKT1_SB_iiT3_)
        .other          _ZN3cub18CUB_300001_SM_10006detail10radix_sort30DeviceRadixSortHistogramKernelINS1_5radix10policy_hubIjNS0_8NullTypeEyE10Policy1000ELNS0_9SortOrderE0EjyNS1_21identity_decomposer_tEEEvPT2_PKT1_SB_iiT3_,@"STO_CUDA_ENTRY STV_DEFAULT"
_ZN3cub18CUB_300001_SM_10006detail10radix_sort30DeviceRadixSortHistogramKernelINS1_5radix10policy_hubIjNS0_8NullTypeEyE10Policy1000ELNS0_9SortOrderE0EjyNS1_21identity_decomposer_tEEEvPT2_PKT1_SB_iiT3_:
.text._ZN3cub18CUB_300001_SM_10006detail10radix_sort30DeviceRadixSortHistogramKernelINS1_5radix10policy_hubIjNS0_8NullTypeEyE10Policy1000ELNS0_9SortOrderE0EjyNS1_21identity_decomposer_tEEEvPT2_PKT1_SB_iiT3_:
[----:B------:R-:W-:Y:S01]  /*0000*/  LDC R1, c[0x0][0x37c] ;  /* 0x0000df00ff017b82 */ /* 0x000fe20000000800 */
[----:B------:R-:W0:Y:S02]  /*0010*/  LDCU.64 UR4, c[0x0][0x390] ;  /* 0x00007200ff0477ac */ /* 0x000e240008000a00 */
[----:B0-----:R-:W-:-:S04]  /*0020*/  ISETP.NE.U32.AND P0, PT, RZ, UR4, PT ;  /* 0x00000004ff007c0c */ /* 0x001fc8000bf05070 */
[----:B------:R-:W-:-:S13]  /*0030*/  ISETP.NE.AND.EX P0, PT, RZ, UR5, PT, P0 ;  /* 0x00000005ff007c0c */ /* 0x000fda000bf05300 */
[----:B------:R-:W-:Y:S05]  /*0040*/  @!P0 EXIT ;  /* 0x000000000000894d */ /* 0x000fea0003800000 */
[----:B------:R-:W0:Y:S01]  /*0050*/  S2R R18, SR_TID.X ;  /* 0x0000000000127919 */ /* 0x000e220000002100 */
[----:B------:R-:W1:Y:S01]  /*0060*/  LDCU.64 UR4, c[0x0][0x398] ;  /* 0x00007300ff0477ac */ /* 0x000e620008000a00 */
[----:B------:R-:W2:Y:S01]  /*0070*/  S2UR UR7, SR_CgaCtaId ;  /* 0x00000000000779c3 */ /* 0x000ea20000008800 */
[----:B------:R-:W-:Y:S01]  /*0080*/  UMOV UR6, 0x400 ;  /* 0x0000040000067882 */ /* 0x000fe20000000000 */
[----:B------:R-:W3:Y:S06]  /*0090*/  LDCU.64 UR18, c[0x0][0x358] ;  /* 0x00006b00ff1277ac */ /* 0x000eec0008000a00 */
[----:B------:R-:W4:Y:S01]  /*00a0*/  S2UR UR8, SR_CTAID.X ;  /* 0x00000000000879c3 */ /* 0x000f220000002500 */
[----:B------:R-:W0:Y:S01]  /*00b0*/  LDCU UR21, c[0x0][0x370] ;  /* 0x00006e00ff1577ac */ /* 0x000e220008000800 */
[----:B-1----:R-:W-:-:S04]  /*00c0*/  UIADD3 UR4, UPT, UPT, UR5, 0x7, -UR4 ;  /* 0x0000000705047890 */ /* 0x002fc8000fffe804 */
[----:B------:R-:W-:Y:S02]  /*00d0*/  UISETP.GE.AND UP0, UPT, UR4, 0x8, UPT ;  /* 0x000000080400788c */ /* 0x000fe4000bf06270 */
[----:B------:R-:W-:Y:S02]  /*00e0*/  USHF.R.S32.HI UR5, URZ, 0x1f, UR4 ;  /* 0x0000001fff057899 */ /* 0x000fe40008011404 */
[----:B--2---:R-:W-:Y:S02]  /*00f0*/  ULEA UR6, UR7, UR6, 0x18 ;  /* 0x0000000607067291 */ /* 0x004fe4000f8ec0ff */
[----:B------:R-:W-:Y:S01]  /*0100*/  PLOP3.LUT P0, PT, PT, PT, UP0, 0x80, 0x8 ;  /* 0x000000000008781c */ /* 0x000fe20003f0f008 */
[----:B------:R-:W-:Y:S01]  /*0110*/  ULEA.HI UR5, UR5, UR4, URZ, 0x3 ;  /* 0x0000000405057291 */ /* 0x000fe2000f8f18ff */
[C---:B0-----:R-:W-:Y:S02]  /*0120*/  VIADD R19, R18.reuse, 0x80 ;  /* 0x0000008012137836 */ /* 0x041fe40000000000 */
[C---:B------:R-:W-:Y:S01]  /*0130*/  ISETP.GT.U32.OR P0, PT, R18.reuse, 0xff, !P0 ;  /* 0x000000ff1200780c */ /* 0x040fe20004704470 */
[----:B------:R-:W-:Y:S01]  /*0140*/  USHF.R.S32.HI UR5, URZ, 0x3, UR5 ;  /* 0x00000003ff057899 */ /* 0x000fe20008011405 */
[C---:B------:R-:W-:Y:S01]  /*0150*/  VIADD R20, R18.reuse, 0x100 ;  /* 0x0000010012147836 */ /* 0x040fe20000000000 */
[C---:B------:R-:W-:Y:S01]  /*0160*/  IADD3 R25, PT, PT, R18.reuse, 0x500, RZ ;  /* 0x0000050012197810 */ /* 0x040fe20007ffe0ff */
[C---:B------:R-:W-:Y:S01]  /*0170*/  VIADD R21, R18.reuse, 0x180 ;  /* 0x0000018012157836 */ /* 0x040fe20000000000 */
[----:B------:R-:W-:Y:S01]  /*0180*/  P2R R28, PR, RZ, 0x1 ;  /* 0x00000001ff1c7803 */ /* 0x000fe20000000000 */
[C---:B------:R-:W-:Y:S01]  /*0190*/  VIADD R22, R18.reuse, 0x200 ;  /* 0x0000020012167836 */ /* 0x040fe20000000000 */
[C---:B------:R-:W-:Y:S01]  /*01a0*/  LEA R27, R18.reuse, UR6, 0x2 ;  /* 0x00000006121b7c11 */ /* 0x040fe2000f8e10ff */
[C---:B------:R-:W-:Y:S01]  /*01b0*/  VIADD R23, R18.reuse, 0x280 ;  /* 0x0000028012177836 */ /* 0x040fe20000000000 */
[----:B----4-:R-:W-:Y:S01]  /*01c0*/  USHF.L.U32 UR8, UR8, 0xb, URZ ;  /* 0x0000000b08087899 */ /* 0x010fe200080006ff */
[C---:B------:R-:W-:Y:S01]  /*01d0*/  VIADD R24, R18.reuse, 0x300 ;  /* 0x0000030012187836 */ /* 0x040fe20000000000 */
[----:B------:R-:W-:Y:S01]  /*01e0*/  ULOP3.LUT UR20, UR5, 0x7, URZ, 0xc0, !UPT ;  /* 0x0000000705147892 */ /* 0x000fe2000f8ec0ff */
[----:B------:R-:W-:Y:S01]  /*01f0*/  VIADD R26, R18, 0x780 ;  /* 0x00000780121a7836 */ /* 0x000fe20000000000 */
[----:B------:R-:W-:Y:S01]  /*0200*/  ULOP3.LUT UR9, UR5, 0x3, URZ, 0xc0, !UPT ;  /* 0x0000000305097892 */ /* 0x000fe2000f8ec0ff */
[----:B------:R-:W-:Y:S01]  /*0210*/  UMOV UR6, URZ ;  /* 0x000000ff00067c82 */ /* 0x000fe20008000000 */
[----:B---3--:R-:W-:-:S10]  /*0220*/  UMOV UR7, URZ ;  /* 0x000000ff00077c82 */ /* 0x008fd40008000000 */
.L_x_217:
[----:B------:R-:W-:Y:S01]  /*0230*/  ISETP.NE.AND P0, PT, R28, RZ, PT ;  /* 0x000000ff1c00720c */ /* 0x000fe20003f05270 */
[----:B------:R-:W-:-:S12]  /*0240*/  BSSY.RECONVERGENT B0, `(.L_x_134) ;  /* 0x0000082000007945 */ /* 0x000fd80003800200 */
[----:B0-2345:R-:W-:Y:S05]  /*0250*/  @P0 BRA `(.L_x_135) ;  /* 0x0000000800000947 */ /* 0x03dfea0003800000 */
[----:B------:R-:W0:Y:S02]  /*0260*/  LDC.64 R2, c[0x0][0x398] ;  /* 0x0000e600ff027b82 */ /* 0x000e240000000a00 */
[----:B0-----:R-:W-:-:S04]  /*0270*/  IADD3 R2, PT, PT, R3, 0x7, -R2 ;  /* 0x0000000703027810 */ /* 0x001fc80007ffe802 */
[----:B------:R-:W-:-:S04]  /*0280*/  SHF.R.S32.HI R3, RZ, 0x1f, R2 ;  /* 0x0000001fff037819 */ /* 0x000fc80000011402 */
[----:B------:R-:W-:-:S04]  /*0290*/  LEA.HI R3, R3, R2, RZ, 0x3 ;  /* 0x0000000203037211 */ /* 0x000fc800078f18ff */
[----:B------:R-:W-:-:S04]  /*02a0*/  SHF.R.S32.HI R3, RZ, 0x3, R3 ;  /* 0x00000003ff037819 */ /* 0x000fc80000011403 */
[C---:B------:R-:W-:Y:S01]  /*02b0*/  LOP3.LUT R5, R3.reuse, 0xffffff0, RZ, 0xc0, !PT ;  /* 0x0ffffff003057812 */ /* 0x040fe200078ec0ff */
[----:B------:R-:W-:-:S05]  /*02c0*/  VIADD R0, R3, 0xffffffff ;  /* 0xffffffff03007836 */ /* 0x000fca0000000000 */
[----:B------:R-:W-:Y:S01]  /*02d0*/  ISETP.GE.U32.AND P0, PT, R0, 0xf, PT ;  /* 0x0000000f0000780c */ /* 0x000fe20003f06070 */
[----:B------:R-:W-:-:S12]  /*02e0*/  IMAD.MOV.U32 R0, RZ, RZ, RZ ;  /* 0x000000ffff007224 */ /* 0x000fd800078e00ff */
[----:B------:R-:W-:Y:S05]  /*02f0*/  @!P0 BRA `(.L_x_136) ;  /* 0x00000000005c8947 */ /* 0x000fea0003800000 */
[----:B------:R-:W-:Y:S02]  /*0300*/  IMAD.MOV R2, RZ, RZ, -R5 ;  /* 0x000000ffff027224 */ /* 0x000fe400078e0a05 */
[----:B------:R-:W-:-:S07]  /*0310*/  VIADD R0, R27, 0x2000 ;  /* 0x000020001b007836 */ /* 0x000fce0000000000 */
.L_x_137:
[----:B------:R-:W-:Y:S01]  /*0320*/  VIADD R2, R2, 0x10 ;  /* 0x0000001002027836 */ /* 0x000fe20000000000 */
[----:B------:R-:W-:Y:S04]  /*0330*/  STS [R0+-0x2000], RZ ;  /* 0xffe000ff00007388 */ /* 0x000fe80000000800 */
        /* <DEDUP_REMOVED lines=16> */
[----:B0-----:R-:W-:Y:S01]  /*0440*/  IADD3 R0, PT, PT, R0, 0x4000, RZ ;  /* 0x0000400000007810 */ /* 0x001fe20007ffe0ff */
[----:B------:R-:W-:Y:S06]  /*0450*/  @P1 BRA `(.L_x_137) ;  /* 0xfffffffc00b01947 */ /* 0x000fec000383ffff */
[----:B------:R-:W-:-:S07]  /*0460*/  IMAD.MOV.U32 R0, RZ, RZ, R5 ;  /* 0x000000ffff007224 */ /* 0x000fce00078e0005 */
.L_x_136:
[----:B------:R-:W-:Y:S01]  /*0470*/  LOP3.LUT R2, R3, 0xf, RZ, 0xc0, !PT ;  /* 0x0000000f03027812 */ /* 0x000fe200078ec0ff */
[----:B------:R-:W-:-:S03]  /*0480*/  IMAD.U32 R4, RZ, RZ, UR20 ;  /* 0x00000014ff047e24 */ /* 0x000fc6000f8e00ff */
[C---:B------:R-:W-:Y:S01]  /*0490*/  ISETP.NE.AND P1, PT, R2.reuse, RZ, PT ;  /* 0x000000ff0200720c */ /* 0x040fe20003f25270 */
[----:B------:R-:W-:Y:S02]  /*04a0*/  VIADD R2, R2, 0xffffffff ;  /* 0xffffffff02027836 */ /* 0x000fe40000000000 */
[----:B------:R-:W-:-:S10]  /*04b0*/  VIADD R4, R4, 0xffffffff ;  /* 0xffffffff04047836 */ /* 0x000fd40000000000 */
[----:B------:R-:W-:Y:S05]  /*04c0*/  @!P1 BRA `(.L_x_138) ;  /* 0x00000000007c9947 */ /* 0x000fea0003800000 */
[----:B------:R-:W-:Y:S01]  /*04d0*/  ISETP.GE.U32.AND P2, PT, R2, 0x7, PT ;  /* 0x000000070200780c */ /* 0x000fe20003f46070 */
[----:B------:R-:W-:-:S12]  /*04e0*/  UISETP.NE.AND UP0, UPT, UR20, URZ, UPT ;  /* 0x000000ff1400728c */ /* 0x000fd8000bf05270 */
[----:B------:R-:W-:Y:S05]  /*04f0*/  @!P2 BRA `(.L_x_139) ;  /* 0x000000000028a947 */ /* 0x000fea0003800000 */
        /* <DEDUP_REMOVED lines=10> */
.L_x_139:
[----:B------:R-:W-:Y:S05]  /*05a0*/  BRA.U !UP0, `(.L_x_138) ;  /* 0x0000000108447547 */ /* 0x000fea000b800000 */
[----:B------:R-:W-:Y:S01]  /*05b0*/  ISETP.GE.U32.AND P2, PT, R4, 0x3, PT ;  /* 0x000000030400780c */ /* 0x000fe20003f46070 */
[----:B------:R-:W-:-:S12]  /*05c0*/  UISETP.NE.AND UP0, UPT, UR9, URZ, UPT ;  /* 0x000000ff0900728c */ /* 0x000fd8000bf05270 */
[C---:B0-----:R-:W-:Y:S01]  /*05d0*/  @P2 LEA R3, R0.reuse, R27, 0xa ;  /* 0x0000001b00032211 */ /* 0x041fe200078e50ff */
[----:B------:R-:W-:-:S04]  /*05e0*/  @P2 VIADD R0, R0, 0x4 ;  /* 0x0000000400002836 */ /* 0x000fc80000000000 */
[----:B------:R1:W-:Y:S04]  /*05f0*/  @P2 STS [R3], RZ ;  /* 0x000000ff03002388 */ /* 0x0003e80000000800 */
[----:B------:R1:W-:Y:S04]  /*0600*/  @P2 STS [R3+0x400], RZ ;  /* 0x000400ff03002388 */ /* 0x0003e80000000800 */
[----:B------:R1:W-:Y:S04]  /*0610*/  @P2 STS [R3+0x800], RZ ;  /* 0x000800ff03002388 */ /* 0x0003e80000000800 */
[----:B------:R1:W-:Y:S01]  /*0620*/  @P2 STS [R3+0xc00], RZ ;  /* 0x000c00ff03002388 */ /* 0x0003e20000000800 */
[----:B------:R-:W-:Y:S05]  /*0630*/  BRA.U !UP0, `(.L_x_138) ;  /* 0x0000000108207547 */ /* 0x000fea000b800000 */
[----:B------:R-:W-:Y:S01]  /*0640*/  IMAD R0, R0, 0x400, R27 ;  /* 0x0000040000007824 */ /* 0x000fe200078e021b */
[----:B------:R-:W-:-:S04]  /*0650*/  UISETP.NE.AND UP0, UPT, UR9, 0x1, UPT ;  /* 0x000000010900788c */ /* 0x000fc8000bf05270 */
[----:B------:R2:W-:Y:S05]  /*0660*/  STS [R0], RZ ;  /* 0x000000ff00007388 */ /* 0x0005ea0000000800 */
[----:B------:R-:W-:Y:S05]  /*0670*/  BRA.U !UP0, `(.L_x_138) ;  /* 0x0000000108107547 */ /* 0x000fea000b800000 */
[----:B------:R-:W-:Y:S01]  /*0680*/  UISETP.NE.AND UP0, UPT, UR9, 0x2, UPT ;  /* 0x000000020900788c */ /* 0x000fe2000bf05270 */
[----:B------:R3:W-:Y:S05]  /*0690*/  STS [R0+0x400], RZ ;  /* 0x000400ff00007388 */ /* 0x0007ea0000000800 */
[----:B------:R-:W-:-:S13]  /*06a0*/  PLOP3.LUT P2, PT, PT, PT, UP0, 0x80, 0x8 ;  /* 0x000000000008781c */ /* 0x000fda0003f4f008 */
[----:B------:R3:W-:Y:S02]  /*06b0*/  @P2 STS [R0+0x800], RZ ;  /* 0x000800ff00002388 */ /* 0x0007e40000000800 */
.L_x_138:
[----:B------:R-:W-:-:S13]  /*06c0*/  ISETP.GT.U32.AND P2, PT, R18, 0x7f, PT ;  /* 0x0000007f1200780c */ /* 0x000fda0003f44070 */
[----:B------:R-:W-:Y:S05]  /*06d0*/  @P2 BRA `(.L_x_135) ;  /* 0x0000000000e02947 */ /* 0x000fea0003800000 */
[----:B--23--:R-:W-:Y:S01]  /*06e0*/  IMAD.MOV.U32 R0, RZ, RZ, RZ ;  /* 0x000000ffff007224 */ /* 0x00cfe200078e00ff */
[----:B------:R-:W-:Y:S06]  /*06f0*/  @!P0 BRA `(.L_x_140) ;  /* 0x0000000000588947 */ /* 0x000fec0003800000 */
[----:B------:R-:W-:-:S07]  /*0700*/  IMAD.MOV.U32 R0, RZ, RZ, RZ ;  /* 0x000000ffff007224 */ /* 0x000fce00078e00ff */
.L_x_141:
[C---:B012---:R-:W-:Y:S02]  /*0710*/  IMAD R3, R0.reuse, 0x400, R27 ;  /* 0x0000040000037824 */ /* 0x047fe400078e021b */
[----:B------:R-:W-:-:S03]  /*0720*/  VIADD R0, R0, 0x10 ;  /* 0x0000001000007836 */ /* 0x000fc60000000000 */
[----:B------:R2:W-:Y:S02]  /*0730*/  STS [R3+0x200], RZ ;  /* 0x000200ff03007388 */ /* 0x0005e40000000800 */
[----:B------:R-:W-:Y:S02]  /*0740*/  ISETP.NE.AND P0, PT, R0, R5, PT ;  /* 0x000000050000720c */ /* 0x000fe40003f05270 */
[----:B------:R2:W-:Y:S04]  /*0750*/  STS [R3+0x600], RZ ;  /* 0x000600ff03007388 */ /* 0x0005e80000000800 */
        /* <DEDUP_REMOVED lines=13> */
[----:B------:R2:W-:Y:S01]  /*0830*/  STS [R3+0x3e00], RZ ;  /* 0x003e00ff03007388 */ /* 0x0005e20000000800 */
[----:B------:R-:W-:Y:S05]  /*0840*/  @P0 BRA `(.L_x_141) ;  /* 0xfffffffc00b00947 */ /* 0x000fea000383ffff */
[----:B------:R-:W-:-:S07]  /*0850*/  MOV R0, R5 ;  /* 0x0000000500007202 */ /* 0x000fce0000000f00 */
.L_x_140:
[----:B------:R-:W-:Y:S05]  /*0860*/  @!P1 BRA `(.L_x_135) ;  /* 0x00000000007c9947 */ /* 0x000fea0003800000 */
[----:B------:R-:W-:Y:S01]  /*0870*/  ISETP.GE.U32.AND P0, PT, R2, 0x7, PT ;  /* 0x000000070200780c */ /* 0x000fe20003f06070 */
[----:B------:R-:W-:-:S12]  /*0880*/  UISETP.NE.AND UP0, UPT, UR20, URZ, UPT ;  /* 0x000000ff1400728c */ /* 0x000fd8000bf05270 */
[----:B------:R-:W-:Y:S05]  /*0890*/  @!P0 BRA `(.L_x_142) ;  /* 0x0000000000288947 */ /* 0x000fea0003800000 */
[C---:B------:R-:W-:Y:S02]  /*08a0*/  IMAD R2, R0.reuse, 0x400, R27 ;  /* 0x0000040000027824 */ /* 0x040fe400078e021b */
[----:B------:R-:W-:-:S03]  /*08b0*/  VIADD R0, R0, 0x8 ;  /* 0x0000000800007836 */ /* 0x000fc60000000000 */
[----:B------:R3:W-:Y:S04]  /*08c0*/  STS [R2+0x200], RZ ;  /* 0x000200ff02007388 */ /* 0x0007e80000000800 */
[----:B------:R3:W-:Y:S04]  /*08d0*/  STS [R2+0x600], RZ ;  /* 0x000600ff02007388 */ /* 0x0007e80000000800 */
[----:B------:R3:W-:Y:S04]  /*08e0*/  STS [R2+0xa00], RZ ;  /* 0x000a00ff02007388 */ /* 0x0007e80000000800 */
[----:B------:R3:W-:Y:S04]  /*08f0*/  STS [R2+0xe00], RZ ;  /* 0x000e00ff02007388 */ /* 0x0007e80000000800 */
[----:B------:R3:W-:Y:S04]  /*0900*/  STS [R2+0x1200], RZ ;  /* 0x001200ff02007388 */ /* 0x0007e80000000800 */
[----:B------:R3:W-:Y:S04]  /*0910*/  STS [R2+0x1600], RZ ;  /* 0x001600ff02007388 */ /* 0x0007e80000000800 */
[----:B------:R3:W-:Y:S04]  /*0920*/  STS [R2+0x1a00], RZ ;  /* 0x001a00ff02007388 */ /* 0x0007e80000000800 */
[----:B------:R3:W-:Y:S02]  /*0930*/  STS [R2+0x1e00], RZ ;  /* 0x001e00ff02007388 */ /* 0x0007e40000000800 */
.L_x_142:
[----:B------:R-:W-:Y:S05]  /*0940*/  BRA.U !UP0, `(.L_x_135) ;  /* 0x0000000108447547 */ /* 0x000fea000b800000 */
[----:B------:R-:W-:Y:S01]  /*0950*/  ISETP.GE.U32.AND P0, PT, R4, 0x3, PT ;  /* 0x000000030400780c */ /* 0x000fe20003f06070 */
[----:B------:R-:W-:-:S12]  /*0960*/  UISETP.NE.AND UP0, UPT, UR9, URZ, UPT ;  /* 0x000000ff0900728c */ /* 0x000fd8000bf05270 */
[C---:B---3--:R-:W-:Y:S02]  /*0970*/  @P0 IMAD R2, R0.reuse, 0x400, R27 ;  /* 0x0000040000020824 */ /* 0x048fe400078e021b */
[----:B------:R-:W-:-:S03]  /*0980*/  @P0 VIADD R0, R0, 0x4 ;  /* 0x0000000400000836 */ /* 0x000fc60000000000 */
[----:B------:R4:W-:Y:S04]  /*0990*/  @P0 STS [R2+0x200], RZ ;  /* 0x000200ff02000388 */ /* 0x0009e80000000800 */
[----:B------:R4:W-:Y:S04]  /*09a0*/  @P0 STS [R2+0x600], RZ ;  /* 0x000600ff02000388 */ /* 0x0009e80000000800 */
[----:B------:R4:W-:Y:S04]  /*09b0*/  @P0 STS [R2+0xa00], RZ ;  /* 0x000a00ff02000388 */ /* 0x0009e80000000800 */
[----:B------:R4:W-:Y:S01]  /*09c0*/  @P0 STS [R2+0xe00], RZ ;  /* 0x000e00ff02000388 */ /* 0x0009e20000000800 */
[----:B------:R-:W-:Y:S05]  /*09d0*/  BRA.U !UP0, `(.L_x_135) ;  /* 0x0000000108207547 */ /* 0x000fea000b800000 */
[----:B------:R-:W-:Y:S01]  /*09e0*/  IMAD R0, R0, 0x400, R27 ;  /* 0x0000040000007824 */ /* 0x000fe200078e021b */
[----:B------:R-:W-:-:S04]  /*09f0*/  UISETP.NE.AND UP0, UPT, UR9, 0x1, UPT ;  /* 0x000000010900788c */ /* 0x000fc8000bf05270 */
[----:B------:R3:W-:Y:S05]  /*0a00*/  STS [R0+0x200], RZ ;  /* 0x000200ff00007388 */ /* 0x0007ea0000000800 */
[----:B------:R-:W-:Y:S05]  /*0a10*/  BRA.U !UP0, `(.L_x_135) ;  /* 0x0000000108107547 */ /* 0x000fea000b800000 */
[----:B------:R-:W-:Y:S01]  /*0a20*/  UISETP.NE.AND UP0, UPT, UR9, 0x2, UPT ;  /* 0x000000020900788c */ /* 0x000fe2000bf05270 */
[----:B------:R0:W-:Y:S05]  /*0a30*/  STS [R0+0x600], RZ ;  /* 0x000600ff00007388 */ /* 0x0001ea0000000800 */
[----:B------:R-:W-:-:S13]  /*0a40*/  PLOP3.LUT P0, PT, PT, PT, UP0, 0x80, 0x8 ;  /* 0x000000000008781c */ /* 0x000fda0003f0f008 */
[----:B------:R0:W-:Y:S02]  /*0a50*/  @P0 STS [R0+0xa00], RZ ;  /* 0x000a00ff00000388 */ /* 0x0001e40000000800 */
.L_x_135:
[----:B------:R-:W-:Y:S05]  /*0a60*/  BSYNC.RECONVERGENT B0 ;  /* 0x0000000000007941 */ /* 0x000fea0003800200 */
.L_x_134:
[----:B------:R-:W5:Y:S01]  /*0a70*/  LDCU.64 UR10, c[0x0][0x390] ;  /* 0x00007200ff0a77ac */ /* 0x000f620008000a00 */
[----:B------:R-:W-:Y:S02]  /*0a80*/  USHF.L.U32 UR4, UR6, 0x1e, URZ ;  /* 0x0000001e06047899 */ /* 0x000fe400080006ff */
[----:B------:R-:W-:Y:S02]  /*0a90*/  USHF.L.U64.HI UR5, UR6, 0x1e, UR7 ;  /* 0x0000001e06057899 */ /* 0x000fe40008010207 */
[----:B-----5:R-:W-:-:S04]  /*0aa0*/  UIADD3 UR4, UP0, UPT, -UR4, UR10, URZ ;  /* 0x0000000a04047290 */ /* 0x020fc8000ff1e1ff */
[----:B------:R-:W-:Y:S02]  /*0ab0*/  UIADD3.X UR5, UPT, UPT, ~UR5, UR11, URZ, UP0, !UPT ;  /* 0x0000000b05057290 */ /* 0x000fe400087fe5ff */
[----:B------:R-:W-:-:S04]  /*0ac0*/  UISETP.LT.U32.AND UP0, UPT, UR4, 0x40000000, UPT ;  /* 0x400000000400788c */ /* 0x000fc8000bf01070 */
[----:B------:R-:W-:-:S04]  /*0ad0*/  UISETP.LT.U32.AND.EX UP0, UPT, UR5, URZ, UPT, UP0 ;  /* 0x000000ff0500728c */ /* 0x000fc8000bf01100 */
[----:B------:R-:W-:Y:S02]  /*0ae0*/  USEL UR11, UR4, 0x40000000, UP0 ;  /* 0x40000000040b7887 */ /* 0x000fe40008000000 */
[----:B------:R-:W-:Y:S02]  /*0af0*/  USEL UR12, UR5, URZ, UP0 ;  /* 0x000000ff050c7287 */ /* 0x000fe40008000000 */
[----:B------:R-:W-:-:S04]  /*0b00*/  UISETP.GT.U32.AND UP0, UPT, UR11, UR8, UPT ;  /* 0x000000080b00728c */ /* 0x000fc8000bf04070 */
[----:B------:R-:W-:Y:S01]  /*0b10*/  UISETP.GT.U32.AND.EX UP0, UPT, UR12, URZ, UPT, UP0 ;  /* 0x000000ff0c00728c */ /* 0x000fe2000bf04100 */
[----:B------:R-:W-:Y:S08]  /*0b20*/  BAR.SYNC.DEFER_BLOCKING 0x0 ;  /* 0x0000000000007b1d */ /* 0x000ff00000010000 */
[----:B------:R-:W-:Y:S06]  /*0b30*/  BAR.SYNC.DEFER_BLOCKING 0x0 ;  /* 0x0000000000007b1d */ /* 0x000fec0000010000 */
[----:B------:R-:W-:Y:S05]  /*0b40*/  BRA.U !UP0, `(.L_x_143) ;  /* 0x0000000908d87547 */ /* 0x000fea000b800000 */
[----:B------:R-:W-:Y:S01]  /*0b50*/  UMOV UR10, UR8 ;  /* 0x00000008000a7c82 */ /* 0x000fe20008000000 */
[----:B------:R-:W-:-:S05]  /*0b60*/  UMOV UR5, URZ ;  /* 0x000000ff00057c82 */ /* 0x000fca0008000000 */
.L_x_148:
[----:B-----5:R-:W5:Y:S01]  /*0b70*/  LDCU.64 UR16, c[0x0][0x390] ;  /* 0x00007200ff1077ac */ /* 0x020f620008000a00 */
[----:B------:R-:W-:Y:S02]  /*0b80*/  USHF.L.U32 UR13, UR6, 0x1e, URZ ;  /* 0x0000001e060d7899 */ /* 0x000fe400080006ff */
[----:B------:R-:W-:Y:S02]  /*0b90*/  USHF.L.U64.HI UR14, UR6, 0x1e, UR7 ;  /* 0x0000001e060e7899 */ /* 0x000fe40008010207 */
[----:B------:R-:W-:-:S04]  /*0ba0*/  UIADD3 UR13, UP0, UPT, UR10, UR13, URZ ;  /* 0x0000000d0a0d7290 */ /* 0x000fc8000ff1e0ff */
[----:B------:R-:W-:Y:S02]  /*0bb0*/  UIADD3.X UR14, UPT, UPT, UR5, UR14, URZ, UP0, !UPT ;  /* 0x0000000e050e7290 */ /* 0x000fe400087fe4ff */
[----:B------:R-:W-:Y:S02]  /*0bc0*/  ULEA UR10, UP0, UR21, UR10, 0xb ;  /* 0x0000000a150a7291 */ /* 0x000fe4000f8058ff */
[----:B-----5:R-:W-:Y:S02]  /*0bd0*/  UIADD3 UR15, UP1, UPT, -UR13, UR16, URZ ;  /* 0x000000100d0f7290 */ /* 0x020fe4000ff3e1ff */
[----:B------:R-:W-:Y:S02]  /*0be0*/  UIADD3.X UR5, UPT, UPT, URZ, UR5, URZ, UP0, !UPT ;  /* 0x00000005ff057290 */ /* 0x000fe400087fe4ff */
[----:B------:R-:W-:Y:S02]  /*0bf0*/  UIADD3.X UR4, UPT, UPT, ~UR14, UR17, URZ, UP1, !UPT ;  /* 0x000000110e047290 */ /* 0x000fe40008ffe5ff */
[----:B------:R-:W-:-:S02]  /*0c00*/  UISETP.GE.U32.AND UP1, UPT, UR15, 0x800, UPT ;  /* 0x000008000f00788c */ /* 0x000fc4000bf26070 */
[----:B------:R-:W-:Y:S02]  /*0c10*/  UISETP.GE.U32.AND UP0, UPT, UR10, UR11, UPT ;  /* 0x0000000b0a00728c */ /* 0x000fe4000bf06070 */
[----:B------:R-:W-:Y:S02]  /*0c20*/  UISETP.GE.U32.AND.EX UP1, UPT, UR4, URZ, UPT, UP1 ;  /* 0x000000ff0400728c */ /* 0x000fe4000bf26110 */
[----:B------:R-:W-:-:S07]  /*0c30*/  UISETP.GE.U32.AND.EX UP0, UPT, UR5, UR12, UPT, UP0 ;  /* 0x0000000c0500728c */ /* 0x000fce000bf06100 */
[----:B012---:R-:W-:Y:S05]  /*0c40*/  BRA.U !UP1, `(.L_x_144) ;  /* 0x0000000109587547 */ /* 0x007fea000b800000 */
[----:B------:R-:W4:Y:S01]  /*0c50*/  LDCU.64 UR16, c[0x0][0x388] ;  /* 0x00007100ff1077ac */ /* 0x000f220008000a00 */
[----:B0-23--:R-:W-:-:S05]  /*0c60*/  IADD3 R0, P0, PT, R18, UR13, RZ ;  /* 0x0000000d12007c10 */ /* 0x00dfca000ff1e0ff */
[----:B-1----:R-:W-:Y:S01]  /*0c70*/  IMAD.X R3, RZ, RZ, UR14, P0 ;  /* 0x0000000eff037e24 */ /* 0x002fe200080e06ff */
[----:B----4-:R-:W-:-:S04]  /*0c80*/  LEA R14, P0, R0, UR16, 0x2 ;  /* 0x00000010000e7c11 */ /* 0x010fc8000f8010ff */
        /* <DEDUP_REMOVED lines=18> */
.L_x_144:
[C---:B------:R-:W-:Y:S01]  /*0db0*/  ISETP.GE.AND P5, PT, R18.reuse, UR15, PT ;  /* 0x0000000f12007c0c */ /* 0x040fe2000bfa6270 */
[----:B------:R-:W4:Y:S01]  /*0dc0*/  LDCU.64 UR16, c[0x0][0x388] ;  /* 0x00007100ff1077ac */ /* 0x000f220008000a00 */
[----:B0-23--:R-:W-:Y:S01]  /*0dd0*/  IADD3 R0, P0, PT, R18, UR13, RZ ;  /* 0x0000000d12007c10 */ /* 0x00dfe2000ff1e0ff */
[----:B------:R-:W-:Y:S01]  /*0de0*/  IMAD.MOV.U32 R17, RZ, RZ, -0x1 ;  /* 0xffffffffff117424 */ /* 0x000fe200078e00ff */
[----:B------:R-:W0:Y:S01]  /*0df0*/  S2R R18, SR_TID.X ;  /* 0x0000000000127919 */ /* 0x000e220000002100 */
[----:B------:R-:W-:Y:S01]  /*0e00*/  ISETP.GE.AND P2, PT, R19, UR15, PT ;  /* 0x0000000f13007c0c */ /* 0x000fe2000bf46270 */
[----:B------:R-:W-:Y:S01]  /*0e10*/  IMAD.MOV.U32 R16, RZ, RZ, -0x1 ;  /* 0xffffffffff107424 */ /* 0x000fe200078e00ff */
[----:B-1----:R-:W-:Y:S02]  /*0e20*/  IADD3.X R3, PT, PT, RZ, UR14, RZ, P0, !PT ;  /* 0x0000000eff037c10 */ /* 0x002fe400087fe4ff */
[----:B------:R-:W-:Y:S02]  /*0e30*/  ISETP.GE.AND P3, PT, R20, UR15, PT ;  /* 0x0000000f14007c0c */ /* 0x000fe4000bf66270 */
[----:B------:R-:W-:-:S02]  /*0e40*/  ISETP.GE.AND P4, PT, R21, UR15, PT ;  /* 0x0000000f15007c0c */ /* 0x000fc4000bf86270 */
[----:B----4-:R-:W-:-:S04]  /*0e50*/  LEA R14, P0, R0, UR16, 0x2 ;  /* 0x00000010000e7c11 */ /* 0x010fc8000f8010ff */
[----:B------:R-:W-:Y:S01]  /*0e60*/  LEA.HI.X R15, R0, UR17, R3, 0x2, P0 ;  /* 0x00000011000f7c11 */ /* 0x000fe200080f1403 */
[----:B------:R-:W-:Y:S02]  /*0e70*/  IMAD.MOV.U32 R13, RZ, RZ, -0x1 ;  /* 0xffffffffff0d7424 */ /* 0x000fe400078e00ff */
[----:B------:R-:W-:Y:S02]  /*0e80*/  IMAD.MOV.U32 R12, RZ, RZ, -0x1 ;  /* 0xffffffffff0c7424 */ /* 0x000fe400078e00ff */
[----:B------:R1:W5:Y:S01]  /*0e90*/  @!P5 LDG.E R17, desc[UR18][R14.64] ;  /* 0x000000120e11d981 */ /* 0x000362000c1e1900 */
[----:B------:R-:W-:-:S03]  /*0ea0*/  ISETP.GE.AND P5, PT, R22, UR15, PT ;  /* 0x0000000f16007c0c */ /* 0x000fc6000bfa6270 */
[----:B------:R1:W5:Y:S01]  /*0eb0*/  @!P2 LDG.E R16, desc[UR18][R14.64+0x200] ;  /* 0x000200120e10a981 */ /* 0x000362000c1e1900 */
[C---:B0-----:R-:W-:Y:S01]  /*0ec0*/  LOP3.LUT R0, R18.reuse, 0x400, RZ, 0xfc, !PT ;  /* 0x0000040012007812 */ /* 0x041fe200078efcff */
[----:B------:R-:W-:Y:S01]  /*0ed0*/  VIADD R2, R18, 0x380 ;  /* 0x0000038012027836 */ /* 0x000fe20000000000 */
[----:B------:R-:W-:Y:S01]  /*0ee0*/  ISETP.GE.AND P2, PT, R23, UR15, PT ;  /* 0x0000000f17007c0c */ /* 0x000fe2000bf46270 */
[----:B------:R1:W5:Y:S01]  /*0ef0*/  @!P3 LDG.E R13, desc[UR18][R14.64+0x400] ;  /* 0x000400120e0db981 */ /* 0x000362000c1e1900 */
[----:B------:R-:W-:Y:S01]  /*0f00*/  ISETP.GE.AND P1, PT, R0, UR15, PT ;  /* 0x0000000f00007c0c */ /* 0x000fe2000bf26270 */
[----:B------:R-:W-:Y:S01]  /*0f10*/  VIADD R0, R18, 0x480 ;  /* 0x0000048012007836 */ /* 0x000fe20000000000 */
[----:B------:R-:W-:Y:S01]  /*0f20*/  ISETP.GE.AND P0, PT, R2, UR15, PT ;  /* 0x0000000f02007c0c */ /* 0x000fe2000bf06270 */
[----:B------:R1:W5:Y:S01]  /*0f30*/  @!P4 LDG.E R12, desc[UR18][R14.64+0x600] ;  /* 0x000600120e0cc981 */ /* 0x000362000c1e1900 */
[----:B------:R-:W-:Y:S01]  /*0f40*/  ISETP.GE.AND P3, PT, R24, UR15, PT ;  /* 0x0000000f18007c0c */ /* 0x000fe2000bf66270 */
[----:B------:R-:W-:Y:S01]  /*0f50*/  IMAD.MOV.U32 R10, RZ, RZ, -0x1 ;  /* 0xffffffffff0a7424 */ /* 0x000fe200078e00ff */
[----:B------:R-:W-:-:S02]  /*0f60*/  ISETP.GE.AND P4, PT, R0, UR15, PT ;  /* 0x0000000f00007c0c */ /* 0x000fc4000bf86270 */
[----:B------:R-:W-:Y:S01]  /*0f70*/  MOV R11, 0xffffffff ;  /* 0xffffffff000b7802 */ /* 0x000fe20000000f00 */
[C---:B------:R-:W-:Y:S02]  /*0f80*/  VIADD R0, R18.reuse, 0x580 ;  /* 0x0000058012007836 */ /* 0x040fe40000000000 */
[----:B------:R-:W-:Y:S01]  /*0f90*/  VIADD R2, R18, 0x600 ;  /* 0x0000060012027836 */ /* 0x000fe20000000000 */
[----:B------:R1:W5:Y:S01]  /*0fa0*/  @!P2 LDG.E R10, desc[UR18][R14.64+0xa00] ;  /* 0x000a00120e0aa981 */ /* 0x000362000c1e1900 */
[----:B------:R-:W-:Y:S01]  /*0fb0*/  IMAD.MOV.U32 R9, RZ, RZ, -0x1 ;  /* 0xffffffffff097424 */ /* 0x000fe200078e00ff */
[----:B------:R-:W-:Y:S01]  /*0fc0*/  MOV R7, 0xffffffff ;  /* 0xffffffff00077802 */ /* 0x000fe20000000f00 */
[----:B------:R-:W-:Y:S01]  /*0fd0*/  IMAD.MOV.U32 R8, RZ, RZ, -0x1 ;  /* 0xffffffffff087424 */ /* 0x000fe200078e00ff */
[----:B------:R1:W5:Y:S01]  /*0fe0*/  @!P5 LDG.E R11, desc[UR18][R14.64+0x800] ;  /* 0x000800120e0bd981 */ /* 0x000362000c1e1900 */
[----:B------:R-:W-:Y:S01]  /*0ff0*/  IMAD.MOV.U32 R6, RZ, RZ, -0x1 ;  /* 0xffffffffff067424 */ /* 0x000fe200078e00ff */
[----:B------:R-:W-:Y:S01]  /*1000*/  ISETP.GE.AND P5, PT, R0, UR15, PT ;  /* 0x0000000f00007c0c */ /* 0x000fe2000bfa6270 */
[----:B------:R-:W-:Y:S01]  /*1010*/  VIADD R0, R18, 0x680 ;  /* 0x0000068012007836 */ /* 0x000fe20000000000 */
[----:B------:R-:W-:Y:S01]  /*1020*/  ISETP.GE.AND P2, PT, R2, UR15, PT ;  /* 0x0000000f02007c0c */ /* 0x000fe2000bf46270 */
[----:B------:R-:W-:Y:S01]  /*1030*/  VIADD R2, R18, 0x700 ;  /* 0x0000070012027836 */ /* 0x000fe20000000000 */
[----:B------:R1:W5:Y:S01]  /*1040*/  @!P3 LDG.E R9, desc[UR18][R14.64+0xc00] ;  /* 0x000c00120e09b981 */ /* 0x000362000c1e1900 */
[----:B------:R-:W-:-:S03]  /*1050*/  ISETP.GE.AND P3, PT, R25, UR15, PT ;  /* 0x0000000f19007c0c */ /* 0x000fc6000bf66270 */
[----:B------:R1:W5:Y:S01]  /*1060*/  @!P0 LDG.E R8, desc[UR18][R14.64+0xe00] ;  /* 0x000e00120e088981 */ /* 0x000362000c1e1900 */
[----:B------:R-:W-:-:S03]  /*1070*/  ISETP.GE.AND P0, PT, R0, UR15, PT ;  /* 0x0000000f00007c0c */ /* 0x000fc6000bf06270 */
[----:B------:R1:W5:Y:S01]  /*1080*/  @!P1 LDG.E R7, desc[UR18][R14.64+0x1000] ;  /* 0x001000120e079981 */ /* 0x000362000c1e1900 */
[----:B------:R-:W-:-:S03]  /*1090*/  ISETP.GE.AND P1, PT, R2, UR15, PT ;  /* 0x0000000f02007c0c */ /* 0x000fc6000bf26270 */
[----:B------:R1:W5:Y:S01]  /*10a0*/  @!P4 LDG.E R6, desc[UR18][R14.64+0x1200] ;  /* 0x001200120e06c981 */ /* 0x000362000c1e1900 */
[----:B------:R-:W-:Y:S01]  /*10b0*/  ISETP.GE.AND P4, PT, R26, UR15, PT ;  /* 0x0000000f1a007c0c */ /* 0x000fe2000bf86270 */
[----:B------:R-:W-:Y:S01]  /*10c0*/  IMAD.MOV.U32 R5, RZ, RZ, -0x1 ;  /* 0xffffffffff057424 */ /* 0x000fe200078e00ff */
[----:B------:R-:W-:Y:S01]  /*10d0*/  MOV R0, 0xffffffff ;  /* 0xffffffff00007802 */ /* 0x000fe20000000f00 */
[----:B------:R-:W-:Y:S02]  /*10e0*/  IMAD.MOV.U32 R4, RZ, RZ, -0x1 ;  /* 0xffffffffff047424 */ /* 0x000fe400078e00ff */
        /* <DEDUP_REMOVED lines=9> */
.L_x_145:
[----:B------:R-:W2:Y:S02]  /*1180*/  LDCU.64 UR16, c[0x0][0x398] ;  /* 0x00007300ff1077ac */ /* 0x000ea40008000a00 */
[----:B--2---:R-:W-:-:S09]  /*1190*/  UISETP.GT.AND UP1, UPT, UR17, UR16, UPT ;  /* 0x000000101100728c */ /* 0x004fd2000bf24270 */
[----:B------:R-:W-:Y:S05]  /*11a0*/  BRA.U !UP1, `(.L_x_146) ;  /* 0x00000005093c7547 */ /* 0x000fea000b800000 */
[----:B------:R-:W2:Y:S01]  /*11b0*/  S2UR UR13, SR_CgaCtaId ;  /* 0x00000000000d79c3 */ /* 0x000ea20000008800 */
[----:B------:R-:W-:Y:S01]  /*11c0*/  UMOV UR4, 0x400 ;  /* 0x0000040000047882 */ /* 0x000fe20000000000 */
[----:B------:R-:W3:Y:S01]  /*11d0*/  LDCU UR14, c[0x0][0x398] ;  /* 0x00007300ff0e77ac */ /* 0x000ee20008000800 */
[----:B--2---:R-:W-:-:S03]  /*11e0*/  ULEA UR13, UR13, UR4, 0x18 ;  /* 0x000000040d0d7291 */ /* 0x004fc6000f8ec0ff */
[----:B---3--:R-:W-:-:S09]  /*11f0*/  UMOV UR4, URZ ;  /* 0x000000ff00047c82 */ /* 0x008fd20008000000 */
.L_x_147:
[----:B012---:R-:W-:Y:S01]  /*1200*/  IMAD R14, RZ, RZ, -UR14 ;  /* 0x8000000eff0e7e24 */ /* 0x007fe2000f8e02ff */
[----:B------:R-:W-:Y:S01]  /*1210*/  ULEA UR15, UR4, UR13, 0xa ;  /* 0x0000000d040f7291 */ /* 0x000fe2000f8e50ff */
[----:B------:R-:W-:Y:S01]  /*1220*/  IMAD.U32 R15, RZ, RZ, UR17 ;  /* 0x00000011ff0f7e24 */ /* 0x000fe2000f8e00ff */
[----:B------:R-:W-:-:S04]  /*1230*/  UIADD3 UR4, UPT, UPT, UR4, 0x1, URZ ;  /* 0x0000000104047890 */ /* 0x000fc8000fffe0ff */
[----:B------:R-:W-:Y:S01]  /*1240*/  VIADDMNMX R14, R14, R15, 0x8, PT ;  /* 0x000000080e0e7446 */ /* 0x000fe2000380010f */
[----:B------:R-:W-:-:S05]  /*1250*/  IMAD.MOV.U32 R15, RZ, RZ, -0x1 ;  /* 0xffffffffff0f7424 */ /* 0x000fca00078e00ff */
[----:B------:R-:W-:Y:S02]  /*1260*/  SHF.L.U32 R14, R15, R14, RZ ;  /* 0x0000000e0f0e7219 */ /* 0x000fe400000006ff */
[----:B-----5:R-:W-:-:S04]  /*1270*/  SHF.R.U32.HI R15, RZ, UR14, R17 ;  /* 0x0000000eff0f7c19 */ /* 0x020fc80008011611 */
[----:B------:R-:W-:-:S04]  /*1280*/  LOP3.LUT R15, R15, R14, RZ, 0x30, !PT ;  /* 0x0000000e0f0f7212 */ /* 0x000fc800078e30ff */
[----:B------:R-:W-:-:S05]  /*1290*/  LEA R15, R15, UR15, 0x2 ;  /* 0x0000000f0f0f7c11 */ /* 0x000fca000f8e10ff */
[----:B------:R0:W-:Y:S02]  /*12a0*/  ATOMS.POPC.INC.32 RZ, [R15+URZ] ;  /* 0x000000000fff7f8c */ /* 0x0001e4000d8000ff */
[----:B0-----:R-:W-:-:S04]  /*12b0*/  SHF.R.U32.HI R15, RZ, UR14, R16 ;  /* 0x0000000eff0f7c19 */ /* 0x001fc80008011610 */
        /* <DEDUP_REMOVED lines=55> */
[----:B0-----:R-:W-:Y:S01]  /*1630*/  SHF.R.U32.HI R15, RZ, UR14, R29 ;  /* 0x0000000eff0f7c19 */ /* 0x001fe2000801161d */
[----:B------:R-:W-:-:S03]  /*1640*/  UIADD3 UR14, UPT, UPT, UR14, 0x8, URZ ;  /* 0x000000080e0e7890 */ /* 0x000fc6000fffe0ff */
[----:B------:R-:W-:Y:S01]  /*1650*/  LOP3.LUT R14, R15, R14, RZ, 0x30, !PT ;  /* 0x0000000e0f0e7212 */ /* 0x000fe200078e30ff */
[----:B------:R-:W-:-:S03]  /*1660*/  UISETP.GE.AND UP1, UPT, UR14, UR17, UPT ;  /* 0x000000110e00728c */ /* 0x000fc6000bf26270 */
[----:B------:R-:W-:-:S05]  /*1670*/  LEA R14, R14, UR15, 0x2 ;  /* 0x0000000f0e0e7c11 */ /* 0x000fca000f8e10ff */
[----:B------:R2:W-:Y:S01]  /*1680*/  ATOMS.POPC.INC.32 RZ, [R14+URZ] ;  /* 0x000000000eff7f8c */ /* 0x0005e2000d8000ff */
[----:B------:R-:W-:Y:S05]  /*1690*/  BRA.U !UP1, `(.L_x_147) ;  /* 0xfffffff909d87547 */ /* 0x000fea000b83ffff */
.L_x_146:
[----:B------:R-:W-:Y:S05]  /*16a0*/  BRA.U !UP0, `(.L_x_148) ;  /* 0xfffffff508307547 */ /* 0x000fea000b83ffff */
.L_x_143:
[----:B------:R-:W-:Y:S01]  /*16b0*/  BAR.SYNC.DEFER_BLOCKING 0x0 ;  /* 0x0000000000007b1d */ /* 0x000fe20000010000 */
[----:B------:R-:W-:-:S05]  /*16c0*/  ISETP.NE.AND P0, PT, R28, RZ, PT ;  /* 0x000000ff1c00720c */ /* 0x000fca0003f05270 */
[----:B------:R-:W-:Y:S08]  /*16d0*/  BSSY.RECONVERGENT B0, `(.L_x_149) ;  /* 0x000016e000007945 */ /* 0x000ff00003800200 */
[----:B------:R-:W-:Y:S05]  /*16e0*/  @P0 BRA `(.L_x_150) ;  /* 0x0000001400b00947 */ /* 0x000fea0003800000 */
[----:B012345:R-:W0:Y:S01]  /*16f0*/  LDC.64 R2, c[0x0][0x398] ;  /* 0x0000e600ff027b82 */ /* 0x03fe220000000a00 */
[----:B------:R-:W-:Y:S01]  /*1700*/  IMAD.MOV.U32 R7, RZ, RZ, RZ ;  /* 0x000000ffff077224 */ /* 0x000fe200078e00ff */
[----:B0-----:R-:W-:-:S04]  /*1710*/  IADD3 R2, PT, PT, R3, 0x7, -R2 ;  /* 0x0000000703027810 */ /* 0x001fc80007ffe802 */
[----:B------:R-:W-:-:S04]  /*1720*/  SHF.R.S32.HI R3, RZ, 0x1f, R2 ;  /* 0x0000001fff037819 */ /* 0x000fc80000011402 */
[----:B------:R-:W-:-:S04]  /*1730*/  LEA.HI R0, R3, R2, RZ, 0x3 ;  /* 0x0000000203007211 */ /* 0x000fc800078f18ff */
[----:B------:R-:W-:-:S04]  /*1740*/  SHF.R.S32.HI R0, RZ, 0x3, R0 ;  /* 0x00000003ff007819 */ /* 0x000fc80000011400 */
[C---:B------:R-:W-:Y:S01]  /*1750*/  LOP3.LUT R9, R0.reuse, 0xffffff8, RZ, 0xc0, !PT ;  /* 0x0ffffff800097812 */ /* 0x040fe200078ec0ff */
[----:B------:R-:W-:-:S05]  /*1760*/  VIADD R8, R0, 0xffffffff ;  /* 0xffffffff00087836 */ /* 0x000fca0000000000 */
[----:B------:R-:W-:-:S13]  /*1770*/  ISETP.GE.U32.AND P0, PT, R8, 0x7, PT ;  /* 0x000000070800780c */ /* 0x000fda0003f06070 */
[----:B------:R-:W-:Y:S05]  /*1780*/  @!P0 BRA `(.L_x_151) ;  /* 0x00000004006c8947 */ /* 0x000fea0003800000 */
[----:B------:R-:W0:Y:S01]  /*1790*/  LDC.64 R2, c[0x0][0x380] ;  /* 0x0000e000ff027b82 */ /* 0x000e220000000a00 */
[----:B------:R-:W-:-:S07]  /*17a0*/  HFMA2 R11, -RZ, RZ, 0, 0 ;  /* 0x00000000ff0b7431 */ /* 0x000fce00000001ff */
.L_x_168:
[----:B------:R-:W-:Y:S01]  /*17b0*/  IMAD R29, R11, 0x400, R27 ;  /* 0x000004000b1d7824 */ /* 0x000fe200078e021b */
[----:B------:R-:W-:Y:S04]  /*17c0*/  BSSY.RECONVERGENT B1, `(.L_x_152) ;  /* 0x000000a000017945 */ /* 0x000fe80003800200 */
[----:B01234-:R-:W1:Y:S04]  /*17d0*/  LDS R4, [R29] ;  /* 0x000000001d047984 */ /* 0x01fe680000000800 */
[----:B------:R2:W3:Y:S04]  /*17e0*/  LDS R17, [R29+0x400] ;  /* 0x000400001d117984 */ /* 0x0004e80000000800 */
[----:B------:R2:W4:Y:S01]  /*17f0*/  LDS R15, [R29+0x800] ;  /* 0x000800001d0f7984 */ /* 0x0005220000000800 */
[----:B-1----:R-:W-:-:S13]  /*1800*/  ISETP.NE.AND P0, PT, R4, RZ, PT ;  /* 0x000000ff0400720c */ /* 0x002fda0003f05270 */
[----:B--234-:R-:W-:Y:S05]  /*1810*/  @!P0 BRA `(.L_x_153) ;  /* 0x0000000000108947 */ /* 0x01cfea0003800000 */
[----:B------:R-:W-:Y:S02]  /*1820*/  IMAD R7, R11, 0x100, R18 ;  /* 0x000001000b077824 */ /* 0x000fe400078e0212 */
[----:B------:R-:W-:Y:S02]  /*1830*/  IMAD.MOV.U32 R5, RZ, RZ, RZ ;  /* 0x000000ffff057224 */ /* 0x000fe400078e00ff */
[----:B0-----:R-:W-:-:S05]  /*1840*/  IMAD.WIDE.U32 R6, R7, 0x8, R2 ;  /* 0x0000000807067825 */ /* 0x001fca00078e0002 */
[----:B------:R1:W-:Y:S02]  /*1850*/  REDG.E.ADD.64.STRONG.GPU desc[UR18][R6.64], R4 ;  /* 0x000000040600798e */ /* 0x0003e4000c12e512 */
.L_x_153:
[----:B------:R-:W-:Y:S05]  /*1860*/  BSYNC.RECONVERGENT B1 ;  /* 0x0000000000017941 */ /* 0x000fea0003800200 */
.L_x_152:
[----:B------:R-:W2:Y:S01]  /*1870*/  LDS R10, [R29+0xc00] ;  /* 0x000c00001d0a7984 */ /* 0x000ea20000000800 */
[----:B------:R-:W-:Y:S01]  /*1880*/  ISETP.NE.AND P6, PT, R17, RZ, PT ;  /* 0x000000ff1100720c */ /* 0x000fe20003fc5270 */
[----:B------:R-:W-:Y:S01]  /*1890*/  BSSY.RECONVERGENT B1, `(.L_x_154) ;  /* 0x0000012000017945 */ /* 0x000fe20003800200 */
[----:B------:R-:W-:Y:S01]  /*18a0*/  ISETP.NE.AND P0, PT, R15, RZ, PT ;  /* 0x000000ff0f00720c */ /* 0x000fe20003f05270 */
[----:B------:R-:W3:Y:S04]  /*18b0*/  LDS R12, [R29+0x1000] ;  /* 0x001000001d0c7984 */ /* 0x000ee80000000800 */
[----:B------:R-:W4:Y:S04]  /*18c0*/  LDS R14, [R29+0x1400] ;  /* 0x001400001d0e7984 */ /* 0x000f280000000800 */
[----:B------:R-:W5:Y:S04]  /*18d0*/  LDS R16, [R29+0x1800] ;  /* 0x001800001d107984 */ /* 0x000f680000000800 */
[----:B------:R-:W0:Y:S01]  /*18e0*/  LDS R13, [R29+0x1c00] ;  /* 0x001c00001d0d7984 */ /* 0x000e220000000800 */
[----:B--2---:R-:W-:-:S02]  /*18f0*/  ISETP.NE.AND P1, PT, R10, RZ, PT ;  /* 0x000000ff0a00720c */ /* 0x004fc40003f25270 */
[----:B---3--:R-:W-:Y:S02]  /*1900*/  ISETP.NE.AND P2, PT, R12, RZ, PT ;  /* 0x000000ff0c00720c */ /* 0x008fe40003f45270 */
[----:B----4-:R-:W-:Y:S02]  /*1910*/  ISETP.NE.AND P3, PT, R14, RZ, PT ;  /* 0x000000ff0e00720c */ /* 0x010fe40003f65270 */
[----:B-----5:R-:W-:Y:S02]  /*1920*/  ISETP.NE.AND P4, PT, R16, RZ, PT ;  /* 0x000000ff1000720c */ /* 0x020fe40003f85270 */
[----:B0-----:R-:W-:Y:S01]  /*1930*/  ISETP.NE.AND P5, PT, R13, RZ, PT ;  /* 0x000000ff0d00720c */ /* 0x001fe20003fa5270 */
[----:B------:R-:W-:-:S12]  /*1940*/  @!P6 BRA `(.L_x_155) ;  /* 0x000000000018e947 */ /* 0x000fd80003800000 */
[----:B-1----:R-:W-:Y:S01]  /*1950*/  IMAD R7, R11, 0x100, R18 ;  /* 0x000001000b077824 */ /* 0x002fe200078e0212 */
[----:B------:R-:W-:Y:S01]  /*1960*/  MOV R5, RZ ;  /* 0x000000ff00057202 */ /* 0x000fe20000000f00 */
[----:B------:R-:W-:Y:S02]  /*1970*/  IMAD.MOV.U32 R4, RZ, RZ, R17 ;  /* 0x000000ffff047224 */ /* 0x000fe400078e0011 */
[----:B------:R-:W-:-:S04]  /*1980*/  VIADD R7, R7, 0x100 ;  /* 0x0000010007077836 */ /* 0x000fc80000000000 */
[----:B------:R-:W-:-:S05]  /*1990*/  IMAD.WIDE.U32 R6, R7, 0x8, R2 ;  /* 0x0000000807067825 */ /* 0x000fca00078e0002 */
[----:B------:R0:W-:Y:S02]  /*19a0*/  REDG.E.ADD.64.STRONG.GPU desc[UR18][R6.64], R4 ;  /* 0x000000040600798e */ /* 0x0001e4000c12e512 */
.L_x_155:
[----:B------:R-:W-:Y:S05]  /*19b0*/  BSYNC.RECONVERGENT B1 ;  /* 0x0000000000017941 */ /* 0x000fea0003800200 */
.L_x_154:
[----:B------:R-:W-:Y:S04]  /*19c0*/  BSSY.RECONVERGENT B1, `(.L_x_156) ;  /* 0x0000008000017945 */ /* 0x000fe80003800200 */
[----:B------:R-:W-:Y:S05]  /*19d0*/  @!P0 BRA `(.L_x_157) ;  /* 0x0000000000188947 */ /* 0x000fea0003800000 */
[----:B01----:R-:W-:Y:S02]  /*19e0*/  IMAD R5, R11, 0x100, R18 ;  /* 0x000001000b057824 */ /* 0x003fe400078e0212 */
[----:B------:R-:W-:Y:S02]  /*19f0*/  IMAD.MOV.U32 R6, RZ, RZ, R15 ;  /* 0x000000ffff067224 */ /* 0x000fe400078e000f */
[----:B------:R-:W-:Y:S02]  /*1a00*/  VIADD R5, R5, 0x200 ;  /* 0x0000020005057836 */ /* 0x000fe40000000000 */
[----:B------:R-:W-:Y:S02]  /*1a10*/  IMAD.MOV.U32 R7, RZ, RZ, RZ ;  /* 0x000000ffff077224 */ /* 0x000fe400078e00ff */
[----:B------:R-:W-:-:S05]  /*1a20*/  IMAD.WIDE.U32 R4, R5, 0x8, R2 ;  /* 0x0000000805047825 */ /* 0x000fca00078e0002 */
[----:B------:R2:W-:Y:S02]  /*1a30*/  REDG.E.ADD.64.STRONG.GPU desc[UR18][R4.64], R6 ;  /* 0x000000060400798e */ /* 0x0005e4000c12e512 */
.L_x_157:
[----:B------:R-:W-:Y:S05]  /*1a40*/  BSYNC.RECONVERGENT B1 ;  /* 0x0000000000017941 */ /* 0x000fea0003800200 */
.L_x_156:
[----:B------:R-:W-:Y:S04]  /*1a50*/  BSSY.RECONVERGENT B1, `(.L_x_158) ;  /* 0x0000008000017945 */ /* 0x000fe80003800200 */
[----:B------:R-:W-:Y:S05]  /*1a60*/  @!P1 BRA `(.L_x_159) ;  /* 0x0000000000189947 */ /* 0x000fea0003800000 */
[----:B012---:R-:W-:Y:S01]  /*1a70*/  IMAD R5, R11, 0x100, R18 ;  /* 0x000001000b057824 */ /* 0x007fe200078e0212 */
[----:B------:R-:W-:Y:S01]  /*1a80*/  MOV R6, R10 ;  /* 0x0000000a00067202 */ /* 0x000fe20000000f00 */
[----:B------:R-:W-:Y:S02]  /*1a90*/  IMAD.MOV.U32 R7, RZ, RZ, RZ ;  /* 0x000000ffff077224 */ /* 0x000fe400078e00ff */
[----:B------:R-:W-:-:S04]  /*1aa0*/  VIADD R5, R5, 0x300 ;  /* 0x0000030005057836 */ /* 0x000fc80000000000 */
[----:B------:R-:W-:-:S05]  /*1ab0*/  IMAD.WIDE.U32 R4, R5, 0x8, R2 ;  /* 0x0000000805047825 */ /* 0x000fca00078e0002 */
[----:B------:R3:W-:Y:S02]  /*1ac0*/  REDG.E.ADD.64.STRONG.GPU desc[UR18][R4.64], R6 ;  /* 0x000000060400798e */ /* 0x0007e4000c12e512 */
.L_x_159:
[----:B------:R-:W-:Y:S05]  /*1ad0*/  BSYNC.RECONVERGENT B1 ;  /* 0x0000000000017941 */ /* 0x000fea0003800200 */
.L_x_158:
[----:B------:R-:W-:Y:S04]  /*1ae0*/  BSSY.RECONVERGENT B1, `(.L_x_160) ;  /* 0x0000008000017945 */ /* 0x000fe80003800200 */
[----:B------:R-:W-:Y:S05]  /*1af0*/  @!P2 BRA `(.L_x_161) ;  /* 0x000000000018a947 */ /* 0x000fea0003800000 */
[----:B0123--:R-:W-:Y:S02]  /*1b00*/  IMAD R5, R11, 0x100, R18 ;  /* 0x000001000b057824 */ /* 0x00ffe400078e0212 */
[----:B------:R-:W-:Y:S02]  /*1b10*/  IMAD.MOV.U32 R6, RZ, RZ, R12 ;  /* 0x000000ffff067224 */ /* 0x000fe400078e000c */
[----:B------:R-:W-:Y:S02]  /*1b20*/  VIADD R5, R5, 0x400 ;  /* 0x0000040005057836 */ /* 0x000fe40000000000 */
[----:B------:R-:W-:Y:S02]  /*1b30*/  IMAD.MOV.U32 R7, RZ, RZ, RZ ;  /* 0x000000ffff077224 */ /* 0x000fe400078e00ff */
[----:B------:R-:W-:-:S05]  /*1b40*/  IMAD.WIDE.U32 R4, R5, 0x8, R2 ;  /* 0x0000000805047825 */ /* 0x000fca00078e0002 */
[----:B------:R4:W-:Y:S02]  /*1b50*/  REDG.E.ADD.64.STRONG.GPU desc[UR18][R4.64], R6 ;  /* 0x000000060400798e */ /* 0x0009e4000c12e512 */
.L_x_161:
[----:B------:R-:W-:Y:S05]  /*1b60*/  BSYNC.RECONVERGENT B1 ;  /* 0x0000000000017941 */ /* 0x000fea0003800200 */
.L_x_160:
[----:B------:R-:W-:Y:S04]  /*1b70*/  BSSY.RECONVERGENT B1, `(.L_x_162) ;  /* 0x0000007000017945 */ /* 0x000fe80003800200 */
[----:B------:R-:W-:Y:S05]  /*1b80*/  @!P3 BRA `(.L_x_163) ;  /* 0x000000000014b947 */ /* 0x000fea0003800000 */
[----:B01234-:R-:W-:Y:S02]  /*1b90*/  IMAD R5, R11, 0x100, R18 ;  /* 0x000001000b057824 */ /* 0x01ffe400078e0212 */
[----:B------:R-:W-:-:S03]  /*1ba0*/  IMAD.MOV.U32 R15, RZ, RZ, RZ ;  /* 0x000000ffff0f7224 */ /* 0x000fc600078e00ff */
[----:B------:R-:W-:-:S05]  /*1bb0*/  IADD3 R5, PT, PT, R5, 0x500, RZ ;  /* 0x0000050005057810 */ /* 0x000fca0007ffe0ff */
[----:B------:R-:W-:-:S05]  /*1bc0*/  IMAD.WIDE.U32 R4, R5, 0x8, R2 ;  /* 0x0000000805047825 */ /* 0x000fca00078e0002 */
[----:B------:R0:W-:Y:S02]  /*1bd0*/  REDG.E.ADD.64.STRONG.GPU desc[UR18][R4.64], R14 ;  /* 0x0000000e0400798e */ /* 0x0001e4000c12e512 */
.L_x_163:
[----:B------:R-:W-:Y:S05]  /*1be0*/  BSYNC.RECONVERGENT B1 ;  /* 0x0000000000017941 */ /* 0x000fea0003800200 */
.L_x_162:
[----:B------:R-:W-:Y:S04]  /*1bf0*/  BSSY.RECONVERGENT B1, `(.L_x_164) ;  /* 0x0000007000017945 */ /* 0x000fe80003800200 */
[----:B------:R-:W-:Y:S05]  /*1c00*/  @!P4 BRA `(.L_x_165) ;  /* 0x000000000014c947 */ /* 0x000fea0003800000 */
[----:B01234-:R-:W-:Y:S02]  /*1c10*/  IMAD R5, R11, 0x100, R18 ;  /* 0x000001000b057824 */ /* 0x01ffe400078e0212 */
[----:B------:R-:W-:Y:S02]  /*1c20*/  IMAD.MOV.U32 R17, RZ, RZ, RZ ;  /* 0x000000ffff117224 */ /* 0x000fe400078e00ff */
[----:B------:R-:W-:-:S04]  /*1c30*/  VIADD R5, R5, 0x600 ;  /* 0x0000060005057836 */ /* 0x000fc80000000000 */
[----:B------:R-:W-:-:S05]  /*1c40*/  IMAD.WIDE.U32 R4, R5, 0x8, R2 ;  /* 0x0000000805047825 */ /* 0x000fca00078e0002 */
[----:B------:R0:W-:Y:S02]  /*1c50*/  REDG.E.ADD.64.STRONG.GPU desc[UR18][R4.64], R16 ;  /* 0x000000100400798e */ /* 0x0001e4000c12e512 */
.L_x_165:
[----:B------:R-:W-:Y:S05]  /*1c60*/  BSYNC.RECONVERGENT B1 ;  /* 0x0000000000017941 */ /* 0x000fea0003800200 */
.L_x_164:
[----:B------:R-:W-:Y:S04]  /*1c70*/  BSSY.RECONVERGENT B1, `(.L_x_166) ;  /* 0x0000008000017945 */ /* 0x000fe80003800200 */
[----:B------:R-:W-:Y:S05]  /*1c80*/  @!P5 BRA `(.L_x_167) ;  /* 0x000000000018d947 */ /* 0x000fea0003800000 */
[----:B01234-:R-:W-:Y:S01]  /*1c90*/  IMAD R5, R11, 0x100, R18 ;  /* 0x000001000b057824 */ /* 0x01ffe200078e0212 */
[----:B------:R-:W-:Y:S01]  /*1ca0*/  MOV R6, R13 ;  /* 0x0000000d00067202 */ /* 0x000fe20000000f00 */
[----:B------:R-:W-:Y:S02]  /*1cb0*/  IMAD.MOV.U32 R7, RZ, RZ, RZ ;  /* 0x000000ffff077224 */ /* 0x000fe400078e00ff */
[----:B------:R-:W-:-:S04]  /*1cc0*/  VIADD R5, R5, 0x700 ;  /* 0x0000070005057836 */ /* 0x000fc80000000000 */
[----:B------:R-:W-:-:S05]  /*1cd0*/  IMAD.WIDE.U32 R4, R5, 0x8, R2 ;  /* 0x0000000805047825 */ /* 0x000fca00078e0002 */
[----:B------:R0:W-:Y:S02]  /*1ce0*/  REDG.E.ADD.64.STRONG.GPU desc[UR18][R4.64], R6 ;  /* 0x000000060400798e */ /* 0x0001e4000c12e512 */
.L_x_167:
[----:B------:R-:W-:Y:S05]  /*1cf0*/  BSYNC.RECONVERGENT B1 ;  /* 0x0000000000017941 */ /* 0x000fea0003800200 */
.L_x_166:
[----:B------:R-:W-:-:S05]  /*1d00*/  VIADD R11, R11, 0x8 ;  /* 0x000000080b0b7836 */ /* 0x000fca0000000000 */
[----:B------:R-:W-:-:S13]  /*1d10*/  ISETP.NE.AND P0, PT, R11, R9, PT ;  /* 0x000000090b00720c */ /* 0x000fda0003f05270 */
[----:B------:R-:W-:Y:S05]  /*1d20*/  @P0 BRA `(.L_x_168) ;  /* 0xfffffff800a00947 */ /* 0x000fea000383ffff */
[----:B01234-:R-:W-:-:S07]  /*1d30*/  IMAD.MOV.U32 R7, RZ, RZ, R9 ;  /* 0x000000ffff077224 */ /* 0x01ffce00078e0009 */
.L_x_151:
[----:B------:R-:W-:Y:S01]  /*1d40*/  UISETP.NE.AND UP0, UPT, UR20, URZ, UPT ;  /* 0x000000ff1400728c */ /* 0x000fe2000bf05270 */
[----:B------:R-:W-:Y:S01]  /*1d50*/  IMAD.U32 R2, RZ, RZ, UR9 ;  /* 0x00000009ff027e24 */ /* 0x000fe2000f8e00ff */
[----:B------:R-:W-:Y:S01]  /*1d60*/  LOP3.LUT R11, R0, 0x1, RZ, 0xc0, !PT ;  /* 0x00000001000b7812 */ /* 0x000fe200078ec0ff */
[----:B------:R-:W-:-:S03]  /*1d70*/  IMAD.U32 R10, RZ, RZ, UR20 ;  /* 0x00000014ff0a7e24 */ /* 0x000fc6000f8e00ff */
[----:B------:R-:W-:Y:S01]  /*1d80*/  IADD3 R0, PT, PT, R2, -0x1, RZ ;  /* 0xffffffff02007810 */ /* 0x000fe20007ffe0ff */
[----:B------:R-:W-:Y:S02]  /*1d90*/  VIADD R10, R10, 0xffffffff ;  /* 0xffffffff0a0a7836 */ /* 0x000fe40000000000 */
[----:B------:R-:W-:Y:S05]  /*1da0*/  BRA.U !UP0, `(.L_x_169) ;  /* 0x00000005086c7547 */ /* 0x000fea000b800000 */
[----:B------:R-:W-:-:S13]  /*1db0*/  ISETP.GE.U32.AND P0, PT, R10, 0x3, PT ;  /* 0x000000030a00780c */ /* 0x000fda0003f06070 */
[----:B------:R-:W-:Y:S05]  /*1dc0*/  @!P0 BRA `(.L_x_170) ;  /* 0x0000000000bc8947 */ /* 0x000fea0003800000 */
[----:B------:R-:W-:Y:S01]  /*1dd0*/  IMAD R2, R7, 0x400, R27 ;  /* 0x0000040007027824 */ /* 0x000fe200078e021b */
[----:B------:R-:W-:Y:S04]  /*1de0*/  BSSY.RECONVERGENT B1, `(.L_x_171) ;  /* 0x0000010000017945 */ /* 0x000fe80003800200 */
[----:B------:R-:W0:Y:S04]  /*1df0*/  LDS R13, [R2] ;  /* 0x00000000020d7984 */ /* 0x000e280000000800 */
[----:B------:R-:W1:Y:S04]  /*1e00*/  LDS R14, [R2+0x400] ;  /* 0x00040000020e7984 */ /* 0x000e680000000800 */
[----:B------:R-:W2:Y:S04]  /*1e10*/  LDS R6, [R2+0x800] ;  /* 0x0008000002067984 */ /* 0x000ea80000000800 */
[----:B------:R-:W3:Y:S01]  /*1e20*/  LDS R12, [R2+0xc00] ;  /* 0x000c0000020c7984 */ /* 0x000ee20000000800 */
[----:B0-----:R-:W-:-:S02]  /*1e30*/  ISETP.NE.AND P0, PT, R13, RZ, PT ;  /* 0x000000ff0d00720c */ /* 0x001fc40003f05270 */
[----:B-1----:R-:W-:Y:S02]  /*1e40*/  ISETP.NE.AND P1, PT, R14, RZ, PT ;  /* 0x000000ff0e00720c */ /* 0x002fe40003f25270 */
[----:B--2---:R-:W-:Y:S02]  /*1e50*/  ISETP.NE.AND P2, PT, R6, RZ, PT ;  /* 0x000000ff0600720c */ /* 0x004fe40003f45270 */
[----:B---3--:R-:W-:-:S07]  /*1e60*/  ISETP.NE.AND P3, PT, R12, RZ, PT ;  /* 0x000000ff0c00720c */ /* 0x008fce0003f65270 */
[----:B------:R-:W-:Y:S06]  /*1e70*/  @!P0 BRA `(.L_x_172) ;  /* 0x0000000000188947 */ /* 0x000fec0003800000 */
[----:B------:R-:W0:Y:S01]  /*1e80*/  LDC.64 R4, c[0x0][0x380] ;  /* 0x0000e000ff047b82 */ /* 0x000e220000000a00 */
[----:B------:R-:W-:Y:S02]  /*1e90*/  IMAD R3, R7, 0x100, R18 ;  /* 0x0000010007037824 */ /* 0x000fe400078e0212 */
[----:B------:R-:W-:Y:S02]  /*1ea0*/  IMAD.MOV.U32 R2, RZ, RZ, R13 ;  /* 0x000000ffff027224 */ /* 0x000fe400078e000d */
[----:B0-----:R-:W-:-:S04]  /*1eb0*/  IMAD.WIDE.U32 R4, R3, 0x8, R4 ;  /* 0x0000000803047825 */ /* 0x001fc800078e0004 */
[----:B------:R-:W-:-:S05]  /*1ec0*/  IMAD.MOV.U32 R3, RZ, RZ, RZ ;  /* 0x000000ffff037224 */ /* 0x000fca00078e00ff */
[----:B------:R0:W-:Y:S02]  /*1ed0*/  REDG.E.ADD.64.STRONG.GPU desc[UR18][R4.64], R2 ;  /* 0x000000020400798e */ /* 0x0001e4000c12e512 */
.L_x_172:
[----:B------:R-:W-:Y:S05]  /*1ee0*/  BSYNC.RECONVERGENT B1 ;  /* 0x0000000000017941 */ /* 0x000fea0003800200 */
.L_x_171:
[----:B------:R-:W-:Y:S04]  /*1ef0*/  BSSY.RECONVERGENT B1, `(.L_x_173) ;  /* 0x0000008000017945 */ /* 0x000fe80003800200 */
[----:B------:R-:W-:Y:S05]  /*1f00*/  @!P1 BRA `(.L_x_174) ;  /* 0x0000000000189947 */ /* 0x000fea0003800000 */
[----:B0-----:R-:W0:Y:S01]  /*1f10*/  LDC.64 R2, c[0x0][0x380] ;  /* 0x0000e000ff027b82 */ /* 0x001e220000000a00 */
[----:B------:R-:W-:Y:S02]  /*1f20*/  IMAD R5, R7, 0x100, R18 ;  /* 0x0000010007057824 */ /* 0x000fe400078e0212 */
[----:B------:R-:W-:Y:S02]  /*1f30*/  HFMA2 R15, -RZ, RZ, 0, 0 ;  /* 0x00000000ff0f7431 */ /* 0x000fe400000001ff */
[----:B------:R-:W-:-:S04]  /*1f40*/  VIADD R5, R5, 0x100 ;  /* 0x0000010005057836 */ /* 0x000fc80000000000 */
[----:B0-----:R-:W-:-:S05]  /*1f50*/  IMAD.WIDE.U32 R2, R5, 0x8, R2 ;  /* 0x0000000805027825 */ /* 0x001fca00078e0002 */
[----:B------:R1:W-:Y:S02]  /*1f60*/  REDG.E.ADD.64.STRONG.GPU desc[UR18][R2.64], R14 ;  /* 0x0000000e0200798e */ /* 0x0003e4000c12e512 */
.L_x_174:
[----:B------:R-:W-:Y:S05]  /*1f70*/  BSYNC.RECONVERGENT B1 ;  /* 0x0000000000017941 */ /* 0x000fea0003800200 */
.L_x_173:
[----:B------:R-:W-:Y:S04]  /*1f80*/  BSSY.RECONVERGENT B1, `(.L_x_175) ;  /* 0x0000009000017945 */ /* 0x000fe80003800200 */
[----:B------:R-:W-:Y:S05]  /*1f90*/  @!P2 BRA `(.L_x_176) ;  /* 0x00000000001ca947 */ /* 0x000fea0003800000 */
[----:B01----:R-:W0:Y:S01]  /*1fa0*/  LDC.64 R2, c[0x0][0x380] ;  /* 0x0000e000ff027b82 */ /* 0x003e220000000a00 */
[----:B------:R-:W-:Y:S02]  /*1fb0*/  IMAD R5, R7, 0x100, R18 ;  /* 0x0000010007057824 */ /* 0x000fe400078e0212 */
[----:B------:R-:W-:Y:S02]  /*1fc0*/  IMAD.MOV.U32 R4, RZ, RZ, R6 ;  /* 0x000000ffff047224 */ /* 0x000fe400078e0006 */
[----:B------:R-:W-:-:S04]  /*1fd0*/  VIADD R5, R5, 0x200 ;  /* 0x0000020005057836 */ /* 0x000fc80000000000 */
[----:B0-----:R-:W-:-:S04]  /*1fe0*/  IMAD.WIDE.U32 R2, R5, 0x8, R2 ;  /* 0x0000000805027825 */ /* 0x001fc800078e0002 */
[----:B------:R-:W-:-:S05]  /*1ff0*/  IMAD.MOV.U32 R5, RZ, RZ, RZ ;  /* 0x000000ffff057224 */ /* 0x000fca00078e00ff */
[----:B------:R2:W-:Y:S02]  /*2000*/  REDG.E.ADD.64.STRONG.GPU desc[UR18][R2.64], R4 ;  /* 0x000000040200798e */ /* 0x0005e4000c12e512 */
.L_x_176:
[----:B------:R-:W-:Y:S05]  /*2010*/  BSYNC.RECONVERGENT B1 ;  /* 0x0000000000017941 */ /* 0x000fea0003800200 */
.L_x_175:
[----:B------:R-:W-:Y:S04]  /*2020*/  BSSY.RECONVERGENT B1, `(.L_x_177) ;  /* 0x0000008000017945 */ /* 0x000fe80003800200 */
[----:B------:R-:W-:Y:S05]  /*2030*/  @!P3 BRA `(.L_x_178) ;  /* 0x000000000018b947 */ /* 0x000fea0003800000 */
[----:B012---:R-:W0:Y:S01]  /*2040*/  LDC.64 R2, c[0x0][0x380] ;  /* 0x0000e000ff027b82 */ /* 0x007e220000000a00 */
[----:B------:R-:W-:Y:S01]  /*2050*/  IMAD R5, R7, 0x100, R18 ;  /* 0x0000010007057824 */ /* 0x000fe200078e0212 */
[----:B------:R-:W-:-:S03]  /*2060*/  MOV R13, RZ ;  /* 0x000000ff000d7202 */ /* 0x000fc60000000f00 */
[----:B------:R-:W-:-:S04]  /*2070*/  VIADD R5, R5, 0x300 ;  /* 0x0000030005057836 */ /* 0x000fc80000000000 */
[----:B0-----:R-:W-:-:S05]  /*2080*/  IMAD.WIDE.U32 R2, R5, 0x8, R2 ;  /* 0x0000000805027825 */ /* 0x001fca00078e0002 */
[----:B------:R3:W-:Y:S02]  /*2090*/  REDG.E.ADD.64.STRONG.GPU desc[UR18][R2.64], R12 ;  /* 0x0000000c0200798e */ /* 0x0007e4000c12e512 */
.L_x_178:
[----:B------:R-:W-:Y:S05]  /*20a0*/  BSYNC.RECONVERGENT B1 ;  /* 0x0000000000017941 */ /* 0x000fea0003800200 */
.L_x_177:
[----:B------:R-:W-:-:S07]  /*20b0*/  VIADD R7, R7, 0x4 ;  /* 0x0000000407077836 */ /* 0x000fce0000000000 */
.L_x_170:
[----:B------:R-:W-:Y:S01]  /*20c0*/  UISETP.NE.AND UP0, UPT, UR9, URZ, UPT ;  /* 0x000000ff0900728c */ /* 0x000fe2000bf05270 */
[----:B------:R-:W-:Y:S08]  /*20d0*/  BSSY.RECONVERGENT B1, `(.L_x_169) ;  /* 0x0000028000017945 */ /* 0x000ff00003800200 */
[----:B------:R-:W-:Y:S05]  /*20e0*/  BRA.U !UP0, `(.L_x_179) ;  /* 0x0000000108987547 */ /* 0x000fea000b800000 */
[----:B------:R-:W-:-:S13]  /*20f0*/  ISETP.NE.AND P0, PT, R0, RZ, PT ;  /* 0x000000ff0000720c */ /* 0x000fda0003f05270 */
[----:B------:R-:W-:Y:S05]  /*2100*/  @!P0 BRA `(.L_x_180) ;  /* 0x0000000000608947 */ /* 0x000fea0003800000 */
[----:B0123--:R-:W-:Y:S01]  /*2110*/  IMAD R2, R7, 0x400, R27 ;  /* 0x0000040007027824 */ /* 0x00ffe200078e021b */
[----:B------:R-:W-:Y:S04]  /*2120*/  BSSY.RECONVERGENT B2, `(.L_x_181) ;  /* 0x000000b000027945 */ /* 0x000fe80003800200 */
[----:B------:R-:W0:Y:S04]  /*2130*/  LDS R4, [R2] ;  /* 0x0000000002047984 */ /* 0x000e280000000800 */
[----:B------:R-:W1:Y:S01]  /*2140*/  LDS R6, [R2+0x400] ;  /* 0x0004000002067984 */ /* 0x000e620000000800 */
[----:B0-----:R-:W-:-:S02]  /*2150*/  ISETP.NE.AND P0, PT, R4, RZ, PT ;  /* 0x000000ff0400720c */ /* 0x001fc40003f05270 */
[----:B-1----:R-:W-:-:S11]  /*2160*/  ISETP.NE.AND P1, PT, R6, RZ, PT ;  /* 0x000000ff0600720c */ /* 0x002fd60003f25270 */
[----:B------:R-:W-:Y:S05]  /*2170*/  @!P0 BRA `(.L_x_182) ;  /* 0x0000000000148947 */ /* 0x000fea0003800000 */
[----:B------:R-:W0:Y:S01]  /*2180*/  LDC.64 R2, c[0x0][0x380] ;  /* 0x0000e000ff027b82 */ /* 0x000e220000000a00 */
[----:B------:R-:W-:-:S04]  /*2190*/  IMAD R5, R7, 0x100, R18 ;  /* 0x0000010007057824 */ /* 0x000fc800078e0212 */
[----:B0-----:R-:W-:-:S04]  /*21a0*/  IMAD.WIDE.U32 R2, R5, 0x8, R2 ;  /* 0x0000000805027825 */ /* 0x001fc800078e0002 */
[----:B------:R-:W-:-:S05]  /*21b0*/  IMAD.MOV.U32 R5, RZ, RZ, RZ ;  /* 0x000000ffff057224 */ /* 0x000fca00078e00ff */
[----:B------:R0:W-:Y:S02]  /*21c0*/  REDG.E.ADD.64.STRONG.GPU desc[UR18][R2.64], R4 ;  /* 0x000000040200798e */ /* 0x0001e4000c12e512 */
.L_x_182:
[----:B------:R-:W-:Y:S05]  /*21d0*/  BSYNC.RECONVERGENT B2 ;  /* 0x0000000000027941 */ /* 0x000fea0003800200 */
.L_x_181:
[----:B------:R-:W-:Y:S04]  /*21e0*/  BSSY.RECONVERGENT B2, `(.L_x_183) ;  /* 0x0000009000027945 */ /* 0x000fe80003800200 */
[----:B------:R-:W-:Y:S05]  /*21f0*/  @!P1 BRA `(.L_x_184) ;  /* 0x00000000001c9947 */ /* 0x000fea0003800000 */
[----:B0-----:R-:W0:Y:S01]  /*2200*/  LDC.64 R2, c[0x0][0x380] ;  /* 0x0000e000ff027b82 */ /* 0x001e220000000a00 */
[----:B------:R-:W-:-:S05]  /*2210*/  IMAD R4, R7, 0x100, R18 ;  /* 0x0000010007047824 */ /* 0x000fca00078e0212 */
[----:B------:R-:W-:Y:S01]  /*2220*/  IADD3 R5, PT, PT, R4, 0x100, RZ ;  /* 0x0000010004057810 */ /* 0x000fe20007ffe0ff */
[----:B------:R-:W-:-:S04]  /*2230*/  IMAD.MOV.U32 R4, RZ, RZ, R6 ;  /* 0x000000ffff047224 */ /* 0x000fc800078e0006 */
[----:B0-----:R-:W-:-:S04]  /*2240*/  IMAD.WIDE.U32 R2, R5, 0x8, R2 ;  /* 0x0000000805027825 */ /* 0x001fc800078e0002 */
[----:B------:R-:W-:-:S05]  /*2250*/  IMAD.MOV.U32 R5, RZ, RZ, RZ ;  /* 0x000000ffff057224 */ /* 0x000fca00078e00ff */
[----:B------:R1:W-:Y:S02]  /*2260*/  REDG.E.ADD.64.STRONG.GPU desc[UR18][R2.64], R4 ;  /* 0x000000040200798e */ /* 0x0003e4000c12e512 */
.L_x_184:
[----:B------:R-:W-:Y:S05]  /*2270*/  BSYNC.RECONVERGENT B2 ;  /* 0x0000000000027941 */ /* 0x000fea0003800200 */
.L_x_183:
[----:B------:R-:W-:-:S07]  /*2280*/  VIADD R7, R7, 0x2 ;  /* 0x0000000207077836 */ /* 0x000fce0000000000 */
.L_x_180:
[----:B------:R-:W-:-:S13]  /*2290*/  ISETP.NE.AND P0, PT, R11, RZ, PT ;  /* 0x000000ff0b00720c */ /* 0x000fda0003f05270 */
[----:B------:R-:W-:Y:S05]  /*22a0*/  @!P0 BRA `(.L_x_179) ;  /* 0x0000000000288947 */ /* 0x000fea0003800000 */
[----:B0123--:R-:W-:-:S05]  /*22b0*/  IMAD R2, R7, 0x400, R27 ;  /* 0x0000040007027824 */ /* 0x00ffca00078e021b */
[----:B------:R-:W0:Y:S02]  /*22c0*/  LDS R6, [R2] ;  /* 0x0000000002067984 */ /* 0x000e240000000800 */
[----:B0-----:R-:W-:-:S13]  /*22d0*/  ISETP.NE.AND P0, PT, R6, RZ, PT ;  /* 0x000000ff0600720c */ /* 0x001fda0003f05270 */
[----:B------:R-:W-:Y:S05]  /*22e0*/  @!P0 BRA `(.L_x_179) ;  /* 0x0000000000188947 */ /* 0x000fea0003800000 */
[----:B------:R-:W0:Y:S01]  /*22f0*/  LDC.64 R2, c[0x0][0x380] ;  /* 0x0000e000ff027b82 */ /* 0x000e220000000a00 */
[----:B------:R-:W-:-:S04]  /*2300*/  IMAD R5, R7, 0x100, R18 ;  /* 0x0000010007057824 */ /* 0x000fc800078e0212 */
[----:B0-----:R-:W-:Y:S01]  /*2310*/  IMAD.WIDE.U32 R4, R5, 0x8, R2 ;  /* 0x0000000805047825 */ /* 0x001fe200078e0002 */
[----:B------:R-:W-:-:S03]  /*2320*/  MOV R2, R6 ;  /* 0x0000000600027202 */ /* 0x000fc60000000f00 */
[----:B------:R-:W-:-:S05]  /*2330*/  IMAD.MOV.U32 R3, RZ, RZ, RZ ;  /* 0x000000ffff037224 */ /* 0x000fca00078e00ff */
[----:B------:R4:W-:Y:S02]  /*2340*/  REDG.E.ADD.64.STRONG.GPU desc[UR18][R4.64], R2 ;  /* 0x000000020400798e */ /* 0x0009e4000c12e512 */
.L_x_179:
[----:B------:R-:W-:Y:S05]  /*2350*/  BSYNC.RECONVERGENT B1 ;  /* 0x0000000000017941 */ /* 0x000fea0003800200 */
.L_x_169:
[----:B------:R-:W-:-:S13]  /*2360*/  ISETP.GT.U32.AND P0, PT, R18, 0x7f, PT ;  /* 0x0000007f1200780c */ /* 0x000fda0003f04070 */
[----:B------:R-:W-:Y:S05]  /*2370*/  @P0 BRA `(.L_x_150) ;  /* 0x00000008008c0947 */ /* 0x000fea0003800000 */
[----:B------:R-:W-:Y:S01]  /*2380*/  ISETP.GE.U32.AND P0, PT, R8, 0x7, PT ;  /* 0x000000070800780c */ /* 0x000fe20003f06070 */
[----:B------:R-:W-:-:S12]  /*2390*/  IMAD.MOV.U32 R7, RZ, RZ, RZ ;  /* 0x000000ffff077224 */ /* 0x000fd800078e00ff */
[----:B------:R-:W-:Y:S05]  /*23a0*/  @!P0 BRA `(.L_x_185) ;  /* 0x0000000400148947 */ /* 0x000fea0003800000 */
[----:B01234-:R-:W0:Y:S01]  /*23b0*/  LDC.64 R2, c[0x0][0x380] ;  /* 0x0000e000ff027b82 */ /* 0x01fe220000000a00 */
[----:B------:R-:W-:-:S07]  /*23c0*/  IMAD.MOV.U32 R8, RZ, RZ, RZ ;  /* 0x000000ffff087224 */ /* 0x000fce00078e00ff */
.L_x_202:
[C---:B------:R-:W-:Y:S01]  /*23d0*/  IMAD R29, R8.reuse, 0x400, R27 ;  /* 0x00000400081d7824 */ /* 0x040fe200078e021b */
[----:B------:R-:W-:Y:S01]  /*23e0*/  BSSY.RECONVERGENT B1, `(.L_x_186) ;  /* 0x000000c000017945 */ /* 0x000fe20003800200 */
[----:B01234-:R-:W-:-:S03]  /*23f0*/  IMAD R5, R8, 0x100, R18 ;  /* 0x0000010008057824 */ /* 0x01ffc600078e0212 */
[----:B------:R-:W1:Y:S01]  /*2400*/  LDS R6, [R29+0x200] ;  /* 0x000200001d067984 */ /* 0x000e620000000800 */
[----:B0-----:R-:W-:-:S03]  /*2410*/  IMAD.WIDE.U32 R4, R5, 0x8, R2 ;  /* 0x0000000805047825 */ /* 0x001fc600078e0002 */
[----:B------:R-:W0:Y:S04]  /*2420*/  LDS R12, [R29+0x600] ;  /* 0x000600001d0c7984 */ /* 0x000e280000000800 */
[----:B------:R2:W3:Y:S04]  /*2430*/  LDS R17, [R29+0xa00] ;  /* 0x000a00001d117984 */ /* 0x0004e80000000800 */
[----:B------:R2:W4:Y:S01]  /*2440*/  LDS R13, [R29+0xe00] ;  /* 0x000e00001d0d7984 */ /* 0x0005220000000800 */
[----:B-1----:R-:W-:Y:S02]  /*2450*/  ISETP.NE.AND P0, PT, R6, RZ, PT ;  /* 0x000000ff0600720c */ /* 0x002fe40003f05270 */
[----:B0-----:R-:W-:-:S11]  /*2460*/  ISETP.NE.AND P1, PT, R12, RZ, PT ;  /* 0x000000ff0c00720c */ /* 0x001fd60003f25270 */
[----:B--234-:R-:W-:Y:S05]  /*2470*/  @!P0 BRA `(.L_x_187) ;  /* 0x0000000000088947 */ /* 0x01cfea0003800000 */
[----:B------:R-:W-:-:S05]  /*2480*/  HFMA2 R7, -RZ, RZ, 0, 0 ;  /* 0x00000000ff077431 */ /* 0x000fca00000001ff */
[----:B------:R0:W-:Y:S02]  /*2490*/  REDG.E.ADD.64.STRONG.GPU desc[UR18][R4.64+0x400], R6 ;  /* 0x000400060400798e */ /* 0x0001e4000c12e512 */
.L_x_187:
[----:B------:R-:W-:Y:S05]  /*24a0*/  BSYNC.RECONVERGENT B1 ;  /* 0x0000000000017941 */ /* 0x000fea0003800200 */
.L_x_186:
[----:B------:R-:W-:Y:S04]  /*24b0*/  BSSY.RECONVERGENT B1, `(.L_x_188) ;  /* 0x0000005000017945 */ /* 0x000fe80003800200 */
[----:B------:R-:W-:Y:S05]  /*24c0*/  @!P1 BRA `(.L_x_189) ;  /* 0x00000000000c9947 */ /* 0x000fea0003800000 */
[----:B0-----:R-:W-:Y:S02]  /*24d0*/  IMAD.MOV.U32 R6, RZ, RZ, R12 ;  /* 0x000000ffff067224 */ /* 0x001fe400078e000c */
[----:B------:R-:W-:-:S05]  /*24e0*/  IMAD.MOV.U32 R7, RZ, RZ, RZ ;  /* 0x000000ffff077224 */ /* 0x000fca00078e00ff */
[----:B------:R1:W-:Y:S02]  /*24f0*/  REDG.E.ADD.64.STRONG.GPU desc[UR18][R4.64+0xc00], R6 ;  /* 0x000c00060400798e */ /* 0x0003e4000c12e512 */
.L_x_189:
[----:B------:R-:W-:Y:S05]  /*2500*/  BSYNC.RECONVERGENT B1 ;  /* 0x0000000000017941 */ /* 0x000fea0003800200 */
.L_x_188:
[----:B------:R-:W2:Y:S01]  /*2510*/  LDS R15, [R29+0x1200] ;  /* 0x001200001d0f7984 */ /* 0x000ea20000000800 */
[----:B------:R-:W-:Y:S01]  /*2520*/  ISETP.NE.AND P6, PT, R17, RZ, PT ;  /* 0x000000ff1100720c */ /* 0x000fe20003fc5270 */
[----:B------:R-:W-:Y:S01]  /*2530*/  VIADD R8, R8, 0x8 ;  /* 0x0000000808087836 */ /* 0x000fe20000000000 */
[----:B------:R-:W-:Y:S01]  /*2540*/  BSSY.RECONVERGENT B1, `(.L_x_190) ;  /* 0x000000e000017945 */ /* 0x000fe20003800200 */
[----:B------:R-:W3:Y:S01]  /*2550*/  LDS R12, [R29+0x1600] ;  /* 0x001600001d0c7984 */ /* 0x000ee20000000800 */
[----:B------:R-:W-:Y:S02]  /*2560*/  ISETP.NE.AND P1, PT, R13, RZ, PT ;  /* 0x000000ff0d00720c */ /* 0x000fe40003f25270 */
[----:B------:R-:W-:Y:S01]  /*2570*/  ISETP.NE.AND P0, PT, R8, R9, PT ;  /* 0x000000090800720c */ /* 0x000fe20003f05270 */
[----:B------:R-:W4:Y:S04]  /*2580*/  LDS R14, [R29+0x1a00] ;  /* 0x001a00001d0e7984 */ /* 0x000f280000000800 */
[----:B------:R-:W5:Y:S01]  /*2590*/  LDS R16, [R29+0x1e00] ;  /* 0x001e00001d107984 */ /* 0x000f620000000800 */
[----:B--2---:R-:W-:-:S02]  /*25a0*/  ISETP.NE.AND P2, PT, R15, RZ, PT ;  /* 0x000000ff0f00720c */ /* 0x004fc40003f45270 */
[----:B---3--:R-:W-:Y:S02]  /*25b0*/  ISETP.NE.AND P3, PT, R12, RZ, PT ;  /* 0x000000ff0c00720c */ /* 0x008fe40003f65270 */
[----:B----4-:R-:W-:Y:S02]  /*25c0*/  ISETP.NE.AND P4, PT, R14, RZ, PT ;  /* 0x000000ff0e00720c */ /* 0x010fe40003f85270 */
[----:B-----5:R-:W-:Y:S01]  /*25d0*/  ISETP.NE.AND P5, PT, R16, RZ, PT ;  /* 0x000000ff1000720c */ /* 0x020fe20003fa5270 */
[----:B------:R-:W-:-:S12]  /*25e0*/  @!P6 BRA `(.L_x_191) ;  /* 0x00000000000ce947 */ /* 0x000fd80003800000 */
[----:B01----:R-:W-:Y:S02]  /*25f0*/  IMAD.MOV.U32 R6, RZ, RZ, R17 ;  /* 0x000000ffff067224 */ /* 0x003fe400078e0011 */
[----:B------:R-:W-:-:S05]  /*2600*/  IMAD.MOV.U32 R7, RZ, RZ, RZ ;  /* 0x000000ffff077224 */ /* 0x000fca00078e00ff */
[----:B------:R2:W-:Y:S02]  /*2610*/  REDG.E.ADD.64.STRONG.GPU desc[UR18][R4.64+0x1400], R6 ;  /* 0x001400060400798e */ /* 0x0005e4000c12e512 */
.L_x_191:
[----:B------:R-:W-:Y:S05]  /*2620*/  BSYNC.RECONVERGENT B1 ;  /* 0x0000000000017941 */ /* 0x000fea0003800200 */
.L_x_190:
[----:B------:R-:W-:Y:S04]  /*2630*/  BSSY.RECONVERGENT B1, `(.L_x_192) ;  /* 0x0000005000017945 */ /* 0x000fe80003800200 */
[----:B------:R-:W-:Y:S05]  /*2640*/  @!P1 BRA `(.L_x_193) ;  /* 0x00000000000c9947 */ /* 0x000fea0003800000 */
[----:B012---:R-:W-:Y:S01]  /*2650*/  MOV R6, R13 ;  /* 0x0000000d00067202 */ /* 0x007fe20000000f00 */
[----:B------:R-:W-:-:S05]  /*2660*/  IMAD.MOV.U32 R7, RZ, RZ, RZ ;  /* 0x000000ffff077224 */ /* 0x000fca00078e00ff */
[----:B------:R3:W-:Y:S02]  /*2670*/  REDG.E.ADD.64.STRONG.GPU desc[UR18][R4.64+0x1c00], R6 ;  /* 0x001c00060400798e */ /* 0x0007e4000c12e512 */
.L_x_193:
[----:B------:R-:W-:Y:S05]  /*2680*/  BSYNC.RECONVERGENT B1 ;  /* 0x0000000000017941 */ /* 0x000fea0003800200 */
.L_x_192:
[----:B------:R-:W-:Y:S04]  /*2690*/  BSSY.RECONVERGENT B1, `(.L_x_194) ;  /* 0x0000005000017945 */ /* 0x000fe80003800200 */
[----:B------:R-:W-:Y:S05]  /*26a0*/  @!P2 BRA `(.L_x_195) ;  /* 0x00000000000ca947 */ /* 0x000fea0003800000 */
[----:B0123--:R-:W-:Y:S02]  /*26b0*/  IMAD.MOV.U32 R6, RZ, RZ, R15 ;  /* 0x000000ffff067224 */ /* 0x00ffe400078e000f */
[----:B------:R-:W-:-:S05]  /*26c0*/  IMAD.MOV.U32 R7, RZ, RZ, RZ ;  /* 0x000000ffff077224 */ /* 0x000fca00078e00ff */
[----:B------:R4:W-:Y:S02]  /*26d0*/  REDG.E.ADD.64.STRONG.GPU desc[UR18][R4.64+0x2400], R6 ;  /* 0x002400060400798e */ /* 0x0009e4000c12e512 */
.L_x_195:
[----:B------:R-:W-:Y:S05]  /*26e0*/  BSYNC.RECONVERGENT B1 ;  /* 0x0000000000017941 */ /* 0x000fea0003800200 */
.L_x_194:
[----:B------:R-:W-:Y:S04]  /*26f0*/  BSSY.RECONVERGENT B1, `(.L_x_196) ;  /* 0x0000004000017945 */ /* 0x000fe80003800200 */
[----:B------:R-:W-:Y:S05]  /*2700*/  @!P3 BRA `(.L_x_197) ;  /* 0x000000000008b947 */ /* 0x000fea0003800000 */
[----:B------:R-:W-:-:S05]  /*2710*/  IMAD.MOV.U32 R13, RZ, RZ, RZ ;  /* 0x000000ffff0d7224 */ /* 0x000fca00078e00ff */
[----:B------:R0:W-:Y:S02]  /*2720*/  REDG.E.ADD.64.STRONG.GPU desc[UR18][R4.64+0x2c00], R12 ;  /* 0x002c000c0400798e */ /* 0x0001e4000c12e512 */
.L_x_197:
[----:B------:R-:W-:Y:S05]  /*2730*/  BSYNC.RECONVERGENT B1 ;  /* 0x0000000000017941 */ /* 0x000fea0003800200 */
.L_x_196:
[----:B------:R-:W-:Y:S04]  /*2740*/  BSSY.RECONVERGENT B1, `(.L_x_198) ;  /* 0x0000004000017945 */ /* 0x000fe80003800200 */
[----:B------:R-:W-:Y:S05]  /*2750*/  @!P4 BRA `(.L_x_199) ;  /* 0x000000000008c947 */ /* 0x000fea0003800000 */
[----:B------:R-:W-:-:S05]  /*2760*/  IMAD.MOV.U32 R15, RZ, RZ, RZ ;  /* 0x000000ffff0f7224 */ /* 0x000fca00078e00ff */
[----:B------:R0:W-:Y:S02]  /*2770*/  REDG.E.ADD.64.STRONG.GPU desc[UR18][R4.64+0x3400], R14 ;  /* 0x0034000e0400798e */ /* 0x0001e4000c12e512 */
.L_x_199:
[----:B------:R-:W-:Y:S05]  /*2780*/  BSYNC.RECONVERGENT B1 ;  /* 0x0000000000017941 */ /* 0x000fea0003800200 */
.L_x_198:
[----:B------:R-:W-:Y:S04]  /*2790*/  BSSY.RECONVERGENT B1, `(.L_x_200) ;  /* 0x0000004000017945 */ /* 0x000fe80003800200 */
[----:B------:R-:W-:Y:S05]  /*27a0*/  @!P5 BRA `(.L_x_201) ;  /* 0x000000000008d947 */ /* 0x000fea0003800000 */
[----:B------:R-:W-:-:S05]  /*27b0*/  HFMA2 R17, -RZ, RZ, 0, 0 ;  /* 0x00000000ff117431 */ /* 0x000fca00000001ff */
[----:B------:R0:W-:Y:S02]  /*27c0*/  REDG.E.ADD.64.STRONG.GPU desc[UR18][R4.64+0x3c00], R16 ;  /* 0x003c00100400798e */ /* 0x0001e4000c12e512 */
.L_x_201:
[----:B------:R-:W-:Y:S05]  /*27d0*/  BSYNC.RECONVERGENT B1 ;  /* 0x0000000000017941 */ /* 0x000fea0003800200 */
.L_x_200:
[----:B------:R-:W-:Y:S05]  /*27e0*/  @P0 BRA `(.L_x_202) ;  /* 0xfffffff800f80947 */ /* 0x000fea000383ffff */
[----:B01234-:R-:W-:-:S07]  /*27f0*/  IMAD.MOV.U32 R7, RZ, RZ, R9 ;  /* 0x000000ffff077224 */ /* 0x01ffce00078e0009 */
.L_x_185:
[----:B------:R-:W-:-:S09]  /*2800*/  UISETP.NE.AND UP0, UPT, UR20, URZ, UPT ;  /* 0x000000ff1400728c */ /* 0x000fd2000bf05270 */
[----:B------:R-:W-:Y:S05]  /*2810*/  BRA.U !UP0, `(.L_x_150) ;  /* 0x0000000508647547 */ /* 0x000fea000b800000 */
[----:B------:R-:W-:-:S13]  /*2820*/  ISETP.GE.U32.AND P0, PT, R10, 0x3, PT ;  /* 0x000000030a00780c */ /* 0x000fda0003f06070 */
[----:B------:R-:W-:Y:S05]  /*2830*/  @!P0 BRA `(.L_x_203) ;  /* 0x0000000000c08947 */ /* 0x000fea0003800000 */
[----:B01234-:R-:W-:Y:S01]  /*2840*/  IMAD R2, R7, 0x400, R27 ;  /* 0x0000040007027824 */ /* 0x01ffe200078e021b */
[----:B------:R-:W-:Y:S04]  /*2850*/  BSSY.RECONVERGENT B1, `(.L_x_204) ;  /* 0x0000010000017945 */ /* 0x000fe80003800200 */
[----:B------:R-:W0:Y:S04]  /*2860*/  LDS R10, [R2+0x200] ;  /* 0x00020000020a7984 */ /* 0x000e280000000800 */
        /* <DEDUP_REMOVED lines=14> */
.L_x_205:
[----:B------:R-:W-:Y:S05]  /*2950*/  BSYNC.RECONVERGENT B1 ;  /* 0x0000000000017941 */ /* 0x000fea0003800200 */
.L_x_204:
[----:B------:R-:W-:Y:S04]  /*2960*/  BSSY.RECONVERGENT B1, `(.L_x_206) ;  /* 0x0000009000017945 */ /* 0x000fe80003800200 */
[----:B------:R-:W-:Y:S05]  /*2970*/  @!P1 BRA `(.L_x_207) ;  /* 0x00000000001c9947 */ /* 0x000fea0003800000 */
[----:B0-----:R-:W0:Y:S01]  /*2980*/  LDC.64 R4, c[0x0][0x380] ;  /* 0x0000e000ff047b82 */ /* 0x001e220000000a00 */
[----:B------:R-:W-:Y:S01]  /*2990*/  LEA R3, R7, R18, 0x8 ;  /* 0x0000001207037211 */ /* 0x000fe200078e40ff */
[----:B------:R-:W-:-:S04]  /*29a0*/  IMAD.MOV.U32 R2, RZ, RZ, R9 ;  /* 0x000000ffff027224 */ /* 0x000fc800078e0009 */
[----:B------:R-:W-:-:S04]  /*29b0*/  VIADD R3, R3, 0x100 ;  /* 0x0000010003037836 */ /* 0x000fc80000000000 */
[----:B0-----:R-:W-:-:S04]  /*29c0*/  IMAD.WIDE.U32 R4, R3, 0x8, R4 ;  /* 0x0000000803047825 */ /* 0x001fc800078e0004 */
[----:B------:R-:W-:-:S05]  /*29d0*/  IMAD.MOV.U32 R3, RZ, RZ, RZ ;  /* 0x000000ffff037224 */ /* 0x000fca00078e00ff */
[----:B------:R1:W-:Y:S02]  /*29e0*/  REDG.E.ADD.64.STRONG.GPU desc[UR18][R4.64+0x400], R2 ;  /* 0x000400020400798e */ /* 0x0003e4000c12e512 */
.L_x_207:
[----:B------:R-:W-:Y:S05]  /*29f0*/  BSYNC.RECONVERGENT B1 ;  /* 0x0000000000017941 */ /* 0x000fea0003800200 */
.L_x_206:
[----:B------:R-:W-:Y:S04]  /*2a00*/  BSSY.RECONVERGENT B1, `(.L_x_208) ;  /* 0x0000009000017945 */ /* 0x000fe80003800200 */
[----:B------:R-:W-:Y:S05]  /*2a10*/  @!P2 BRA `(.L_x_209) ;  /* 0x00000000001ca947 */ /* 0x000fea0003800000 */
[----:B01----:R-:W0:Y:S01]  /*2a20*/  LDC.64 R2, c[0x0][0x380] ;  /* 0x0000e000ff027b82 */ /* 0x003e220000000a00 */
[----:B------:R-:W-:Y:S01]  /*2a30*/  IMAD R5, R7, 0x100, R18 ;  /* 0x0000010007057824 */ /* 0x000fe200078e0212 */
[----:B------:R-:W-:-:S03]  /*2a40*/  MOV R4, R6 ;  /* 0x0000000600047202 */ /* 0x000fc60000000f00 */
[----:B------:R-:W-:-:S04]  /*2a50*/  VIADD R5, R5, 0x200 ;  /* 0x0000020005057836 */ /* 0x000fc80000000000 */
[----:B0-----:R-:W-:-:S04]  /*2a60*/  IMAD.WIDE.U32 R2, R5, 0x8, R2 ;  /* 0x0000000805027825 */ /* 0x001fc800078e0002 */
[----:B------:R-:W-:-:S05]  /*2a70*/  IMAD.MOV.U32 R5, RZ, RZ, RZ ;  /* 0x000000ffff057224 */ /* 0x000fca00078e00ff */
[----:B------:R2:W-:Y:S02]  /*2a80*/  REDG.E.ADD.64.STRONG.GPU desc[UR18][R2.64+0x400], R4 ;  /* 0x000400040200798e */ /* 0x0005e4000c12e512 */
.L_x_209:
[----:B------:R-:W-:Y:S05]  /*2a90*/  BSYNC.RECONVERGENT B1 ;  /* 0x0000000000017941 */ /* 0x000fea0003800200 */
.L_x_208:
[----:B------:R-:W-:Y:S04]  /*2aa0*/  BSSY.RECONVERGENT B1, `(.L_x_210) ;  /* 0x0000008000017945 */ /* 0x000fe80003800200 */
[----:B------:R-:W-:Y:S05]  /*2ab0*/  @!P3 BRA `(.L_x_211) ;  /* 0x000000000018b947 */ /* 0x000fea0003800000 */
[----:B012---:R-:W0:Y:S01]  /*2ac0*/  LDC.64 R2, c[0x0][0x380] ;  /* 0x0000e000ff027b82 */ /* 0x007e220000000a00 */
[----:B------:R-:W-:Y:S02]  /*2ad0*/  IMAD R5, R7, 0x100, R18 ;  /* 0x0000010007057824 */ /* 0x000fe400078e0212 */
[----:B------:R-:W-:Y:S02]  /*2ae0*/  IMAD.MOV.U32 R9, RZ, RZ, RZ ;  /* 0x000000ffff097224 */ /* 0x000fe400078e00ff */
[----:B------:R-:W-:-:S04]  /*2af0*/  VIADD R5, R5, 0x300 ;  /* 0x0000030005057836 */ /* 0x000fc80000000000 */
[----:B0-----:R-:W-:-:S05]  /*2b00*/  IMAD.WIDE.U32 R2, R5, 0x8, R2 ;  /* 0x0000000805027825 */ /* 0x001fca00078e0002 */
[----:B------:R3:W-:Y:S02]  /*2b10*/  REDG.E.ADD.64.STRONG.GPU desc[UR18][R2.64+0x400], R8 ;  /* 0x000400080200798e */ /* 0x0007e4000c12e512 */
.L_x_211:
[----:B------:R-:W-:Y:S05]  /*2b20*/  BSYNC.RECONVERGENT B1 ;  /* 0x0000000000017941 */ /* 0x000fea0003800200 */
.L_x_210:
[----:B------:R-:W-:-:S07]  /*2b30*/  VIADD R7, R7, 0x4 ;  /* 0x0000000407077836 */ /* 0x000fce0000000000 */
.L_x_203:
[----:B------:R-:W-:-:S09]  /*2b40*/  UISETP.NE.AND UP0, UPT, UR9, URZ, UPT ;  /* 0x000000ff0900728c */ /* 0x000fd2000bf05270 */
[----:B------:R-:W-:Y:S05]  /*2b50*/  BRA.U !UP0, `(.L_x_150) ;  /* 0x0000000108947547 */ /* 0x000fea000b800000 */
[----:B------:R-:W-:-:S13]  /*2b60*/  ISETP.NE.AND P0, PT, R0, RZ, PT ;  /* 0x000000ff0000720c */ /* 0x000fda0003f05270 */
[----:B------:R-:W-:Y:S05]  /*2b70*/  @!P0 BRA `(.L_x_212) ;  /* 0x0000000000608947 */ /* 0x000fea0003800000 */
[----:B01234-:R-:W-:Y:S01]  /*2b80*/  LEA R2, R7, R27, 0xa ;  /* 0x0000001b07027211 */ /* 0x01ffe200078e50ff */
[----:B------:R-:W-:Y:S04]  /*2b90*/  BSSY.RECONVERGENT B1, `(.L_x_213) ;  /* 0x000000b000017945 */ /* 0x000fe80003800200 */
[----:B------:R-:W0:Y:S04]  /*2ba0*/  LDS R4, [R2+0x200] ;  /* 0x0002000002047984 */ /* 0x000e280000000800 */
        /* <DEDUP_REMOVED lines=9> */
.L_x_214:
[----:B------:R-:W-:Y:S05]  /*2c40*/  BSYNC.RECONVERGENT B1 ;  /* 0x0000000000017941 */ /* 0x000fea0003800200 */
.L_x_213:
[----:B------:R-:W-:Y:S04]  /*2c50*/  BSSY.RECONVERGENT B1, `(.L_x_215) ;  /* 0x0000009000017945 */ /* 0x000fe80003800200 */
[----:B------:R-:W-:Y:S05]  /*2c60*/  @!P1 BRA `(.L_x_216) ;  /* 0x00000000001c9947 */ /* 0x000fea0003800000 */
[----:B0-----:R-:W0:Y:S01]  /*2c70*/  LDC.64 R2, c[0x0][0x380] ;  /* 0x0000e000ff027b82 */ /* 0x001e220000000a00 */
[----:B------:R-:W-:-:S04]  /*2c80*/  IMAD R4, R7, 0x100, R18 ;  /* 0x0000010007047824 */ /* 0x000fc800078e0212 */
[----:B------:R-:W-:Y:S02]  /*2c90*/  VIADD R5, R4, 0x100 ;  /* 0x0000010004057836 */ /* 0x000fe40000000000 */
[----:B------:R-:W-:Y:S02]  /*2ca0*/  IMAD.MOV.U32 R4, RZ, RZ, R0 ;  /* 0x000000ffff047224 */ /* 0x000fe400078e0000 */
[----:B0-----:R-:W-:-:S04]  /*2cb0*/  IMAD.WIDE.U32 R2, R5, 0x8, R2 ;  /* 0x0000000805027825 */ /* 0x001fc800078e0002 */
[----:B------:R-:W-:-:S05]  /*2cc0*/  HFMA2 R5, -RZ, RZ, 0, 0 ;  /* 0x00000000ff057431 */ /* 0x000fca00000001ff */
[----:B------:R1:W-:Y:S02]  /*2cd0*/  REDG.E.ADD.64.STRONG.GPU desc[UR18][R2.64+0x400], R4 ;  /* 0x000400040200798e */ /* 0x0003e4000c12e512 */
.L_x_216:
[----:B------:R-:W-:Y:S05]  /*2ce0*/  BSYNC.RECONVERGENT B1 ;  /* 0x0000000000017941 */ /* 0x000fea0003800200 */
.L_x_215:
[----:B------:R-:W-:-:S07]  /*2cf0*/  VIADD R7, R7, 0x2 ;  /* 0x0000000207077836 */ /* 0x000fce0000000000 */
.L_x_212:
[----:B------:R-:W-:-:S13]  /*2d00*/  ISETP.NE.AND P0, PT, R11, RZ, PT ;  /* 0x000000ff0b00720c */ /* 0x000fda0003f05270 */
[----:B------:R-:W-:Y:S05]  /*2d10*/  @!P0 BRA `(.L_x_150) ;  /* 0x0000000000248947 */ /* 0x000fea0003800000 */
[----:B------:R-:W-:-:S05]  /*2d20*/  IMAD R0, R7, 0x400, R27 ;  /* 0x0000040007007824 */ /* 0x000fca00078e021b */
[----:B012-4-:R-:W0:Y:S02]  /*2d30*/  LDS R4, [R0+0x200] ;  /* 0x0002000000047984 */ /* 0x017e240000000800 */
[----:B0-----:R-:W-:-:S13]  /*2d40*/  ISETP.NE.AND P0, PT, R4, RZ, PT ;  /* 0x000000ff0400720c */ /* 0x001fda0003f05270 */
[----:B------:R-:W-:Y:S05]  /*2d50*/  @!P0 BRA `(.L_x_150) ;  /* 0x0000000000148947 */ /* 0x000fea0003800000 */
[----:B---3--:R-:W0:Y:S01]  /*2d60*/  LDC.64 R2, c[0x0][0x380] ;  /* 0x0000e000ff027b82 */ /* 0x008e220000000a00 */
[----:B------:R-:W-:Y:S02]  /*2d70*/  IMAD R7, R7, 0x100, R18 ;  /* 0x0000010007077824 */ /* 0x000fe400078e0212 */
[----:B------:R-:W-:Y:S02]  /*2d80*/  IMAD.MOV.U32 R5, RZ, RZ, RZ ;  /* 0x000000ffff057224 */ /* 0x000fe400078e00ff */
[----:B0-----:R-:W-:-:S05]  /*2d90*/  IMAD.WIDE.U32 R2, R7, 0x8, R2 ;  /* 0x0000000807027825 */ /* 0x001fca00078e0002 */
[----:B------:R0:W-:Y:S02]  /*2da0*/  REDG.E.ADD.64.STRONG.GPU desc[UR18][R2.64+0x400], R4 ;  /* 0x000400040200798e */ /* 0x0001e4000c12e512 */
.L_x_150:
[----:B------:R-:W-:Y:S05]  /*2db0*/  BSYNC.RECONVERGENT B0 ;  /* 0x0000000000007941 */ /* 0x000fea0003800200 */
.L_x_149:
[----:B------:R-:W1:Y:S01]  /*2dc0*/  LDCU.64 UR4, c[0x0][0x390] ;  /* 0x00007200ff0477ac */ /* 0x000e620008000a00 */
[----:B------:R-:W-:-:S04]  /*2dd0*/  UIADD3 UR6, UP1, UPT, UR6, 0x1, URZ ;  /* 0x0000000106067890 */ /* 0x000fc8000ff3e0ff */
[----:B------:R-:W-:Y:S02]  /*2de0*/  UIADD3.X UR7, UPT, UPT, URZ, UR7, URZ, UP1, !UPT ;  /* 0x00000007ff077290 */ /* 0x000fe40008ffe4ff */
[----:B-1----:R-:W-:-:S04]  /*2df0*/  UIADD3 UR10, UP0, UPT, UR4, -0x1, URZ ;  /* 0xffffffff040a7890 */ /* 0x002fc8000ff1e0ff */
[----:B------:R-:W-:-:S04]  /*2e00*/  UIADD3.X UR11, UPT, UPT, UR5, -0x1, URZ, UP0, !UPT ;  /* 0xffffffff050b7890 */ /* 0x000fc800087fe4ff */
[----:B------:R-:W-:-:S04]  /*2e10*/  USHF.R.U64 UR10, UR10, 0x1e, UR11 ;  /* 0x0000001e0a0a7899 */ /* 0x000fc8000800120b */
[----:B------:R-:W-:-:S04]  /*2e20*/  UIADD3 UR10, UP0, UPT, UR10, 0x1, URZ ;  /* 0x000000010a0a7890 */ /* 0x000fc8000ff1e0ff */
[----:B------:R-:W-:Y:S02]  /*2e30*/  ULEA.HI.X UR11, UR11, URZ, URZ, 0x2, UP0 ;  /* 0x000000ff0b0b7291 */ /* 0x000fe400080f14ff */
[----:B------:R-:W-:-:S04]  /*2e40*/  UISETP.LT.U32.AND UP0, UPT, UR10, UR4, UPT ;  /* 0x000000040a00728c */ /* 0x000fc8000bf01070 */
[----:B------:R-:W-:-:S04]  /*2e50*/  UISETP.LT.U32.AND.EX UP0, UPT, UR11, UR5, UPT, UP0 ;  /* 0x000000050b00728c */ /* 0x000fc8000bf01100 */
[----:B------:R-:W-:Y:S02]  /*2e60*/  USEL UR4, UR10, UR4, UP0 ;  /* 0x000000040a047287 */ /* 0x000fe40008000000 */
[----:B------:R-:W-:Y:S02]  /*2e70*/  USEL UR5, UR11, UR5, UP0 ;  /* 0x000000050b057287 */ /* 0x000fe40008000000 */
[----:B------:R-:W-:-:S04]  /*2e80*/  UISETP.NE.U32.AND UP0, UPT, UR6, UR4, UPT ;  /* 0x000000040600728c */ /* 0x000fc8000bf05070 */
[----:B------:R-:W-:Y:S01]  /*2e90*/  UISETP.NE.AND.EX UP0, UPT, UR7, UR5, UPT, UP0 ;  /* 0x000000050700728c */ /* 0x000fe2000bf05300 */
[----:B------:R-:W-:Y:S08]  /*2ea0*/  BAR.SYNC.DEFER_BLOCKING 0x0 ;  /* 0x0000000000007b1d */ /* 0x000ff00000010000 */
[----:B------:R-:W-:Y:S05]  /*2eb0*/  BRA.U UP0, `(.L_x_217) ;  /* 0xffffffd100dc7547 */ /* 0x000fea000b83ffff */
[----:B------:R-:W-:Y:S05]  /*2ec0*/  EXIT ;  /* 0x000000000000794d */ /* 0x000fea0003800000 */
.L_x_218:
        /* <DEDUP_REMOVED lines=11> */
.L_x_279:


//--------------------- .text._ZN3cub18CUB_300001_SM_10006detail10radix_sort31DeviceRadixSortSingleTileKernelINS1_5radix10policy_hubIjNS0_8NullTypeEyE10Policy1000ELNS0_9SortOrderE0EjS6_yNS1_21identity_decomposer_tEEEvPKT1_PSB_PKT2_PSF_T3_iiT4_ --------------------------
	.section	.text._ZN3cub18CUB_300001_SM_10006detail10radix_sort31DeviceRadixSortSingleTileKernelINS1_5radix10policy_hubIjNS0_8NullTypeEyE10Policy1000ELNS0_9SortOrderE0EjS6_yNS1_21identity_decomposer_tEEEvPKT1_PSB_PKT2_PSF_T3_iiT4_,"ax",@progbits
	.align	128
        .global         _ZN3cub18CUB_300001_SM_10006detail10radix_sort31DeviceRadixSortSingleTileKernelINS1_5radix10policy_hubIjNS0_8NullTypeEyE10Policy1000ELNS0_9SortOrderE0EjS6_yNS1_21identity_decomposer_tEEEvPKT1_PSB_PKT2_PSF_T3_iiT4_
        .type           _ZN3cub18CUB_300001_SM_10006detail10radix_sort31DeviceRadixSortSingleTileKernelINS1_5radix10policy_hubIjNS0_8NullTypeEyE10Policy1000ELNS0_9SortOrderE0EjS6_yNS1_21identity_decomposer_tEEEvPKT1_PSB_PKT2_PSF_T3_iiT4_,@function
        .size           _ZN3cub18CUB_300001_SM_10006detail10radix_sort31DeviceRadixSortSingleTileKernelINS1_5radix10policy_hubIjNS0_8NullTypeEyE10Policy1000ELNS0_9SortOrderE0EjS6_yNS1_21identity_decomposer_tEEEvPKT1_PSB_PKT2_PSF_T3_iiT4_,(.L_x_280 - _ZN3cub18CUB_300001_SM_10006detail10radix_sort31DeviceRadixSortSingleTileKernelINS1_5radix10policy_hubIjNS0_8NullTypeEyE10Policy1000ELNS0_9SortOrderE0EjS6_yNS1_21identity_decomposer_tEEEvPKT1_PSB_PKT2_PSF_T3_iiT4_)
        .other          _ZN3cub18CUB_300001_SM_10006detail10radix_sort31DeviceRadixSortSingleTileKernelINS1_5radix10policy_hubIjNS0_8NullTypeEyE10Policy1000ELNS0_9SortOrderE0EjS6_yNS1_21identity_decomposer_tEEEvPKT1_PSB_PKT2_PSF_T3_iiT4_,@"STO_CUDA_ENTRY STV_DEFAULT"
_ZN3cub18CUB_300001_SM_10006detail10radix_sort31DeviceRadixSortSingleTileKernelINS1_5radix10policy_hubIjNS0_8NullTypeEyE10Policy1000ELNS0_9SortOrderE0EjS6_yNS1_21identity_decomposer_tEEEvPKT1_PSB_PKT2_PSF_T3_iiT4_:
.text._ZN3cub18CUB_300001_SM_10006detail10radix_sort31DeviceRadixSortSingleTileKernelINS1_5radix10policy_hubIjNS0_8NullTypeEyE10Policy1000ELNS0_9SortOrderE0EjS6_yNS1_21identity_decomposer_tEEEvPKT1_PSB_PKT2_PSF_T3_iiT4_:
[----:B------:R-:W-:Y:S01]  /*0000*/  LDC R1, c[0x0][0x37c] ;  /* 0x0000df00ff017b82 */ /* 0x000fe20000000800 */
[----:B------:R-:W0:Y:S01]  /*0010*/  S2R R0, SR_TID.X ;  /* 0x0000000000007919 */ /* 0x000e220000002100 */
[----:B------:R-:W1:Y:S06]  /*0020*/  LDCU UR4, c[0x0][0x3a0] ;  /* 0x00007400ff0477ac */ /* 0x000e6c0008000800 */
[----:B------:R-:W2:Y:S01]  /*0030*/  LDC.64 R4, c[0x0][0x380] ;  /* 0x0000e000ff047b82 */ /* 0x000ea20000000a00 */
[----:B------:R-:W-:Y:S01]  /*0040*/  IMAD.MOV.U32 R12, RZ, RZ, -0x1 ;  /* 0xffffffffff0c7424 */ /* 0x000fe200078e00ff */
[----:B------:R-:W3:Y:S01]  /*0050*/  LDCU.64 UR10, c[0x0][0x358] ;  /* 0x00006b00ff0a77ac */ /* 0x000ee20008000a00 */
[----:B------:R-:W-:-:S02]  /*0060*/  IMAD.MOV.U32 R13, RZ, RZ, -0x1 ;  /* 0xffffffffff0d7424 */ /* 0x000fc400078e00ff */
[----:B------:R-:W-:Y:S02]  /*0070*/  IMAD.MOV.U32 R15, RZ, RZ, -0x1 ;  /* 0xffffffffff0f7424 */ /* 0x000fe400078e00ff */
[----:B------:R-:W-:Y:S02]  /*0080*/  IMAD.MOV.U32 R14, RZ, RZ, -0x1 ;  /* 0xffffffffff0e7424 */ /* 0x000fe400078e00ff */
[----:B------:R-:W-:Y:S02]  /*0090*/  IMAD.MOV.U32 R16, RZ, RZ, -0x1 ;  /* 0xffffffffff107424 */ /* 0x000fe400078e00ff */
[----:B------:R-:W-:Y:S02]  /*00a0*/  IMAD.MOV.U32 R17, RZ, RZ, -0x1 ;  /* 0xffffffffff117424 */ /* 0x000fe400078e00ff */
[----:B------:R-:W-:Y:S02]  /*00b0*/  IMAD.MOV.U32 R18, RZ, RZ, -0x1 ;  /* 0xffffffffff127424 */ /* 0x000fe400078e00ff */
[----:B------:R-:W-:-:S02]  /*00c0*/  IMAD.MOV.U32 R19, RZ, RZ, -0x1 ;  /* 0xffffffffff137424 */ /* 0x000fc400078e00ff */
[----:B------:R-:W-:Y:S02]  /*00d0*/  IMAD.MOV.U32 R20, RZ, RZ, -0x1 ;  /* 0xffffffffff147424 */ /* 0x000fe400078e00ff */
[----:B------:R-:W-:Y:S01]  /*00e0*/  IMAD.MOV.U32 R21, RZ, RZ, -0x1 ;  /* 0xffffffffff157424 */ /* 0x000fe200078e00ff */
[----:B------:R-:W4:Y:S01]  /*00f0*/  S2UR UR5, SR_CgaCtaId ;  /* 0x00000000000579c3 */ /* 0x000f220000008800 */
[----:B------:R-:W-:Y:S02]  /*0100*/  IMAD.MOV.U32 R22, RZ, RZ, -0x1 ;  /* 0xffffffffff167424 */ /* 0x000fe400078e00ff */
[----:B------:R-:W-:Y:S02]  /*0110*/  IMAD.MOV.U32 R23, RZ, RZ, -0x1 ;  /* 0xffffffffff177424 */ /* 0x000fe400078e00ff */
[----:B------:R-:W-:Y:S02]  /*0120*/  IMAD.MOV.U32 R24, RZ, RZ, -0x1 ;  /* 0xffffffffff187424 */ /* 0x000fe400078e00ff */
[----:B------:R-:W-:-:S02]  /*0130*/  IMAD.MOV.U32 R25, RZ, RZ, -0x1 ;  /* 0xffffffffff197424 */ /* 0x000fc400078e00ff */
[----:B------:R-:W-:Y:S02]  /*0140*/  IMAD.MOV.U32 R26, RZ, RZ, -0x1 ;  /* 0xffffffffff1a7424 */ /* 0x000fe400078e00ff */
[----:B------:R-:W-:Y:S02]  /*0150*/  IMAD.MOV.U32 R27, RZ, RZ, -0x1 ;  /* 0xffffffffff1b7424 */ /* 0x000fe400078e00ff */
[----:B------:R-:W-:Y:S01]  /*0160*/  IMAD.MOV.U32 R28, RZ, RZ, -0x1 ;  /* 0xffffffffff1c7424 */ /* 0x000fe200078e00ff */
[----:B------:R-:W4:Y:S01]  /*0170*/  S2R R29, SR_LANEID ;  /* 0x00000000001d7919 */ /* 0x000f220000000000 */
[----:B0-----:R-:W-:Y:S01]  /*0180*/  IMAD R7, R0, 0x13, RZ ;  /* 0x0000001300077824 */ /* 0x001fe200078e02ff */
[----:B------:R-:W0:Y:S03]  /*0190*/  LDCU.64 UR6, c[0x0][0x3a8] ;  /* 0x00007500ff0677ac */ /* 0x000e260008000a00 */
[C---:B------:R-:W-:Y:S01]  /*01a0*/  VIADD R2, R7.reuse, 0x1 ;  /* 0x0000000107027836 */ /* 0x040fe20000000000 */
[C---:B-1----:R-:W-:Y:S01]  /*01b0*/  ISETP.GE.AND P1, PT, R7.reuse, UR4, PT ;  /* 0x0000000407007c0c */ /* 0x042fe2000bf26270 */
[C---:B------:R-:W-:Y:S01]  /*01c0*/  VIADD R3, R7.reuse, 0x2 ;  /* 0x0000000207037836 */ /* 0x040fe20000000000 */
[----:B------:R-:W1:Y:S01]  /*01d0*/  LDCU UR9, c[0x0][0x3ac] ;  /* 0x00007580ff0977ac */ /* 0x000e620008000800 */
[C---:B------:R-:W-:Y:S01]  /*01e0*/  VIADD R6, R7.reuse, 0x5 ;  /* 0x0000000507067836 */ /* 0x040fe20000000000 */
[----:B------:R-:W-:Y:S01]  /*01f0*/  ISETP.GE.AND P2, PT, R2, UR4, PT ;  /* 0x0000000402007c0c */ /* 0x000fe2000bf46270 */
[----:B------:R-:W-:Y:S01]  /*0200*/  VIADD R2, R7, 0x3 ;  /* 0x0000000307027836 */ /* 0x000fe20000000000 */
[----:B------:R-:W-:Y:S01]  /*0210*/  ISETP.GE.AND P3, PT, R3, UR4, PT ;  /* 0x0000000403007c0c */ /* 0x000fe2000bf66270 */
[----:B--2---:R-:W-:Y:S01]  /*0220*/  IMAD.WIDE.U32 R4, R7, 0x4, R4 ;  /* 0x0000000407047825 */ /* 0x004fe200078e0004 */
[----:B------:R-:W-:-:S02]  /*0230*/  ISETP.GE.AND P6, PT, R6, UR4, PT ;  /* 0x0000000406007c0c */ /* 0x000fc4000bfc6270 */
[----:B------:R-:W-:Y:S01]  /*0240*/  ISETP.GE.AND P4, PT, R2, UR4, PT ;  /* 0x0000000402007c0c */ /* 0x000fe2000bf86270 */
[----:B------:R-:W-:Y:S02]  /*0250*/  IMAD.MOV.U32 R2, RZ, RZ, -0x1 ;  /* 0xffffffffff027424 */ /* 0x000fe400078e00ff */
[C---:B------:R-:W-:Y:S02]  /*0260*/  VIADD R6, R7.reuse, 0x7 ;  /* 0x0000000707067836 */ /* 0x040fe40000000000 */
[C---:B------:R-:W-:Y:S02]  /*0270*/  VIADD R3, R7.reuse, 0x4 ;  /* 0x0000000407037836 */ /* 0x040fe40000000000 */
[----:B---3--:R2:W5:Y:S01]  /*0280*/  @!P1 LDG.E R2, desc[UR10][R4.64] ;  /* 0x0000000a04029981 */ /* 0x008562000c1e1900 */
[----:B------:R-:W-:Y:S01]  /*0290*/  ISETP.GE.AND P1, PT, R6, UR4, PT ;  /* 0x0000000406007c0c */ /* 0x000fe2000bf26270 */
[----:B------:R-:W-:Y:S01]  /*02a0*/  VIADD R6, R7, 0x9 ;  /* 0x0000000907067836 */ /* 0x000fe20000000000 */
[----:B------:R-:W-:Y:S01]  /*02b0*/  ISETP.GE.AND P5, PT, R3, UR4, PT ;  /* 0x0000000403007c0c */ /* 0x000fe2000bfa6270 */
[C---:B------:R-:W-:Y:S01]  /*02c0*/  VIADD R8, R7.reuse, 0x6 ;  /* 0x0000000607087836 */ /* 0x040fe20000000000 */
[----:B------:R2:W5:Y:S01]  /*02d0*/  @!P3 LDG.E R12, desc[UR10][R4.64+0x8] ;  /* 0x0000080a040cb981 */ /* 0x000562000c1e1900 */
[----:B------:R-:W-:Y:S01]  /*02e0*/  IMAD.MOV.U32 R3, RZ, RZ, -0x1 ;  /* 0xffffffffff037424 */ /* 0x000fe200078e00ff */
[----:B------:R-:W-:Y:S01]  /*02f0*/  ISETP.GE.AND P3, PT, R6, UR4, PT ;  /* 0x0000000406007c0c */ /* 0x000fe2000bf66270 */
[C---:B------:R-:W-:Y:S01]  /*0300*/  VIADD R6, R7.reuse, 0xa ;  /* 0x0000000a07067836 */ /* 0x040fe20000000000 */
[----:B------:R-:W-:Y:S01]  /*0310*/  ISETP.GE.AND P0, PT, R8, UR4, PT ;  /* 0x0000000408007c0c */ /* 0x000fe2000bf06270 */
[C---:B------:R-:W-:Y:S01]  /*0320*/  VIADD R8, R7.reuse, 0x8 ;  /* 0x0000000807087836 */ /* 0x040fe20000000000 */
[----:B------:R2:W5:Y:S02]  /*0330*/  @!P4 LDG.E R13, desc[UR10][R4.64+0xc] ;  /* 0x00000c0a040dc981 */ /* 0x000564000c1e1900 */
[----:B------:R-:W-:Y:S01]  /*0340*/  ISETP.GE.AND P4, PT, R6, UR4, PT ;  /* 0x0000000406007c0c */ /* 0x000fe2000bf86270 */
[C---:B------:R-:W-:Y:S01]  /*0350*/  VIADD R6, R7.reuse, 0xc ;  /* 0x0000000c07067836 */ /* 0x040fe20000000000 */
[----:B------:R2:W5:Y:S01]  /*0360*/  @!P2 LDG.E R3, desc[UR10][R4.64+0x4] ;  /* 0x0000040a0403a981 */ /* 0x000562000c1e1900 */
[----:B------:R-:W-:Y:S01]  /*0370*/  ISETP.GE.AND P2, PT, R8, UR4, PT ;  /* 0x0000000408007c0c */ /* 0x000fe2000bf46270 */
[----:B------:R-:W-:-:S02]  /*0380*/  VIADD R8, R7, 0xb ;  /* 0x0000000b07087836 */ /* 0x000fc40000000000 */
[----:B------:R2:W5:Y:S01]  /*0390*/  @!P6 LDG.E R15, desc[UR10][R4.64+0x14] ;  /* 0x0000140a040fe981 */ /* 0x000562000c1e1900 */
[----:B------:R-:W-:Y:S01]  /*03a0*/  ISETP.GE.AND P6, PT, R6, UR4, PT ;  /* 0x0000000406007c0c */ /* 0x000fe2000bfc6270 */
[C---:B------:R-:W-:Y:S02]  /*03b0*/  VIADD R6, R7.reuse, 0xd ;  /* 0x0000000d07067836 */ /* 0x040fe40000000000 */
[----:B------:R2:W5:Y:S01]  /*03c0*/  @!P5 LDG.E R14, desc[UR10][R4.64+0x10] ;  /* 0x0000100a040ed981 */ /* 0x000562000c1e1900 */
[----:B------:R-:W-:Y:S01]  /*03d0*/  ISETP.GE.AND P5, PT, R8, UR4, PT ;  /* 0x0000000408007c0c */ /* 0x000fe2000bfa6270 */
[C---:B------:R-:W-:Y:S02]  /*03e0*/  VIADD R8, R7.reuse, 0xe ;  /* 0x0000000e07087836 */ /* 0x040fe40000000000 */
        /* <DEDUP_REMOVED lines=9> */
[----:B------:R-:W-:Y:S01]  /*0480*/  VIADD R7, R7, 0x12 ;  /* 0x0000001207077836 */ /* 0x000fe20000000000 */
[----:B------:R2:W5:Y:S02]  /*0490*/  @!P3 LDG.E R19, desc[UR10][R4.64+0x24] ;  /* 0x0000240a0413b981 */ /* 0x000564000c1e1900 */
[----:B------:R-:W-:-:S02]  /*04a0*/  ISETP.GE.AND P3, PT, R6, UR4, PT ;  /* 0x0000000406007c0c */ /* 0x000fc4000bf66270 */
[----:B------:R2:W5:Y:S01]  /*04b0*/  @!P4 LDG.E R20, desc[UR10][R4.64+0x28] ;  /* 0x0000280a0414c981 */ /* 0x000562000c1e1900 */
[----:B------:R-:W-:-:S03]  /*04c0*/  ISETP.GE.AND P4, PT, R8, UR4, PT ;  /* 0x0000000408007c0c */ /* 0x000fc6000bf86270 */
[----:B------:R2:W5:Y:S01]  /*04d0*/  @!P5 LDG.E R21, desc[UR10][R4.64+0x2c] ;  /* 0x00002c0a0415d981 */ /* 0x000562000c1e1900 */
[----:B------:R-:W-:-:S03]  /*04e0*/  ISETP.GE.AND P5, PT, R7, UR4, PT ;  /* 0x0000000407007c0c */ /* 0x000fc6000bfa6270 */
[----:B------:R2:W5:Y:S04]  /*04f0*/  @!P6 LDG.E R22, desc[UR10][R4.64+0x30] ;  /* 0x0000300a0416e981 */ /* 0x000568000c1e1900 */
[----:B------:R2:W5:Y:S04]  /*0500*/  @!P0 LDG.E R23, desc[UR10][R4.64+0x34] ;  /* 0x0000340a04178981 */ /* 0x000568000c1e1900 */
[----:B------:R2:W5:Y:S04]  /*0510*/  @!P1 LDG.E R24, desc[UR10][R4.64+0x38] ;  /* 0x0000380a04189981 */ /* 0x000568000c1e1900 */
[----:B------:R2:W5:Y:S04]  /*0520*/  @!P2 LDG.E R25, desc[UR10][R4.64+0x3c] ;  /* 0x00003c0a0419a981 */ /* 0x000568000c1e1900 */
[----:B------:R2:W5:Y:S04]  /*0530*/  @!P3 LDG.E R26, desc[UR10][R4.64+0x40] ;  /* 0x0000400a041ab981 */ /* 0x000568000c1e1900 */
[----:B------:R2:W5:Y:S04]  /*0540*/  @!P4 LDG.E R27, desc[UR10][R4.64+0x44] ;  /* 0x0000440a041bc981 */ /* 0x000568000c1e1900 */
[----:B------:R2:W5:Y:S01]  /*0550*/  @!P5 LDG.E R28, desc[UR10][R4.64+0x48] ;  /* 0x0000480a041cd981 */ /* 0x000562000c1e1900 */
[----:B------:R-:W-:-:S02]  /*0560*/  UMOV UR4, 0x400 ;  /* 0x0000040000047882 */ /* 0x000fc40000000000 */
[----:B----4-:R-:W-:Y:S01]  /*0570*/  ULEA UR4, UR5, UR4, 0x18 ;  /* 0x0000000405047291 */ /* 0x010fe2000f8ec0ff */
[----:B------:R-:W-:-:S05]  /*0580*/  SHF.R.U32.HI R105, RZ, 0x5, R0 ;  /* 0x00000005ff697819 */ /* 0x000fca0000011600 */
[----:B------:R-:W-:-:S05]  /*0590*/  LEA R31, R0, UR4, 0x2 ;  /* 0x00000004001f7c11 */ /* 0x000fca000f8e10ff */
[----:B------:R-:W-:Y:S01]  /*05a0*/  IMAD R33, R0, 0x80, R31 ;  /* 0x0000008000217824 */ /* 0x000fe200078e021f */
[----:B------:R-:W-:-:S03]  /*05b0*/  LEA R30, R105, UR4, 0x2 ;  /* 0x00000004691e7c11 */ /* 0x000fc6000f8e10ff */
[----:B------:R-:W-:Y:S01]  /*05c0*/  IMAD R35, R0, -0x38, R33 ;  /* 0xffffffc800237824 */ /* 0x000fe200078e0221 */
[----:B0-----:R-:W-:Y:S02]  /*05d0*/  UIADD3 UR8, UPT, UPT, UR6, 0x6, URZ ;  /* 0x0000000606087890 */ /* 0x001fe4000fffe0ff */
[----:B------:R-:W-:Y:S01]  /*05e0*/  UIADD3 UR5, UPT, UPT, -UR6, UR7, URZ ;  /* 0x0000000706057290 */ /* 0x000fe2000fffe1ff */
[----:B-12---:R-:W-:Y:S11]  /*05f0*/  BAR.SYNC.DEFER_BLOCKING 0x0 ;  /* 0x0000000000007b1d */ /* 0x006ff60000010000 */
.L_x_220:
[----:B------:R-:W-:Y:S01]  /*0600*/  UISETP.LT.AND UP0, UPT, UR5, 0x6, UPT ;  /* 0x000000060500788c */ /* 0x000fe2000bf01270 */
[----:B------:R-:W-:Y:S01]  /*0610*/  STS [R31], RZ ;  /* 0x000000ff1f007388 */ /* 0x000fe20000000800 */
[----:B------:R-:W-:Y:S01]  /*0620*/  UIADD3 UR6, UPT, UPT, UR8, -0x6, URZ ;  /* 0xfffffffa08067890 */ /* 0x000fe2000fffe0ff */
[----:B------:R-:W-:Y:S01]  /*0630*/  ISETP.NE.AND P1, PT, R29, 0x1f, PT ;  /* 0x0000001f1d00780c */ /* 0x000fe20003f25270 */
[----:B------:R-:W-:Y:S01]  /*0640*/  USEL UR4, UR5, 0x6, UP0 ;  /* 0x0000000605047887 */ /* 0x000fe20008000000 */
[----:B------:R-:W-:Y:S01]  /*0650*/  STS [R31+0x400], RZ ;  /* 0x000400ff1f007388 */ /* 0x000fe20000000800 */
[C---:B------:R-:W-:Y:S01]  /*0660*/  ISETP.NE.AND P2, PT, R105.reuse, 0x6, PT ;  /* 0x000000066900780c */ /* 0x040fe20003f45270 */
[----:B------:R-:W-:Y:S01]  /*0670*/  UISETP.GE.AND UP0, UPT, UR8, UR9, UPT ;  /* 0x000000090800728c */ /* 0x000fe2000bf06270 */
[----:B0----5:R-:W-:Y:S01]  /*0680*/  SHF.R.U32.HI R4, RZ, UR6, R2 ;  /* 0x00000006ff047c19 */ /* 0x021fe20008011602 */
[----:B------:R-:W-:Y:S01]  /*0690*/  UBMSK UR4, URZ, UR4 ;  /* 0x00000004ff04729b */ /* 0x000fe20008000000 */
[----:B------:R-:W-:Y:S01]  /*06a0*/  STS [R31+0x800], RZ ;  /* 0x000800ff1f007388 */ /* 0x000fe20000000800 */
[----:B------:R-:W-:-:S03]  /*06b0*/  ISETP.NE.AND P3, PT, R105, 0x7, PT ;  /* 0x000000076900780c */ /* 0x000fc60003f65270 */
[----:B------:R-:W-:Y:S01]  /*06c0*/  STS [R31+0xc00], RZ ;  /* 0x000c00ff1f007388 */ /* 0x000fe20000000800 */
[----:B------:R-:W-:-:S03]  /*06d0*/  LOP3.LUT R4, R4, UR4, RZ, 0xc0, !PT ;  /* 0x0000000404047c12 */ /* 0x000fc6000f8ec0ff */
[----:B------:R-:W-:Y:S02]  /*06e0*/  STS [R31+0x1000], RZ ;  /* 0x001000ff1f007388 */ /* 0x000fe40000000800 */
[----:B------:R-:W-:Y:S01]  /*06f0*/  IMAD.SHL.U32 R5, R4, 0x400, RZ ;  /* 0x0000040004057824 */ /* 0x000fe200078e00ff */
[----:B------:R-:W-:Y:S01]  /*0700*/  SHF.R.U32.HI R4, RZ, 0x4, R4 ;  /* 0x00000004ff047819 */ /* 0x000fe20000011604 */
[----:B------:R-:W-:Y:S03]  /*0710*/  STS [R31+0x1400], RZ ;  /* 0x001400ff1f007388 */ /* 0x000fe60000000800 */
[----:B------:R-:W-:Y:S01]  /*0720*/  LOP3.LUT R34, R5, 0x7c00, RZ, 0xc0, !PT ;  /* 0x00007c0005227812 */ /* 0x000fe200078ec0ff */
[----:B------:R-:W-:Y:S01]  /*0730*/  STS [R31+0x1800], RZ ;  /* 0x001800ff1f007388 */ /* 0x000fe20000000800 */
[----:B------:R-:W-:-:S03]  /*0740*/  LOP3.LUT R4, R4, 0xffffffe, RZ, 0xc0, !PT ;  /* 0x0ffffffe04047812 */ /* 0x000fc600078ec0ff */
[----:B------:R-:W-:Y:S01]  /*0750*/  STS [R31+0x1c00], RZ ;  /* 0x001c00ff1f007388 */ /* 0x000fe20000000800 */
[----:B------:R-:W-:Y:S02]  /*0760*/  IADD3 R34, PT, PT, R4, R31, R34 ;  /* 0x0000001f04227210 */ /* 0x000fe40007ffe022 */
[----:B------:R-:W-:Y:S01]  /*0770*/  SHF.R.U32.HI R4, RZ, UR6, R3 ;  /* 0x00000006ff047c19 */ /* 0x000fe20008011603 */
[----:B------:R-:W-:Y:S03]  /*0780*/  STS [R31+0x2000], RZ ;  /* 0x002000ff1f007388 */ /* 0x000fe60000000800 */
[----:B------:R-:W-:Y:S01]  /*0790*/  LOP3.LUT R4, R4, UR4, RZ, 0xc0, !PT ;  /* 0x0000000404047c12 */ /* 0x000fe2000f8ec0ff */
[----:B------:R-:W-:Y:S04]  /*07a0*/  STS [R31+0x2400], RZ ;  /* 0x002400ff1f007388 */ /* 0x000fe80000000800 */
[----:B------:R-:W-:Y:S01]  /*07b0*/  STS [R31+0x2800], RZ ;  /* 0x002800ff1f007388 */ /* 0x000fe20000000800 */
[----:B------:R-:W-:Y:S01]  /*07c0*/  IMAD.SHL.U32 R5, R4, 0x400, RZ ;  /* 0x0000040004057824 */ /* 0x000fe200078e00ff */
[----:B------:R-:W-:-:S02]  /*07d0*/  SHF.R.U32.HI R4, RZ, 0x4, R4 ;  /* 0x00000004ff047819 */ /* 0x000fc40000011604 */
[----:B------:R-:W-:Y:S02]  /*07e0*/  STS [R31+0x2c00], RZ ;  /* 0x002c00ff1f007388 */ /* 0x000fe40000000800 */
[----:B------:R-:W-:Y:S02]  /*07f0*/  LOP3.LUT R36, R5, 0x7c00, RZ, 0xc0, !PT ;  /* 0x00007c0005247812 */ /* 0x000fe400078ec0ff */
        /* <DEDUP_REMOVED lines=32> */
[----:B------:R-:W0:Y:S02]  /*0a00*/  LDS.U16 R32, [R34] ;  /* 0x0000000022207984 */ /* 0x000e240000000400 */
[----:B0-----:R-:W-:-:S05]  /*0a10*/  VIADD R5, R32, 0x1 ;  /* 0x0000000120057836 */ /* 0x001fca0000000000 */
[----:B------:R0:W-:Y:S04]  /*0a20*/  STS.U16 [R34], R5 ;  /* 0x0000000522007388 */ /* 0x0001e80000000400 */
[----:B------:R-:W1:Y:S01]  /*0a30*/  LDS.U16 R38, [R36] ;  /* 0x0000000024267984 */ /* 0x000e620000000400 */
[----:B0-----:R-:W-:Y:S01]  /*0a40*/  IMAD.SHL.U32 R5, R4, 0x400, RZ ;  /* 0x0000040004057824 */ /* 0x001fe200078e00ff */
[----:B------:R-:W-:-:S04]  /*0a50*/  SHF.R.U32.HI R4, RZ, 0x4, R4 ;  /* 0x00000004ff047819 */ /* 0x000fc80000011604 */
[----:B------:R-:W-:Y:S02]  /*0a60*/  LOP3.LUT R6, R5, 0x7c00, RZ, 0xc0, !PT ;  /* 0x00007c0005067812 */ /* 0x000fe400078ec0ff */
[----:B------:R-:W-:Y:S02]  /*0a70*/  LOP3.LUT R41, R4, 0xffffffe, RZ, 0xc0, !PT ;  /* 0x0ffffffe04297812 */ /* 0x000fe400078ec0ff */
[----:B------:R-:W-:Y:S02]  /*0a80*/  SHF.R.U32.HI R5, RZ, UR6, R14 ;  /* 0x00000006ff057c19 */ /* 0x000fe4000801160e */
[----:B------:R-:W-:Y:S02]  /*0a90*/  IADD3 R41, PT, PT, R41, R31, R6 ;  /* 0x0000001f29297210 */ /* 0x000fe40007ffe006 */
[----:B------:R-:W-:-:S05]  /*0aa0*/  LOP3.LUT R5, R5, UR4, RZ, 0xc0, !PT ;  /* 0x0000000405057c12 */ /* 0x000fca000f8ec0ff */
[----:B------:R-:W-:Y:S01]  /*0ab0*/  IMAD.SHL.U32 R6, R5, 0x400, RZ ;  /* 0x0000040005067824 */ /* 0x000fe200078e00ff */
[----:B------:R-:W-:-:S04]  /*0ac0*/  SHF.R.U32.HI R5, RZ, 0x4, R5 ;  /* 0x00000004ff057819 */ /* 0x000fc80000011605 */
[----:B------:R-:W-:Y:S02]  /*0ad0*/  LOP3.LUT R8, R6, 0x7c00, RZ, 0xc0, !PT ;  /* 0x00007c0006087812 */ /* 0x000fe400078ec0ff */
[----:B------:R-:W-:-:S04]  /*0ae0*/  LOP3.LUT R5, R5, 0xffffffe, RZ, 0xc0, !PT ;  /* 0x0ffffffe05057812 */ /* 0x000fc800078ec0ff */
[----:B------:R-:W-:Y:S01]  /*0af0*/  IADD3 R43, PT, PT, R5, R31, R8 ;  /* 0x0000001f052b7210 */ /* 0x000fe20007ffe008 */
[----:B-1----:R-:W-:-:S05]  /*0b00*/  VIADD R7, R38, 0x1 ;  /* 0x0000000126077836 */ /* 0x002fca0000000000 */
[----:B------:R-:W-:Y:S04]  /*0b10*/  STS.U16 [R36], R7 ;  /* 0x0000000724007388 */ /* 0x000fe80000000400 */
[----:B------:R-:W0:Y:S02]  /*0b20*/  LDS.U16 R40, [R39] ;  /* 0x0000000027287984 */ /* 0x000e240000000400 */
[----:B0-----:R-:W-:-:S05]  /*0b30*/  VIADD R4, R40, 0x1 ;  /* 0x0000000128047836 */ /* 0x001fca0000000000 */
[----:B------:R0:W-:Y:S04]  /*0b40*/  STS.U16 [R39], R4 ;  /* 0x0000000427007388 */ /* 0x0001e80000000400 */
[----:B------:R-:W1:Y:S01]  /*0b50*/  LDS.U16 R42, [R41] ;  /* 0x00000000292a7984 */ /* 0x000e620000000400 */
[----:B0-----:R-:W-:-:S04]  /*0b60*/  SHF.R.U32.HI R4, RZ, UR6, R15 ;  /* 0x00000006ff047c19 */ /* 0x001fc8000801160f */
[----:B------:R-:W-:-:S05]  /*0b70*/  LOP3.LUT R4, R4, UR4, RZ, 0xc0, !PT ;  /* 0x0000000404047c12 */ /* 0x000fca000f8ec0ff */
[----:B------:R-:W-:Y:S01]  /*0b80*/  IMAD.SHL.U32 R5, R4, 0x400, RZ ;  /* 0x0000040004057824 */ /* 0x000fe200078e00ff */
[----:B------:R-:W-:-:S04]  /*0b90*/  SHF.R.U32.HI R4, RZ, 0x4, R4 ;  /* 0x00000004ff047819 */ /* 0x000fc80000011604 */
[----:B------:R-:W-:Y:S02]  /*0ba0*/  LOP3.LUT R8, R5, 0x7c00, RZ, 0xc0, !PT ;  /* 0x00007c0005087812 */ /* 0x000fe400078ec0ff */
[----:B------:R-:W-:Y:S02]  /*0bb0*/  LOP3.LUT R45, R4, 0xffffffe, RZ, 0xc0, !PT ;  /* 0x0ffffffe042d7812 */ /* 0x000fe400078ec0ff */
[----:B------:R-:W-:Y:S02]  /*0bc0*/  SHF.R.U32.HI R5, RZ, UR6, R16 ;  /* 0x00000006ff057c19 */ /* 0x000fe40008011610 */
[----:B------:R-:W-:Y:S02]  /*0bd0*/  IADD3 R45, PT, PT, R45, R31, R8 ;  /* 0x0000001f2d2d7210 */ /* 0x000fe40007ffe008 */
[----:B------:R-:W-:Y:S01]  /*0be0*/  LOP3.LUT R5, R5, UR4, RZ, 0xc0, !PT ;  /* 0x0000000405057c12 */ /* 0x000fe2000f8ec0ff */
[----:B-1----:R-:W-:-:S05]  /*0bf0*/  VIADD R6, R42, 0x1 ;  /* 0x000000012a067836 */ /* 0x002fca0000000000 */
[----:B------:R0:W-:Y:S04]  /*0c00*/  STS.U16 [R41], R6 ;  /* 0x0000000629007388 */ /* 0x0001e80000000400 */
[----:B------:R-:W1:Y:S01]  /*0c10*/  LDS.U16 R44, [R43] ;  /* 0x000000002b2c7984 */ /* 0x000e620000000400 */
[----:B0-----:R-:W-:Y:S01]  /*0c20*/  IMAD.SHL.U32 R6, R5, 0x400, RZ ;  /* 0x0000040005067824 */ /* 0x001fe200078e00ff */
[----:B------:R-:W-:-:S04]  /*0c30*/  SHF.R.U32.HI R5, RZ, 0x4, R5 ;  /* 0x00000004ff057819 */ /* 0x000fc80000011605 */
[----:B------:R-:W-:Y:S02]  /*0c40*/  LOP3.LUT R8, R6, 0x7c00, RZ, 0xc0, !PT ;  /* 0x00007c0006087812 */ /* 0x000fe400078ec0ff */
[----:B------:R-:W-:-:S04]  /*0c50*/  LOP3.LUT R5, R5, 0xffffffe, RZ, 0xc0, !PT ;  /* 0x0ffffffe05057812 */ /* 0x000fc800078ec0ff */
[----:B------:R-:W-:Y:S01]  /*0c60*/  IADD3 R47, PT, PT, R5, R31, R8 ;  /* 0x0000001f052f7210 */ /* 0x000fe20007ffe008 */
[----:B-1----:R-:W-:-:S05]  /*0c70*/  VIADD R4, R44, 0x1 ;  /* 0x000000012c047836 */ /* 0x002fca0000000000 */
        /* <DEDUP_REMOVED lines=108> */
[----:B------:R-:W-:Y:S01]  /*1340*/  SHF.R.U32.HI R5, RZ, UR6, R28 ;  /* 0x00000006ff057c19 */ /* 0x000fe2000801161c */
[----:B------:R-:W0:Y:S01]  /*1350*/  S2UR UR6, SR_CgaCtaId ;  /* 0x00000000000679c3 */ /* 0x000e220000008800 */
[----:B------:R-:W-:Y:S02]  /*1360*/  IADD3 R69, PT, PT, R69, R31, R8 ;  /* 0x0000001f45457210 */ /* 0x000fe40007ffe008 */
[----:B------:R-:W-:Y:S01]  /*1370*/  LOP3.LUT R5, R5, UR4, RZ, 0xc0, !PT ;  /* 0x0000000405057c12 */ /* 0x000fe2000f8ec0ff */
[----:B------:R-:W-:Y:S01]  /*1380*/  UMOV UR4, 0x400 ;  /* 0x0000040000047882 */ /* 0x000fe20000000000 */
[----:B-1----:R-:W-:-:S05]  /*1390*/  VIADD R6, R66, 0x1 ;  /* 0x0000000142067836 */ /* 0x002fca0000000000 */
[----:B------:R1:W-:Y:S04]  /*13a0*/  STS.U16 [R65], R6 ;  /* 0x0000000641007388 */ /* 0x0003e80000000400 */
[----:B------:R-:W2:Y:S01]  /*13b0*/  LDS.U16 R68, [R67] ;  /* 0x0000000043447984 */ /* 0x000ea20000000400 */
[----:B0-----:R-:W-:Y:S01]  /*13c0*/  ULEA UR4, UR6, UR4, 0x18 ;  /* 0x0000000406047291 */ /* 0x001fe2000f8ec0ff */
[----:B-1----:R-:W-:Y:S01]  /*13d0*/  IMAD.SHL.U32 R6, R5, 0x400, RZ ;  /* 0x0000040005067824 */ /* 0x002fe200078e00ff */
[----:B------:R-:W-:-:S04]  /*13e0*/  SHF.R.U32.HI R5, RZ, 0x4, R5 ;  /* 0x00000004ff057819 */ /* 0x000fc80000011605 */
[----:B------:R-:W-:Y:S02]  /*13f0*/  LOP3.LUT R8, R6, 0x7c00, RZ, 0xc0, !PT ;  /* 0x00007c0006087812 */ /* 0x000fe400078ec0ff */
[----:B------:R-:W-:-:S04]  /*1400*/  LOP3.LUT R5, R5, 0xffffffe, RZ, 0xc0, !PT ;  /* 0x0ffffffe05057812 */ /* 0x000fc800078ec0ff */
[----:B------:R-:W-:Y:S01]  /*1410*/  IADD3 R71, PT, PT, R5, R31, R8 ;  /* 0x0000001f05477210 */ /* 0x000fe20007ffe008 */
[----:B--2---:R-:W-:-:S05]  /*1420*/  VIADD R4, R68, 0x1 ;  /* 0x0000000144047836 */ /* 0x004fca0000000000 */
[----:B------:R-:W-:Y:S04]  /*1430*/  STS.U16 [R67], R4 ;  /* 0x0000000443007388 */ /* 0x000fe80000000400 */
[----:B------:R-:W0:Y:S02]  /*1440*/  LDS.U16 R70, [R69] ;  /* 0x0000000045467984 */ /* 0x000e240000000400 */
[----:B0-----:R-:W-:-:S05]  /*1450*/  VIADD R6, R70, 0x1 ;  /* 0x0000000146067836 */ /* 0x001fca0000000000 */
[----:B------:R-:W-:Y:S04]  /*1460*/  STS.U16 [R69], R6 ;  /* 0x0000000645007388 */ /* 0x000fe80000000400 */
[----:B------:R-:W0:Y:S02]  /*1470*/  LDS.U16 R72, [R71] ;  /* 0x0000000047487984 */ /* 0x000e240000000400 */
[----:B0-----:R-:W-:-:S05]  /*1480*/  VIADD R4, R72, 0x1 ;  /* 0x0000000148047836 */ /* 0x001fca0000000000 */
[----:B------:R-:W-:Y:S01]  /*1490*/  STS.U16 [R71], R4 ;  /* 0x0000000447007388 */ /* 0x000fe20000000400 */
[----:B------:R-:W-:Y:S06]  /*14a0*/  BAR.SYNC.DEFER_BLOCKING 0x0 ;  /* 0x0000000000007b1d */ /* 0x000fec0000010000 */
[----:B------:R-:W-:Y:S04]  /*14b0*/  LDS R73, [R33] ;  /* 0x0000000021497984 */ /* 0x000fe80000000800 */
[----:B------:R-:W0:Y:S04]  /*14c0*/  LDS R74, [R33+0x4] ;  /* 0x00000400214a7984 */ /* 0x000e280000000800 */
[----:B------:R-:W1:Y:S04]  /*14d0*/  LDS R75, [R33+0x8] ;  /* 0x00000800214b7984 */ /* 0x000e680000000800 */
[----:B------:R-:W2:Y:S04]  /*14e0*/  LDS R76, [R33+0xc] ;  /* 0x00000c00214c7984 */ /* 0x000ea80000000800 */
[----:B------:R-:W3:Y:S04]  /*14f0*/  LDS R77, [R33+0x10] ;  /* 0x00001000214d7984 */ /* 0x000ee80000000800 */
[----:B------:R-:W4:Y:S04]  /*1500*/  LDS R78, [R33+0x14] ;  /* 0x00001400214e7984 */ /* 0x000f280000000800 */
[----:B------:R-:W4:Y:S04]  /*1510*/  LDS R79, [R33+0x18] ;  /* 0x00001800214f7984 */ /* 0x000f280000000800 */
[----:B------:R-:W4:Y:S04]  /*1520*/  LDS R80, [R33+0x1c] ;  /* 0x00001c0021507984 */ /* 0x000f280000000800 */
[----:B------:R-:W4:Y:S04]  /*1530*/  LDS R81, [R33+0x20] ;  /* 0x0000200021517984 */ /* 0x000f280000000800 */
[----:B------:R-:W4:Y:S04]  /*1540*/  LDS R82, [R33+0x24] ;  /* 0x0000240021527984 */ /* 0x000f280000000800 */
[----:B------:R-:W4:Y:S04]  /*1550*/  LDS R83, [R33+0x28] ;  /* 0x0000280021537984 */ /* 0x000f280000000800 */
[----:B------:R-:W4:Y:S01]  /*1560*/  LDS R84, [R33+0x2c] ;  /* 0x00002c0021547984 */ /* 0x000f220000000800 */
[----:B0-----:R-:W-:-:S03]  /*1570*/  IMAD.IADD R74, R73, 0x1, R74 ;  /* 0x00000001494a7824 */ /* 0x001fc600078e024a */
[----:B------:R-:W0:Y:S01]  /*1580*/  LDS R85, [R33+0x30] ;  /* 0x0000300021557984 */ /* 0x000e220000000800 */
[----:B-1----:R-:W-:-:S03]  /*1590*/  IMAD.IADD R75, R75, 0x1, R74 ;  /* 0x000000014b4b7824 */ /* 0x002fc600078e024a */
[----:B------:R-:W1:Y:S01]  /*15a0*/  LDS R86, [R33+0x34] ;  /* 0x0000340021567984 */ /* 0x000e620000000800 */
[----:B--2---:R-:W-:-:S03]  /*15b0*/  IMAD.IADD R76, R76, 0x1, R75 ;  /* 0x000000014c4c7824 */ /* 0x004fc600078e024b */
[----:B------:R-:W2:Y:S01]  /*15c0*/  LDS R87, [R33+0x38] ;  /* 0x0000380021577984 */ /* 0x000ea20000000800 */
[----:B---3--:R-:W-:-:S03]  /*15d0*/  IMAD.IADD R77, R77, 0x1, R76 ;  /* 0x000000014d4d7824 */ /* 0x008fc600078e024c */
[----:B------:R-:W3:Y:S01]  /*15e0*/  LDS R88, [R33+0x3c] ;  /* 0x00003c0021587984 */ /* 0x000ee20000000800 */
[----:B----4-:R-:W-:-:S03]  /*15f0*/  IMAD.IADD R78, R78, 0x1, R77 ;  /* 0x000000014e4e7824 */ /* 0x010fc600078e024d */
[----:B------:R-:W4:Y:S01]  /*1600*/  LDS R89, [R33+0x40] ;  /* 0x0000400021597984 */ /* 0x000f220000000800 */
[----:B------:R-:W-:-:S03]  /*1610*/  IMAD.IADD R79, R79, 0x1, R78 ;  /* 0x000000014f4f7824 */ /* 0x000fc600078e024e */
        /* <DEDUP_REMOVED lines=31> */
[----:B------:R-:W-:-:S04]  /*1810*/  IMAD.IADD R95, R95, 0x1, R94 ;  /* 0x000000015f5f7824 */ /* 0x000fc800078e025e */
[----:B0-----:R-:W-:-:S04]  /*1820*/  IMAD.IADD R96, R96, 0x1, R95 ;  /* 0x0000000160607824 */ /* 0x001fc800078e025f */
[----:B-1----:R-:W-:-:S04]  /*1830*/  IMAD.IADD R97, R97, 0x1, R96 ;  /* 0x0000000161617824 */ /* 0x002fc800078e0260 */
[----:B--2---:R-:W-:-:S04]  /*1840*/  IMAD.IADD R98, R98, 0x1, R97 ;  /* 0x0000000162627824 */ /* 0x004fc800078e0261 */
[----:B---3--:R-:W-:-:S04]  /*1850*/  IMAD.IADD R99, R99, 0x1, R98 ;  /* 0x0000000163637824 */ /* 0x008fc800078e0262 */
[----:B----4-:R-:W-:-:S04]  /*1860*/  IMAD.IADD R100, R100, 0x1, R99 ;  /* 0x0000000164647824 */ /* 0x010fc800078e0263 */
[----:B------:R-:W-:-:S04]  /*1870*/  IMAD.IADD R101, R101, 0x1, R100 ;  /* 0x0000000165657824 */ /* 0x000fc800078e0264 */
[----:B------:R-:W-:-:S04]  /*1880*/  IMAD.IADD R102, R102, 0x1, R101 ;  /* 0x0000000166667824 */ /* 0x000fc800078e0265 */
[----:B------:R-:W-:-:S04]  /*1890*/  IMAD.IADD R103, R103, 0x1, R102 ;  /* 0x0000000167677824 */ /* 0x000fc800078e0266 */
[----:B------:R-:W-:-:S04]  /*18a0*/  IMAD.IADD R104, R104, 0x1, R103 ;  /* 0x0000000168687824 */ /* 0x000fc800078e0267 */
[----:B------:R-:W-:-:S05]  /*18b0*/  IMAD.IADD R106, R5, 0x1, R104 ;  /* 0x00000001056a7824 */ /* 0x000fca00078e0268 */
        /* <DEDUP_REMOVED lines=8> */
[----:B------:R-:W0:Y:S02]  /*1940*/  SHFL.UP P0, R107, R108, 0x10, RZ ;  /* 0x060000006c6b7989 */ /* 0x000e2400000000ff */
[----:B0-----:R-:W-:Y:S01]  /*1950*/  @P0 IMAD.IADD R107, R108, 0x1, R107 ;  /* 0x000000016c6b0824 */ /* 0x001fe200078e026b */
[----:B------:R-:W-:-:S03]  /*1960*/  ISETP.NE.AND P0, PT, R105, 0x1, PT ;  /* 0x000000016900780c */ /* 0x000fc60003f05270 */
[----:B------:R-:W-:Y:S01]  /*1970*/  IMAD.IADD R106, R107, 0x1, -R106 ;  /* 0x000000016b6a7824 */ /* 0x000fe200078e0a6a */
[----:B------:R-:W-:Y:S01]  /*1980*/  @!P1 STS [R30+0x8400], R107 ;  /* 0x0084006b1e009388 */ /* 0x000fe20000000800 */
[----:B------:R-:W-:Y:S01]  /*1990*/  BAR.SYNC.DEFER_BLOCKING 0x0 ;  /* 0x0000000000007b1d */ /* 0x000fe20000010000 */
[----:B------:R-:W-:-:S05]  /*19a0*/  ISETP.NE.AND P1, PT, R105, 0x4, PT ;  /* 0x000000046900780c */ /* 0x000fca0003f25270 */
[----:B------:R-:W0:Y:S04]  /*19b0*/  LDS.128 R4, [UR4+0x8400] ;  /* 0x00840004ff047984 */ /* 0x000e280008000c00 */
[----:B------:R-:W1:Y:S01]  /*19c0*/  LDS.128 R8, [UR4+0x8410] ;  /* 0x00841004ff087984 */ /* 0x000e620008000c00 */
[C---:B0-----:R-:W-:Y:S01]  /*19d0*/  SEL R37, R4.reuse, R37, !P0 ;  /* 0x0000002504257207 */ /* 0x041fe20004000000 */
[----:B------:R-:W-:Y:S01]  /*19e0*/  IMAD.IADD R5, R4, 0x1, R5 ;  /* 0x0000000104057824 */ /* 0x000fe200078e0205 */
[----:B------:R-:W-:-:S03]  /*19f0*/  ISETP.NE.AND P0, PT, R105, 0x2, PT ;  /* 0x000000026900780c */ /* 0x000fc60003f05270 */
[----:B------:R-:W-:Y:S01]  /*1a00*/  IMAD.IADD R6, R6, 0x1, R5 ;  /* 0x0000000106067824 */ /* 0x000fe200078e0205 */
[----:B------:R-:W-:Y:S02]  /*1a10*/  SEL R37, R5, R37, !P0 ;  /* 0x0000002505257207 */ /* 0x000fe40004000000 */
[----:B------:R-:W-:Y:S01]  /*1a20*/  ISETP.NE.AND P0, PT, R105, 0x3, PT ;  /* 0x000000036900780c */ /* 0x000fe20003f05270 */
[----:B------:R-:W-:-:S03]  /*1a30*/  IMAD.IADD R7, R7, 0x1, R6 ;  /* 0x0000000107077824 */ /* 0x000fc600078e0206 */
[----:B------:R-:W-:Y:S01]  /*1a40*/  SEL R37, R6, R37, !P0 ;  /* 0x0000002506257207 */ /* 0x000fe20004000000 */
[----:B-1----:R-:W-:Y:S01]  /*1a50*/  IMAD.IADD R8, R7, 0x1, R8 ;  /* 0x0000000107087824 */ /* 0x002fe200078e0208 */
[----:B------:R-:W-:Y:S02]  /*1a60*/  ISETP.NE.AND P0, PT, R105, 0x5, PT ;  /* 0x000000056900780c */ /* 0x000fe40003f05270 */
[----:B------:R-:W-:Y:S01]  /*1a70*/  SEL R37, R7, R37, !P1 ;  /* 0x0000002507257207 */ /* 0x000fe20004800000 */
[----:B------:R-:W-:Y:S01]  /*1a80*/  IMAD.IADD R9, R9, 0x1, R8 ;  /* 0x0000000109097824 */ /* 0x000fe200078e0208 */
[----:B------:R-:W-:Y:S02]  /*1a90*/  ISETP.NE.AND P1, PT, R29, RZ, PT ;  /* 0x000000ff1d00720c */ /* 0x000fe40003f25270 */
[----:B------:R-:W-:Y:S01]  /*1aa0*/  SEL R37, R8, R37, !P0 ;  /* 0x0000002508257207 */ /* 0x000fe20004000000 */
[----:B------:R-:W-:Y:S01]  /*1ab0*/  IMAD.IADD R10, R10, 0x1, R9 ;  /* 0x000000010a0a7824 */ /* 0x000fe200078e0209 */
[----:B------:R-:W-:-:S02]  /*1ac0*/  ISETP.GT.U32.AND P0, PT, R0, 0x1f, PT ;  /* 0x0000001f0000780c */ /* 0x000fc40003f04070 */
[----:B------:R-:W-:Y:S01]  /*1ad0*/  SEL R37, R9, R37, !P2 ;  /* 0x0000002509257207 */ /* 0x000fe20005000000 */
[----:B------:R-:W-:Y:S01]  /*1ae0*/  IMAD.IADD R11, R11, 0x1, R10 ;  /* 0x000000010b0b7824 */ /* 0x000fe200078e020a */
[----:B------:R-:W-:Y:S02]  /*1af0*/  ISETP.GT.U32.OR P2, PT, R0, 0x1f, P1 ;  /* 0x0000001f0000780c */ /* 0x000fe40000f44470 */
[----:B------:R-:W-:Y:S02]  /*1b00*/  SEL R4, R106, RZ, P1 ;  /* 0x000000ff6a047207 */ /* 0x000fe40000800000 */
[----:B------:R-:W-:-:S05]  /*1b10*/  SEL R37, R10, R37, !P3 ;  /* 0x000000250a257207 */ /* 0x000fca0005800000 */
[----:B------:R-:W-:Y:S01]  /*1b20*/  @P0 IMAD.IADD R106, R37, 0x1, R4 ;  /* 0x00000001256a0824 */ /* 0x000fe200078e0204 */
[----:B------:R-:W-:-:S03]  /*1b30*/  ISETP.NE.AND P0, PT, R0, RZ, PT ;  /* 0x000000ff0000720c */ /* 0x000fc60003f05270 */
[----:B------:R-:W-:-:S05]  /*1b40*/  @!P2 IMAD.U32 R106, R11, 0x10000, RZ ;  /* 0x000100000b6aa824 */ /* 0x000fca00078e00ff */
[----:B------:R-:W-:Y:S01]  /*1b50*/  @!P2 STS [UR4+0x8428], R106 ;  /* 0x0084286aff00a988 */ /* 0x000fe20008000804 */
[----:B------:R-:W-:Y:S06]  /*1b60*/  BAR.SYNC.DEFER_BLOCKING 0x0 ;  /* 0x0000000000007b1d */ /* 0x000fec0000010000 */
[----:B------:R-:W0:Y:S02]  /*1b70*/  LDS R4, [UR4+0x8428] ;  /* 0x00842804ff047984 */ /* 0x000e240008000800 */
[----:B0-----:R-:W-:-:S05]  /*1b80*/  SEL R5, R4, RZ, P0 ;  /* 0x000000ff04057207 */ /* 0x001fca0000000000 */
[----:B------:R-:W-:-:S04]  /*1b90*/  IMAD.IADD R4, R5, 0x1, R106 ;  /* 0x0000000105047824 */ /* 0x000fc800078e026a */
[--C-:B------:R-:W-:Y:S01]  /*1ba0*/  IMAD.IADD R6, R73, 0x1, R4.reuse ;  /* 0x0000000149067824 */ /* 0x100fe200078e0204 */
[----:B------:R-:W-:Y:S01]  /*1bb0*/  STS [R33], R4 ;  /* 0x0000000421007388 */ /* 0x000fe20000000800 */
[--C-:B------:R-:W-:Y:S02]  /*1bc0*/  IMAD.IADD R74, R74, 0x1, R4.reuse ;  /* 0x000000014a4a7824 */ /* 0x100fe400078e0204 */
[--C-:B------:R-:W-:Y:S01]  /*1bd0*/  IMAD.IADD R8, R75, 0x1, R4.reuse ;  /* 0x000000014b087824 */ /* 0x100fe200078e0204 */
[----:B------:R-:W-:Y:S01]  /*1be0*/  STS [R33+0x4], R6 ;  /* 0x0000040621007388 */ /* 0x000fe20000000800 */
[--C-:B------:R-:W-:Y:S02]  /*1bf0*/  IMAD.IADD R76, R76, 0x1, R4.reuse ;  /* 0x000000014c4c7824 */ /* 0x100fe400078e0204 */
[--C-:B------:R-:W-:Y:S01]  /*1c00*/  IMAD.IADD R10, R77, 0x1, R4.reuse ;  /* 0x000000014d0a7824 */ /* 0x100fe200078e0204 */
[----:B------:R-:W-:Y:S01]  /*1c10*/  STS [R33+0x8], R74 ;  /* 0x0000084a21007388 */ /* 0x000fe20000000800 */
[----:B------:R-:W-:-:S02]  /*1c20*/  IMAD.IADD R78, R78, 0x1, R4 ;  /* 0x000000014e4e7824 */ /* 0x000fc400078e0204 */
[--C-:B------:R-:W-:Y:S01]  /*1c30*/  IMAD.IADD R106, R79, 0x1, R4.reuse ;  /* 0x000000014f6a7824 */ /* 0x100fe200078e0204 */
[----:B------:R-:W-:Y:S01]  /*1c40*/  STS [R33+0xc], R8 ;  /* 0x00000c0821007388 */ /* 0x000fe20000000800 */
        /* <DEDUP_REMOVED lines=36> */
[----:B------:R-:W-:-:S03]  /*1e90*/  IMAD.IADD R104, R104, 0x1, R4 ;  /* 0x0000000168687824 */ /* 0x000fc600078e0204 */
[----:B------:R-:W-:Y:S04]  /*1ea0*/  STS [R33+0x40], R88 ;  /* 0x0000405821007388 */ /* 0x000fe80000000800 */
        /* <DEDUP_REMOVED lines=15> */
[----:B------:R-:W-:Y:S01]  /*1fa0*/  STS [R33+0x80], R104 ;  /* 0x0000806821007388 */ /* 0x000fe20000000800 */
[----:B------:R-:W-:Y:S06]  /*1fb0*/  BAR.SYNC.DEFER_BLOCKING 0x0 ;  /* 0x0000000000007b1d */ /* 0x000fec0000010000 */
[----:B------:R-:W0:Y:S04]  /*1fc0*/  LDS.U16 R5, [R34] ;  /* 0x0000000022057984 */ /* 0x000e280000000400 */
[----:B------:R-:W1:Y:S04]  /*1fd0*/  LDS.U16 R7, [R36] ;  /* 0x0000000024077984 */ /* 0x000e680000000400 */
[----:B------:R-:W2:Y:S04]  /*1fe0*/  LDS.U16 R39, [R39] ;  /* 0x0000000027277984 */ /* 0x000ea80000000400 */
[----:B------:R-:W3:Y:S04]  /*1ff0*/  LDS.U16 R41, [R41] ;  /* 0x0000000029297984 */ /* 0x000ee80000000400 */
[----:B------:R-:W4:Y:S04]  /*2000*/  LDS.U16 R43, [R43] ;  /* 0x000000002b2b7984 */ /* 0x000f280000000400 */
[----:B------:R-:W4:Y:S04]  /*2010*/  LDS.U16 R45, [R45] ;  /* 0x000000002d2d7984 */ /* 0x000f280000000400 */
[----:B------:R-:W4:Y:S04]  /*2020*/  LDS.U16 R47, [R47] ;  /* 0x000000002f2f7984 */ /* 0x000f280000000400 */
[----:B------:R-:W4:Y:S04]  /*2030*/  LDS.U16 R49, [R49] ;  /* 0x0000000031317984 */ /* 0x000f280000000400 */
[----:B------:R-:W4:Y:S04]  /*2040*/  LDS.U16 R51, [R51] ;  /* 0x0000000033337984 */ /* 0x000f280000000400 */
[----:B------:R-:W4:Y:S04]  /*2050*/  LDS.U16 R53, [R53] ;  /* 0x0000000035357984 */ /* 0x000f280000000400 */
[----:B------:R-:W4:Y:S01]  /*2060*/  LDS.U16 R55, [R55] ;  /* 0x0000000037377984 */ /* 0x000f220000000400 */
[----:B0-----:R-:W-:-:S03]  /*2070*/  IMAD.IADD R5, R32, 0x1, R5 ;  /* 0x0000000120057824 */ /* 0x001fc600078e0205 */
[----:B------:R-:W0:Y:S01]  /*2080*/  LDS.U16 R57, [R57] ;  /* 0x0000000039397984 */ /* 0x000e220000000400 */
[----:B-1----:R-:W-:-:S03]  /*2090*/  IMAD.IADD R7, R38, 0x1, R7 ;  /* 0x0000000126077824 */ /* 0x002fc600078e0207 */
[----:B------:R-:W1:Y:S01]  /*20a0*/  LDS.U16 R59, [R59] ;  /* 0x000000003b3b7984 */ /* 0x000e620000000400 */
[----:B--2---:R-:W-:-:S03]  /*20b0*/  IMAD.IADD R39, R40, 0x1, R39 ;  /* 0x0000000128277824 */ /* 0x004fc600078e0227 */
[----:B------:R-:W2:Y:S01]  /*20c0*/  LDS.U16 R61, [R61] ;  /* 0x000000003d3d7984 */ /* 0x000ea20000000400 */
[----:B---3--:R-:W-:-:S03]  /*20d0*/  IMAD.IADD R41, R42, 0x1, R41 ;  /* 0x000000012a297824 */ /* 0x008fc600078e0229 */
[----:B------:R-:W3:Y:S01]  /*20e0*/  LDS.U16 R63, [R63] ;  /* 0x000000003f3f7984 */ /* 0x000ee20000000400 */
[----:B----4-:R-:W-:-:S03]  /*20f0*/  IMAD.IADD R43, R44, 0x1, R43 ;  /* 0x000000012c2b7824 */ /* 0x010fc600078e022b */
[----:B------:R-:W4:Y:S01]  /*2100*/  LDS.U16 R65, [R65] ;  /* 0x0000000041417984 */ /* 0x000f220000000400 */
[----:B------:R-:W-:-:S03]  /*2110*/  IMAD.IADD R45, R46, 0x1, R45 ;  /* 0x000000012e2d7824 */ /* 0x000fc600078e022d */
[----:B------:R-:W4:Y:S01]  /*2120*/  LDS.U16 R67, [R67] ;  /* 0x0000000043437984 */ /* 0x000f220000000400 */
[----:B------:R-:W-:-:S03]  /*2130*/  IMAD.IADD R47, R48, 0x1, R47 ;  /* 0x00000001302f7824 */ /* 0x000fc600078e022f */
[----:B------:R-:W4:Y:S01]  /*2140*/  LDS.U16 R69, [R69] ;  /* 0x0000000045457984 */ /* 0x000f220000000400 */
[----:B------:R-:W-:-:S03]  /*2150*/  IMAD.IADD R49, R50, 0x1, R49 ;  /* 0x0000000132317824 */ /* 0x000fc600078e0231 */
[----:B------:R-:W4:Y:S01]  /*2160*/  LDS.U16 R71, [R71] ;  /* 0x0000000047477984 */ /* 0x000f220000000400 */
[----:B------:R-:W-:Y:S02]  /*2170*/  IMAD.IADD R51, R52, 0x1, R51 ;  /* 0x0000000134337824 */ /* 0x000fe400078e0233 */
[----:B------:R-:W-:Y:S02]  /*2180*/  IMAD.IADD R53, R54, 0x1, R53 ;  /* 0x0000000136357824 */ /* 0x000fe400078e0235 */
[----:B------:R-:W-:Y:S02]  /*2190*/  IMAD.IADD R55, R56, 0x1, R55 ;  /* 0x0000000138377824 */ /* 0x000fe400078e0237 */
[----:B0-----:R-:W-:Y:S02]  /*21a0*/  IMAD.IADD R57, R58, 0x1, R57 ;  /* 0x000000013a397824 */ /* 0x001fe400078e0239 */
[----:B-1----:R-:W-:Y:S02]  /*21b0*/  IMAD.IADD R59, R60, 0x1, R59 ;  /* 0x000000013c3b7824 */ /* 0x002fe400078e023b */
[----:B--2---:R-:W-:-:S02]  /*21c0*/  IMAD.IADD R61, R62, 0x1, R61 ;  /* 0x000000013e3d7824 */ /* 0x004fc400078e023d */
[----:B---3--:R-:W-:Y:S02]  /*21d0*/  IMAD.IADD R63, R64, 0x1, R63 ;  /* 0x00000001403f7824 */ /* 0x008fe400078e023f */
[----:B----4-:R-:W-:Y:S02]  /*21e0*/  IMAD.IADD R65, R66, 0x1, R65 ;  /* 0x0000000142417824 */ /* 0x010fe400078e0241 */
[----:B------:R-:W-:Y:S02]  /*21f0*/  IMAD.IADD R67, R68, 0x1, R67 ;  /* 0x0000000144437824 */ /* 0x000fe400078e0243 */
[----:B------:R-:W-:Y:S02]  /*2200*/  IMAD.IADD R69, R70, 0x1, R69 ;  /* 0x0000000146457824 */ /* 0x000fe400078e0245 */
[----:B------:R-:W-:Y:S01]  /*2210*/  IMAD.IADD R71, R72, 0x1, R71 ;  /* 0x0000000148477824 */ /* 0x000fe200078e0247 */
[----:B------:R-:W-:Y:S06]  /*2220*/  BAR.SYNC.DEFER_BLOCKING 0x0 ;  /* 0x0000000000007b1d */ /* 0x000fec0000010000 */
[----:B------:R-:W-:Y:S05]  /*2230*/  BRA.U UP0, `(.L_x_219) ;  /* 0x0000000100f87547 */ /* 0x000fea000b800000 */
[----:B------:R-:W-:Y:S01]  /*2240*/  LEA R5, R5, UR4, 0x2 ;  /* 0x0000000405057c11 */ /* 0x000fe2000f8e10ff */
[----:B------:R-:W-:Y:S01]  /*2250*/  UIADD3 UR8, UPT, UPT, UR8, 0x6, URZ ;  /* 0x0000000608087890 */ /* 0x000fe2000fffe0ff */
[----:B------:R-:W-:Y:S01]  /*2260*/  LEA R4, R7, UR4, 0x2 ;  /* 0x0000000407047c11 */ /* 0x000fe2000f8e10ff */
[----:B------:R-:W-:Y:S01]  /*2270*/  UIADD3 UR5, UPT, UPT, UR5, -0x6, URZ ;  /* 0xfffffffa05057890 */ /* 0x000fe2000fffe0ff */
[----:B------:R-:W-:Y:S01]  /*2280*/  LEA R7, R39, UR4, 0x2 ;  /* 0x0000000427077c11 */ /* 0x000fe2000f8e10ff */
[----:B------:R0:W-:Y:S01]  /*2290*/  STS [R5], R2 ;  /* 0x0000000205007388 */ /* 0x0001e20000000800 */
[----:B------:R-:W-:Y:S02]  /*22a0*/  LEA R6, R41, UR4, 0x2 ;  /* 0x0000000429067c11 */ /* 0x000fe4000f8e10ff */
[----:B------:R-:W-:Y:S01]  /*22b0*/  LEA R9, R43, UR4, 0x2 ;  /* 0x000000042b097c11 */ /* 0x000fe2000f8e10ff */
[----:B------:R1:W-:Y:S01]  /*22c0*/  STS [R4], R3 ;  /* 0x0000000304007388 */ /* 0x0003e20000000800 */
[----:B------:R-:W-:-:S02]  /*22d0*/  LEA R8, R45, UR4, 0x2 ;  /* 0x000000042d087c11 */ /* 0x000fc4000f8e10ff */
[----:B------:R-:W-:Y:S01]  /*22e0*/  LEA R11, R47, UR4, 0x2 ;  /* 0x000000042f0b7c11 */ /* 0x000fe2000f8e10ff */
[----:B------:R2:W-:Y:S01]  /*22f0*/  STS [R7], R12 ;  /* 0x0000000c07007388 */ /* 0x0005e20000000800 */
[----:B------:R-:W-:Y:S02]  /*2300*/  LEA R10, R49, UR4, 0x2 ;  /* 0x00000004310a7c11 */ /* 0x000fe4000f8e10ff */
[----:B0-----:R-:W-:Y:S01]  /*2310*/  LEA R5, R51, UR4, 0x2 ;  /* 0x0000000433057c11 */ /* 0x001fe2000f8e10ff */
[----:B------:R0:W-:Y:S01]  /*2320*/  STS [R6], R13 ;  /* 0x0000000d06007388 */ /* 0x0001e20000000800 */
[----:B------:R-:W-:Y:S02]  /*2330*/  LEA R2, R53, UR4, 0x2 ;  /* 0x0000000435027c11 */ /* 0x000fe4000f8e10ff */
[----:B-1----:R-:W-:Y:S01]  /*2340*/  LEA R3, R55, UR4, 0x2 ;  /* 0x0000000437037c11 */ /* 0x002fe2000f8e10ff */
[----:B------:R1:W-:Y:S01]  /*2350*/  STS [R9], R14 ;  /* 0x0000000e09007388 */ /* 0x0003e20000000800 */
[----:B------:R-:W-:-:S02]  /*2360*/  LEA R4, R57, UR4, 0x2 ;  /* 0x0000000439047c11 */ /* 0x000fc4000f8e10ff */
[----:B--2---:R-:W-:Y:S01]  /*2370*/  LEA R7, R59, UR4, 0x2 ;  /* 0x000000043b077c11 */ /* 0x004fe2000f8e10ff */
[----:B------:R2:W-:Y:S01]  /*2380*/  STS [R8], R15 ;  /* 0x0000000f08007388 */ /* 0x0005e20000000800 */
[----:B0-----:R-:W-:-:S03]  /*2390*/  LEA R6, R61, UR4, 0x2 ;  /* 0x000000043d067c11 */ /* 0x001fc6000f8e10ff */
[----:B------:R0:W-:Y:S01]  /*23a0*/  STS [R11], R16 ;  /* 0x000000100b007388 */ /* 0x0001e20000000800 */
[----:B-1----:R-:W-:-:S03]  /*23b0*/  LEA R9, R63, UR4, 0x2 ;  /* 0x000000043f097c11 */ /* 0x002fc6000f8e10ff */
[----:B------:R1:W-:Y:S01]  /*23c0*/  STS [R10], R17 ;  /* 0x000000110a007388 */ /* 0x0003e20000000800 */
[----:B--2---:R-:W-:-:S03]  /*23d0*/  LEA R8, R65, UR4, 0x2 ;  /* 0x0000000441087c11 */ /* 0x004fc6000f8e10ff */
[----:B------:R2:W-:Y:S01]  /*23e0*/  STS [R5], R18 ;  /* 0x0000001205007388 */ /* 0x0005e20000000800 */
[----:B0-----:R-:W-:-:S03]  /*23f0*/  LEA R11, R71, UR4, 0x2 ;  /* 0x00000004470b7c11 */ /* 0x001fc6000f8e10ff */
[----:B------:R0:W-:Y:S01]  /*2400*/  STS [R2], R19 ;  /* 0x0000001302007388 */ /* 0x0001e20000000800 */
[----:B-1----:R-:W-:-:S03]  /*2410*/  LEA R10, R69, UR4, 0x2 ;  /* 0x00000004450a7c11 */ /* 0x002fc6000f8e10ff */
[----:B------:R0:W-:Y:S01]  /*2420*/  STS [R3], R20 ;  /* 0x0000001403007388 */ /* 0x0001e20000000800 */
[----:B--2---:R-:W-:-:S03]  /*2430*/  LEA R5, R67, UR4, 0x2 ;  /* 0x0000000443057c11 */ /* 0x004fc6000f8e10ff */
[----:B------:R0:W-:Y:S04]  /*2440*/  STS [R4], R21 ;  /* 0x0000001504007388 */ /* 0x0001e80000000800 */
[----:B------:R0:W-:Y:S04]  /*2450*/  STS [R7], R22 ;  /* 0x0000001607007388 */ /* 0x0001e80000000800 */
[----:B------:R0:W-:Y:S04]  /*2460*/  STS [R6], R23 ;  /* 0x0000001706007388 */ /* 0x0001e80000000800 */
[----:B------:R0:W-:Y:S04]  /*2470*/  STS [R9], R24 ;  /* 0x0000001809007388 */ /* 0x0001e80000000800 */
[----:B------:R0:W-:Y:S04]  /*2480*/  STS [R8], R25 ;  /* 0x0000001908007388 */ /* 0x0001e80000000800 */
[----:B------:R0:W-:Y:S04]  /*2490*/  STS [R5], R26 ;  /* 0x0000001a05007388 */ /* 0x0001e80000000800 */
[----:B------:R0:W-:Y:S04]  /*24a0*/  STS [R10], R27 ;  /* 0x0000001b0a007388 */ /* 0x0001e80000000800 */
[----:B------:R0:W-:Y:S01]  /*24b0*/  STS [R11], R28 ;  /* 0x0000001c0b007388 */ /* 0x0001e20000000800 */
[----:B------:R-:W-:Y:S06]  /*24c0*/  BAR.SYNC.DEFER_BLOCKING 0x0 ;  /* 0x0000000000007b1d */ /* 0x000fec0000010000 */
[----:B------:R0:W1:Y:S04]  /*24d0*/  LDS R2, [R35] ;  /* 0x0000000023027984 */ /* 0x0000680000000800 */
[----:B------:R0:W2:Y:S04]  /*24e0*/  LDS R3, [R35+0x4] ;  /* 0x0000040023037984 */ /* 0x0000a80000000800 */
[----:B------:R0:W3:Y:S04]  /*24f0*/  LDS R12, [R35+0x8] ;  /* 0x00000800230c7984 */ /* 0x0000e80000000800 */
[----:B------:R0:W4:Y:S04]  /*2500*/  LDS R13, [R35+0xc] ;  /* 0x00000c00230d7984 */ /* 0x0001280000000800 */
[----:B------:R0:W0:Y:S04]  /*2510*/  LDS R14, [R35+0x10] ;  /* 0x00001000230e7984 */ /* 0x0000280000000800 */
        /* <DEDUP_REMOVED lines=13> */
[----:B------:R0:W0:Y:S01]  /*25f0*/  LDS R28, [R35+0x48] ;  /* 0x00004800231c7984 */ /* 0x0000220000000800 */
[----:B------:R-:W-:Y:S06]  /*2600*/  BAR.SYNC.DEFER_BLOCKING 0x0 ;  /* 0x0000000000007b1d */ /* 0x000fec0000010000 */
[----:B-1234-:R-:W-:Y:S05]  /*2610*/  BRA `(.L_x_220) ;  /* 0xffffffdc00f87947 */ /* 0x01efea000383ffff */
.L_x_219:
[----:B------:R-:W-:Y:S01]  /*2620*/  LEA R5, R5, UR4, 0x2 ;  /* 0x0000000405057c11 */ /* 0x000fe2000f8e10ff */
[----:B------:R-:W-:Y:S01]  /*2630*/  IMAD R35, R0, -0x48, R35 ;  /* 0xffffffb800237824 */ /* 0x000fe200078e0223 */
[----:B------:R-:W-:Y:S02]  /*2640*/  LEA R4, R7, UR4, 0x2 ;  /* 0x0000000407047c11 */ /* 0x000fe4000f8e10ff */
[----:B------:R-:W-:Y:S01]  /*2650*/  LEA R39, R39, UR4, 0x2 ;  /* 0x0000000427277c11 */ /* 0x000fe2000f8e10ff */
[----:B------:R0:W-:Y:S01]  /*2660*/  STS [R5], R2 ;  /* 0x0000000205007388 */ /* 0x0001e20000000800 */
[----:B------:R-:W-:Y:S02]  /*2670*/  LEA R6, R41, UR4, 0x2 ;  /* 0x0000000429067c11 */ /* 0x000fe4000f8e10ff */
[----:B------:R-:W-:Y:S01]  /*2680*/  LEA R43, R43, UR4, 0x2 ;  /* 0x000000042b2b7c11 */ /* 0x000fe2000f8e10ff */
[----:B------:R1:W-:Y:S01]  /*2690*/  STS [R4], R3 ;  /* 0x0000000304007388 */ /* 0x0003e20000000800 */
[----:B------:R-:W-:-:S02]  /*26a0*/  LEA R8, R45, UR4, 0x2 ;  /* 0x000000042d087c11 */ /* 0x000fc4000f8e10ff */
[----:B------:R-:W-:Y:S01]  /*26b0*/  LEA R47, R47, UR4, 0x2 ;  /* 0x000000042f2f7c11 */ /* 0x000fe2000f8e10ff */
[----:B------:R-:W-:Y:S01]  /*26c0*/  STS [R39], R12 ;  /* 0x0000000c27007388 */ /* 0x000fe20000000800 */
[----:B------:R-:W-:Y:S02]  /*26d0*/  LEA R10, R49, UR4, 0x2 ;  /* 0x00000004310a7c11 */ /* 0x000fe4000f8e10ff */
[----:B------:R-:W-:Y:S01]  /*26e0*/  LEA R51, R51, UR4, 0x2 ;  /* 0x0000000433337c11 */ /* 0x000fe2000f8e10ff */
[----:B------:R2:W-:Y:S01]  /*26f0*/  STS [R6], R13 ;  /* 0x0000000d06007388 */ /* 0x0005e20000000800 */
[----:B0-----:R-:W-:Y:S02]  /*2700*/  LEA R2, R53, UR4, 0x2 ;  /* 0x0000000435027c11 */ /* 0x001fe4000f8e10ff */
[----:B------:R-:W-:Y:S01]  /*2710*/  LEA R55, R55, UR4, 0x2 ;  /* 0x0000000437377c11 */ /* 0x000fe2000f8e10ff */
[----:B------:R-:W-:Y:S01]  /*2720*/  STS [R43], R14 ;  /* 0x0000000e2b007388 */ /* 0x000fe20000000800 */
[----:B-1----:R-:W-:-:S02]  /*2730*/  LEA R4, R57, UR4, 0x2 ;  /* 0x0000000439047c11 */ /* 0x002fc4000f8e10ff */
[----:B------:R-:W-:Y:S01]  /*2740*/  LEA R59, R59, UR4, 0x2 ;  /* 0x000000043b3b7c11 */ /* 0x000fe2000f8e10ff */
[----:B------:R0:W-:Y:S01]  /*2750*/  STS [R8], R15 ;  /* 0x0000000f08007388 */ /* 0x0001e20000000800 */
[----:B------:R-:W-:Y:S02]  /*2760*/  LEA R63, R63, UR4, 0x2 ;  /* 0x000000043f3f7c11 */ /* 0x000fe4000f8e10ff */
[----:B--2---:R-:W-:Y:S01]  /*2770*/  LEA R6, R61, UR4, 0x2 ;  /* 0x000000043d067c11 */ /* 0x004fe2000f8e10ff */
[----:B------:R-:W-:Y:S01]  /*2780*/  STS [R47], R16 ;  /* 0x000000102f007388 */ /* 0x000fe20000000800 */
[----:B------:R-:W-:Y:S02]  /*2790*/  LEA R67, R67, UR4, 0x2 ;  /* 0x0000000443437c11 */ /* 0x000fe4000f8e10ff */
[----:B------:R-:W-:Y:S01]  /*27a0*/  LEA R71, R71, UR4, 0x2 ;  /* 0x0000000447477c11 */ /* 0x000fe2000f8e10ff */
[----:B------:R1:W-:Y:S01]  /*27b0*/  STS [R10], R17 ;  /* 0x000000110a007388 */ /* 0x0003e20000000800 */
[----:B0-----:R-:W-:-:S03]  /*27c0*/  LEA R8, R65, UR4, 0x2 ;  /* 0x0000000441087c11 */ /* 0x001fc6000f8e10ff */
[----:B------:R-:W-:Y:S04]  /*27d0*/  STS [R51], R18 ;  /* 0x0000001233007388 */ /* 0x000fe80000000800 */
[----:B------:R0:W-:Y:S01]  /*27e0*/  STS [R2], R19 ;  /* 0x0000001302007388 */ /* 0x0001e20000000800 */
[----:B-1----:R-:W-:Y:S01]  /*27f0*/  LEA R10, R69, UR4, 0x2 ;  /* 0x00000004450a7c11 */ /* 0x002fe2000f8e10ff */
[----:B------:R-:W1:Y:S02]  /*2800*/  LDCU.64 UR4, c[0x0][0x3a0] ;  /* 0x00007400ff0477ac */ /* 0x000e640008000a00 */
[----:B------:R-:W-:Y:S04]  /*2810*/  STS [R55], R20 ;  /* 0x0000001437007388 */ /* 0x000fe80000000800 */
[----:B------:R2:W-:Y:S01]  /*2820*/  STS [R4], R21 ;  /* 0x0000001504007388 */ /* 0x0005e20000000800 */
[----:B0-----:R-:W0:Y:S03]  /*2830*/  LDC.64 R2, c[0x0][0x388] ;  /* 0x0000e200ff027b82 */ /* 0x001e260000000a00 */
[----:B------:R-:W-:Y:S04]  /*2840*/  STS [R59], R22 ;  /* 0x000000163b007388 */ /* 0x000fe80000000800 */
[----:B------:R3:W-:Y:S01]  /*2850*/  STS [R6], R23 ;  /* 0x0000001706007388 */ /* 0x0007e20000000800 */
[----:B--2---:R-:W-:-:S03]  /*2860*/  VIADD R4, R0, 0x100 ;  /* 0x0000010000047836 */ /* 0x004fc60000000000 */
[----:B------:R-:W-:Y:S02]  /*2870*/  STS [R63], R24 ;  /* 0x000000183f007388 */ /* 0x000fe40000000800 */
[----:B-1----:R-:W-:Y:S02]  /*2880*/  ISETP.GE.U32.AND P3, PT, R4, UR4, PT ;  /* 0x0000000404007c0c */ /* 0x002fe4000bf66070 */
[----:B------:R1:W-:Y:S01]  /*2890*/  STS [R8], R25 ;  /* 0x0000001908007388 */ /* 0x0003e20000000800 */
[C---:B------:R-:W-:Y:S02]  /*28a0*/  VIADD R4, R0.reuse, 0x200 ;  /* 0x0000020000047836 */ /* 0x040fe40000000000 */
[----:B---3--:R-:W-:Y:S01]  /*28b0*/  VIADD R6, R0, 0x300 ;  /* 0x0000030000067836 */ /* 0x008fe20000000000 */
[----:B------:R-:W-:Y:S01]  /*28c0*/  STS [R67], R26 ;  /* 0x0000001a43007388 */ /* 0x000fe20000000800 */
[----:B------:R-:W-:Y:S02]  /*28d0*/  ISETP.GE.U32.AND.EX P3, PT, RZ, UR5, PT, P3 ;  /* 0x00000005ff007c0c */ /* 0x000fe4000bf66130 */
[----:B------:R-:W-:Y:S01]  /*28e0*/  ISETP.GE.U32.AND P4, PT, R4, UR4, PT ;  /* 0x0000000404007c0c */ /* 0x000fe2000bf86070 */
[----:B------:R2:W-:Y:S01]  /*28f0*/  STS [R10], R27 ;  /* 0x0000001b0a007388 */ /* 0x0005e20000000800 */
[----:B------:R-:W-:Y:S01]  /*2900*/  ISETP.GE.U32.AND P1, PT, R6, UR4, PT ;  /* 0x0000000406007c0c */ /* 0x000fe2000bf26070 */
[C---:B0-----:R-:W-:Y:S01]  /*2910*/  IMAD.WIDE.U32 R2, R0.reuse, 0x4, R2 ;  /* 0x0000000400027825 */ /* 0x041fe200078e0002 */
[C---:B-1----:R-:W-:Y:S01]  /*2920*/  LOP3.LUT R8, R0.reuse, 0x400, RZ, 0xfc, !PT ;  /* 0x0000040000087812 */ /* 0x042fe200078efcff */
[----:B------:R-:W-:Y:S01]  /*2930*/  STS [R71], R28 ;  /* 0x0000001c47007388 */ /* 0x000fe20000000800 */
[----:B------:R-:W-:Y:S01]  /*2940*/  BAR.SYNC.DEFER_BLOCKING 0x0 ;  /* 0x0000000000007b1d */ /* 0x000fe20000010000 */
[----:B------:R-:W-:Y:S01]  /*2950*/  ISETP.GE.U32.AND.EX P1, PT, RZ, UR5, PT, P1 ;  /* 0x00000005ff007c0c */ /* 0x000fe2000bf26110 */
[----:B--2---:R-:W-:Y:S01]  /*2960*/  VIADD R10, R0, 0x500 ;  /* 0x00000500000a7836 */ /* 0x004fe20000000000 */
[----:B------:R-:W-:Y:S01]  /*2970*/  ISETP.GE.U32.AND P6, PT, R8, UR4, PT ;  /* 0x0000000408007c0c */ /* 0x000fe2000bfc6070 */
[C---:B------:R-:W-:Y:S01]  /*2980*/  VIADD R4, R0.reuse, 0x600 ;  /* 0x0000060000047836 */ /* 0x040fe20000000000 */
[----:B------:R-:W-:Y:S01]  /*2990*/  ISETP.GE.U32.AND.EX P4, PT, RZ, UR5, PT, P4 ;  /* 0x00000005ff007c0c */ /* 0x000fe2000bf86140 */
[----:B------:R-:W-:Y:S01]  /*29a0*/  VIADD R6, R0, 0x700 ;  /* 0x0000070000067836 */ /* 0x000fe20000000000 */
[----:B------:R-:W-:-:S02]  /*29b0*/  ISETP.GE.U32.AND P0, PT, R10, UR4, PT ;  /* 0x000000040a007c0c */ /* 0x000fc4000bf06070 */
[----:B------:R-:W-:Y:S02]  /*29c0*/  ISETP.GE.U32.AND.EX P6, PT, RZ, UR5, PT, P6 ;  /* 0x00000005ff007c0c */ /* 0x000fe4000bfc6160 */
[----:B------:R-:W-:Y:S02]  /*29d0*/  ISETP.GE.U32.AND.EX P0, PT, RZ, UR5, PT, P0 ;  /* 0x00000005ff007c0c */ /* 0x000fe4000bf06100 */
[----:B------:R-:W-:Y:S02]  /*29e0*/  ISETP.GE.U32.AND P5, PT, R4, UR4, PT ;  /* 0x0000000404007c0c */ /* 0x000fe4000bfa6070 */
[----:B------:R-:W-:Y:S02]  /*29f0*/  LOP3.LUT R4, R0, 0x800, RZ, 0xfc, !PT ;  /* 0x0000080000047812 */ /* 0x000fe400078efcff */
[----:B------:R-:W-:Y:S01]  /*2a00*/  ISETP.GE.U32.AND P2, PT, R6, UR4, PT ;  /* 0x0000000406007c0c */ /* 0x000fe2000bf46070 */
[----:B------:R-:W-:Y:S01]  /*2a10*/  VIADD R6, R0, 0x900 ;  /* 0x0000090000067836 */ /* 0x000fe20000000000 */
[----:B------:R-:W-:-:S02]  /*2a20*/  ISETP.GE.U32.AND.EX P5, PT, RZ, UR5, PT, P5 ;  /* 0x00000005ff007c0c */ /* 0x000fc4000bfa6150 */
[----:B------:R-:W-:Y:S01]  /*2a30*/  ISETP.GE.U32.AND.EX P2, PT, RZ, UR5, PT, P2 ;  /* 0x00000005ff007c0c */ /* 0x000fe2000bf46120 */
[----:B------:R-:W0:Y:S04]  /*2a40*/  LDS R5, [R35+0x400] ;  /* 0x0004000023057984 */ /* 0x000e280000000800 */
[----:B------:R-:W1:Y:S04]  /*2a50*/  LDS R9, [R35+0xc00] ;  /* 0x000c000023097984 */ /* 0x000e680000000800 */
        /* <DEDUP_REMOVED lines=8> */
[----:B0-----:R-:W-:Y:S01]  /*2ae0*/  @!P3 STG.E desc[UR10][R2.64+0x400], R5 ;  /* 0x000400050200b986 */ /* 0x001fe2000c10190a */
[----:B------:R-:W-:Y:S01]  /*2af0*/  ISETP.GE.U32.AND P3, PT, R4, UR4, PT ;  /* 0x0000000404007c0c */ /* 0x000fe2000bf66070 */
[----:B------:R-:W-:-:S02]  /*2b00*/  VIADD R4, R0, 0xa00 ;  /* 0x00000a0000047836 */ /* 0x000fc40000000000 */
[----:B------:R-:W0:Y:S01]  /*2b10*/  LDS R25, [R35+0x2c00] ;  /* 0x002c000023197984 */ /* 0x000e220000000800 */
[----:B------:R-:W-:-:S03]  /*2b20*/  ISETP.GE.U32.AND.EX P3, PT, RZ, UR5, PT, P3 ;  /* 0x00000005ff007c0c */ /* 0x000fc6000bf66130 */
[----:B-1----:R-:W-:Y:S01]  /*2b30*/  @!P1 STG.E desc[UR10][R2.64+0xc00], R9 ;  /* 0x000c000902009986 */ /* 0x002fe2000c10190a */
[----:B------:R-:W-:-:S03]  /*2b40*/  ISETP.GE.U32.AND P1, PT, R0, UR4, PT ;  /* 0x0000000400007c0c */ /* 0x000fc6000bf26070 */
[----:B------:R-:W1:Y:S04]  /*2b50*/  LDS R5, [R35+0x3000] ;  /* 0x0030000023057984 */ /* 0x000e680000000800 */
[----:B--2---:R-:W-:Y:S01]  /*2b60*/  @!P0 STG.E desc[UR10][R2.64+0x1400], R13 ;  /* 0x0014000d02008986 */ /* 0x004fe2000c10190a */
[----:B------:R-:W-:-:S03]  /*2b70*/  ISETP.GE.U32.AND.EX P0, PT, RZ, UR5, PT, P1 ;  /* 0x00000005ff007c0c */ /* 0x000fc6000bf06110 */
[----:B---3--:R-:W-:Y:S01]  /*2b80*/  @!P6 STG.E desc[UR10][R2.64+0x1000], R11 ;  /* 0x0010000b0200e986 */ /* 0x008fe2000c10190a */
[----:B------:R-:W-:Y:S01]  /*2b90*/  ISETP.GE.U32.AND P6, PT, R4, UR4, PT ;  /* 0x0000000404007c0c */ /* 0x000fe2000bfc6070 */
[----:B------:R-:W-:Y:S02]  /*2ba0*/  VIADD R4, R0, 0xb00 ;  /* 0x00000b0000047836 */ /* 0x000fe40000000000 */
[----:B----4-:R-:W-:Y:S01]  /*2bb0*/  @!P4 STG.E desc[UR10][R2.64+0x800], R7 ;  /* 0x000800070200c986 */ /* 0x010fe2000c10190a */
[----:B------:R-:W-:Y:S01]  /*2bc0*/  ISETP.GE.U32.AND P4, PT, R6, UR4, PT ;  /* 0x0000000406007c0c */ /* 0x000fe2000bf86070 */
[----:B------:R-:W-:Y:S01]  /*2bd0*/  VIADD R6, R0, 0xe00 ;  /* 0x00000e0000067836 */ /* 0x000fe20000000000 */
[----:B------:R-:W-:Y:S01]  /*2be0*/  ISETP.GE.U32.AND P1, PT, R4, UR4, PT ;  /* 0x0000000404007c0c */ /* 0x000fe2000bf26070 */
[----:B------:R-:W2:Y:S01]  /*2bf0*/  LDS R7, [R35+0x3400] ;  /* 0x0034000023077984 */ /* 0x000ea20000000800 */
[----:B------:R-:W-:Y:S02]  /*2c00*/  LOP3.LUT R4, R0, 0xc00, RZ, 0xfc, !PT ;  /* 0x00000c0000047812 */ /* 0x000fe400078efcff */
[----:B------:R-:W-:Y:S01]  /*2c10*/  ISETP.GE.U32.AND.EX P4, PT, RZ, UR5, PT, P4 ;  /* 0x00000005ff007c0c */ /* 0x000fe2000bf86140 */
[----:B------:R-:W3:Y:S01]  /*2c20*/  LDS R9, [R35+0x3800] ;  /* 0x0038000023097984 */ /* 0x000ee20000000800 */
[----:B------:R-:W-:-:S03]  /*2c30*/  ISETP.GE.U32.AND.EX P6, PT, RZ, UR5, PT, P6 ;  /* 0x00000005ff007c0c */ /* 0x000fc6000bfc6160 */
[----:B------:R-:W-:Y:S04]  /*2c40*/  LDS R11, [R35+0x3c00] ;  /* 0x003c0000230b7984 */ /* 0x000fe80000000800 */
[----:B------:R-:W-:Y:S04]  /*2c50*/  LDS R13, [R35+0x4000] ;  /* 0x00400000230d7984 */ /* 0x000fe80000000800 */
[----:B------:R-:W-:Y:S04]  /*2c60*/  LDS R27, [R35+0x4400] ;  /* 0x00440000231b7984 */ /* 0x000fe80000000800 */
[----:B------:R-:W4:Y:S04]  /*2c70*/  @!P0 LDS R29, [R35] ;  /* 0x00000000231d8984 */ /* 0x000f280000000800 */
[----:B-----5:R0:W-:Y:S01]  /*2c80*/  @!P5 STG.E desc[UR10][R2.64+0x1800], R15 ;  /* 0x0018000f0200d986 */ /* 0x0201e2000c10190a */
[----:B------:R-:W-:Y:S01]  /*2c90*/  ISETP.GE.U32.AND P5, PT, R4, UR4, PT ;  /* 0x0000000404007c0c */ /* 0x000fe2000bfa6070 */
[----:B------:R-:W-:-:S02]  /*2ca0*/  VIADD R4, R0, 0xd00 ;  /* 0x00000d0000047836 */ /* 0x000fc40000000000 */
[----:B------:R0:W-:Y:S01]  /*2cb0*/  @!P2 STG.E desc[UR10][R2.64+0x1c00], R17 ;  /* 0x001c00110200a986 */ /* 0x0001e2000c10190a */
[----:B------:R-:W-:Y:S02]  /*2cc0*/  ISETP.GE.U32.AND.EX P2, PT, RZ, UR5, PT, P1 ;  /* 0x00000005ff007c0c */ /* 0x000fe4000bf46110 */
[----:B------:R-:W-:Y:S01]  /*2cd0*/  ISETP.GE.U32.AND.EX P5, PT, RZ, UR5, PT, P5 ;  /* 0x00000005ff007c0c */ /* 0x000fe2000bfa6150 */
[----:B------:R0:W-:Y:S01]  /*2ce0*/  @!P3 STG.E desc[UR10][R2.64+0x2000], R19 ;  /* 0x002000130200b986 */ /* 0x0001e2000c10190a */
[----:B------:R-:W-:Y:S01]  /*2cf0*/  ISETP.GE.U32.AND P1, PT, R4, UR4, PT ;  /* 0x0000000404007c0c */ /* 0x000fe2000bf26070 */
[----:B------:R-:W-:Y:S01]  /*2d00*/  VIADD R4, R0, 0xf00 ;  /* 0x00000f0000047836 */ /* 0x000fe20000000000 */
[----:B------:R-:W-:Y:S01]  /*2d10*/  ISETP.GE.U32.AND P3, PT, R6, UR4, PT ;  /* 0x0000000406007c0c */ /* 0x000fe2000bf66070 */
[----:B------:R1:W-:Y:S01]  /*2d20*/  @!P4 STG.E desc[UR10][R2.64+0x2400], R21 ;  /* 0x002400150200c986 */ /* 0x0003e2000c10190a */
[----:B------:R-:W-:Y:S01]  /*2d30*/  VIADD R6, R0, 0x1100 ;  /* 0x0000110000067836 */ /* 0x000fe20000000000 */
[----:B------:R-:W-:-:S02]  /*2d40*/  ISETP.GE.U32.AND.EX P1, PT, RZ, UR5, PT, P1 ;  /* 0x00000005ff007c0c */ /* 0x000fc4000bf26110 */
[----:B------:R-:W-:Y:S01]  /*2d50*/  ISETP.GE.U32.AND P4, PT, R4, UR4, PT ;  /* 0x0000000404007c0c */ /* 0x000fe2000bf86070 */
[----:B------:R2:W-:Y:S01]  /*2d60*/  @!P6 STG.E desc[UR10][R2.64+0x2800], R23 ;  /* 0x002800170200e986 */ /* 0x0005e2000c10190a */
[C---:B------:R-:W-:Y:S01]  /*2d70*/  LOP3.LUT R4, R0.reuse, 0x1000, RZ, 0xfc, !PT ;  /* 0x0000100000047812 */ /* 0x040fe200078efcff */
[----:B------:R-:W-:Y:S01]  /*2d80*/  VIADD R0, R0, 0x1200 ;  /* 0x0000120000007836 */ /* 0x000fe20000000000 */
[----:B------:R-:W-:Y:S01]  /*2d90*/  ISETP.GE.U32.AND.EX P3, PT, RZ, UR5, PT, P3 ;  /* 0x00000005ff007c0c */ /* 0x000fe2000bf66130 */
[----:B0-----:R0:W-:Y:S01]  /*2da0*/  @!P2 STG.E desc[UR10][R2.64+0x2c00], R25 ;  /* 0x002c00190200a986 */ /* 0x0011e2000c10190a */
[----:B------:R-:W-:Y:S02]  /*2db0*/  ISETP.GE.U32.AND P6, PT, R4, UR4, PT ;  /* 0x0000000404007c0c */ /* 0x000fe4000bfc6070 */
[----:B------:R-:W-:Y:S01]  /*2dc0*/  ISETP.GE.U32.AND P2, PT, R6, UR4, PT ;  /* 0x0000000406007c0c */ /* 0x000fe2000bf46070 */
[----:B-1----:R0:W-:Y:S01]  /*2dd0*/  @!P5 STG.E desc[UR10][R2.64+0x3000], R5 ;  /* 0x003000050200d986 */ /* 0x0021e2000c10190a */
[----:B------:R-:W-:-:S02]  /*2de0*/  ISETP.GE.U32.AND P5, PT, R0, UR4, PT ;  /* 0x0000000400007c0c */ /* 0x000fc4000bfa6070 */
[----:B------:R-:W-:Y:S01]  /*2df0*/  ISETP.GE.U32.AND.EX P4, PT, RZ, UR5, PT, P4 ;  /* 0x00000005ff007c0c */ /* 0x000fe2000bf86140 */
[----:B--2---:R0:W-:Y:S01]  /*2e00*/  @!P1 STG.E desc[UR10][R2.64+0x3400], R7 ;  /* 0x0034000702009986 */ /* 0x0041e2000c10190a */
[----:B------:R-:W-:Y:S02]  /*2e10*/  ISETP.GE.U32.AND.EX P6, PT, RZ, UR5, PT, P6 ;  /* 0x00000005ff007c0c */ /* 0x000fe4000bfc6160 */
[----:B------:R-:W-:Y:S01]  /*2e20*/  ISETP.GE.U32.AND.EX P2, PT, RZ, UR5, PT, P2 ;  /* 0x00000005ff007c0c */ /* 0x000fe2000bf46120 */
[----:B---3--:R0:W-:Y:S01]  /*2e30*/  @!P3 STG.E desc[UR10][R2.64+0x3800], R9 ;  /* 0x003800090200b986 */ /* 0x0081e2000c10190a */
[----:B------:R-:W-:-:S03]  /*2e40*/  ISETP.GE.U32.AND.EX P5, PT, RZ, UR5, PT, P5 ;  /* 0x00000005ff007c0c */ /* 0x000fc6000bfa6150 */
[----:B----4-:R0:W-:Y:S04]  /*2e50*/  @!P0 STG.E desc[UR10][R2.64], R29 ;  /* 0x0000001d02008986 */ /* 0x0101e8000c10190a */
[----:B------:R0:W-:Y:S04]  /*2e60*/  @!P4 STG.E desc[UR10][R2.64+0x3c00], R11 ;  /* 0x003c000b0200c986 */ /* 0x0001e8000c10190a */
[----:B------:R0:W-:Y:S04]  /*2e70*/  @!P6 STG.E desc[UR10][R2.64+0x4000], R13 ;  /* 0x0040000d0200e986 */ /* 0x0001e8000c10190a */
[----:B------:R0:W-:Y:S01]  /*2e80*/  @!P2 STG.E desc[UR10][R2.64+0x4400], R27 ;  /* 0x0044001b0200a986 */ /* 0x0001e2000c10190a */
[----:B------:R-:W-:Y:S05]  /*2e90*/  @P5 EXIT ;  /* 0x000000000000594d */ /* 0x000fea0003800000 */
[----:B------:R-:W1:Y:S04]  /*2ea0*/  LDS R35, [R35+0x4800] ;  /* 0x0048000023237984 */ /* 0x000e680000000800 */
[----:B-1----:R-:W-:Y:S01]  /*2eb0*/  STG.E desc[UR10][R2.64+0x4800], R35 ;  /* 0x0048002302007986 */ /* 0x002fe2000c10190a */
[----:B------:R-:W-:Y:S05]  /*2ec0*/  EXIT ;  /* 0x000000000000794d */ /* 0x000fea0003800000 */
.L_x_221:
        /* <DEDUP_REMOVED lines=11> */
.L_x_280:


//--------------------- .text._ZN3cub18CUB_300001_SM_10006detail9transform16transform_kernelINS2_10policy_hubILb1EN4cuda3std3__45tupleIJN6thrust24THRUST_300001_SM_1000_NS17counting_iteratorIiNSA_11use_defaultESC_SC_EEEEEE10policy1000El10GetMedian2NSA_6detail15normal_iteratorINSA_10device_ptrIjEEEEJSD_EEEvT0_iT1_T2_DpNS2_10kernel_argIT3_EE --------------------------
	.section	.text._ZN3cub18CUB_300001_SM_10006detail9transform16transform_kernelINS2_10policy_hubILb1EN4cuda3std3__45tupleIJN6thrust24THRUST_300001_SM_1000_NS17counting_iteratorIiNSA_11use_defaultESC_SC_EEEEEE10policy1000El10GetMedian2NSA_6detail15normal_iteratorINSA_10device_ptrIjEEEEJSD_EEEvT0_iT1_T2_DpNS2_10kernel_argIT3_EE,"ax",@progbits
	.align	128
        .global         _ZN3cub18CUB_300001_SM_10006detail9transform16transform_kernelINS2_10policy_hubILb1EN4cuda3std3__45tupleIJN6thrust24THRUST_300001_SM_1000_NS17counting_iteratorIiNSA_11use_defaultESC_SC_EEEEEE10policy1000El10GetMedian2NSA_6detail15normal_iteratorINSA_10device_ptrIjEEEEJSD_EEEvT0_iT1_T2_DpNS2_10kernel_argIT3_EE
        .type           _ZN3cub18CUB_300001_SM_10006detail9transform16transform_kernelINS2_10policy_hubILb1EN4cuda3std3__45tupleIJN6thrust24THRUST_300001_SM_1000_NS17counting_iteratorIiNSA_11use_defaultESC_SC_EEEEEE10policy1000El10GetMedian2NSA_6detail15normal_iteratorINSA_10device_ptrIjEEEEJSD_EEEvT0_iT1_T2_DpNS2_10kernel_argIT3_EE,@function
        .size           _ZN3cub18CUB_300001_SM_10006detail9transform16transform_kernelINS2_10policy_hubILb1EN4cuda3std3__45tupleIJN6thrust24THRUST_300001_SM_1000_NS17counting_iteratorIiNSA_11use_defaultESC_SC_EEEEEE10policy1000El10GetMedian2NSA_6detail15normal_iteratorINSA_10device_ptrIjEEEEJSD_EEEvT0_iT1_T2_DpNS2_10kernel_argIT3_EE,(.L_x_281 - _ZN3cub18CUB_300001_SM_10006detail9transform16transform_kernelINS2_10policy_hubILb1EN4cuda3std3__45tupleIJN6thrust24THRUST_300001_SM_1000_NS17counting_iteratorIiNSA_11use_defaultESC_SC_EEEEEE10policy1000El10GetMedian2NSA_6detail15normal_iteratorINSA_10device_ptrIjEEEEJSD_EEEvT0_iT1_T2_DpNS2_10kernel_argIT3_EE)
        .other          _ZN3cub18CUB_300001_SM_10006detail9transform16transform_kernelINS2_10policy_hubILb1EN4cuda3std3__45tupleIJN6thrust24THRUST_300001_SM_1000_NS17counting_iteratorIiNSA_11use_defaultESC_SC_EEEEEE10policy1000El10GetMedian2NSA_6detail15normal_iteratorINSA_10device_ptrIjEEEEJSD_EEEvT0_iT1_T2_DpNS2_10kernel_argIT3_EE,@"STO_CUDA_ENTRY STV_DEFAULT"
_ZN3cub18CUB_300001_SM_10006detail9transform16transform_kernelINS2_10policy_hubILb1EN4cuda3std3__45tupleIJN6thrust24THRUST_300001_SM_1000_NS17counting_iteratorIiNSA_11use_defaultESC_SC_EEEEEE10policy1000El10GetMedian2NSA_6detail15normal_iteratorINSA_10device_ptrIjEEEEJSD_EEEvT0_iT1_T2_DpNS2_10kernel_argIT3_EE:
.text._ZN3cub18CUB_300001_SM_10006detail9transform16transform_kernelINS2_10policy_hubILb1EN4cuda3std3__45tupleIJN6thrust24THRUST_300001_SM_1000_NS17counting_iteratorIiNSA_11use_defaultESC_SC_EEEEEE10policy1000El10GetMedian2NSA_6detail15normal_iteratorINSA_10device_ptrIjEEEEJSD_EEEvT0_iT1_T2_DpNS2_10kernel_argIT3_EE:
[----:B------:R-:W-:Y:S01]  /*0000*/  LDC R1, c[0x0][0x37c] ;  /* 0x0000df00ff017b82 */ /* 0x000fe20000000800 */
[----:B------:R-:W0:Y:S07]  /*0010*/  LDCU UR9, c[0x0][0x388] ;  /* 0x00007100ff0977ac */ /* 0x000e2e0008000800 */
[----:B------:R-:W1:Y:S01]  /*0020*/  S2UR UR6, SR_CTAID.X ;  /* 0x00000000000679c3 */ /* 0x000e620000002500 */
[----:B------:R-:W2:Y:S01]  /*0030*/  LDCU.64 UR4, c[0x0][0x380] ;  /* 0x00007000ff0477ac */ /* 0x000ea20008000a00 */
[----:B------:R-:W3:Y:S01]  /*0040*/  LDCU.64 UR12, c[0x0][0x3a0] ;  /* 0x00007400ff0c77ac */ /* 0x000ee20008000a00 */
[----:B------:R-:W4:Y:S01]  /*0050*/  LDCU UR10, c[0x0][0x3a8] ;  /* 0x00007500ff0a77ac */ /* 0x000f220008000800 */
[----:B------:R-:W1:Y:S01]  /*0060*/  LDCU.64 UR14, c[0x0][0x358] ;  /* 0x00006b00ff0e77ac */ /* 0x000e620008000a00 */
[----:B0-----:R-:W-:-:S04]  /*0070*/  USHF.L.U32 UR11, UR9, 0x7, URZ ;  /* 0x00000007090b7899 */ /* 0x001fc800080006ff */
[----:B------:R-:W-:Y:S02]  /*0080*/  USHF.R.S32.HI UR16, URZ, 0x1f, UR11 ;  /* 0x0000001fff107899 */ /* 0x000fe4000801140b */
[----:B-1----:R-:W-:Y:S02]  /*0090*/  UIMAD.WIDE.U32 UR18, UR11, UR6, URZ ;  /* 0x000000060b1272a5 */ /* 0x002fe4000f8e00ff */
[----:B------:R-:W-:Y:S02]  /*00a0*/  UIMAD UR8, UR16, UR6, URZ ;  /* 0x00000006100872a4 */ /* 0x000fe4000f8e02ff */
[----:B--2---:R-:W-:Y:S02]  /*00b0*/  UIADD3 UR7, UP0, UPT, -UR18, UR4, URZ ;  /* 0x0000000412077290 */ /* 0x004fe4000ff1e1ff */
[----:B------:R-:W-:Y:S02]  /*00c0*/  UIADD3 UR8, UPT, UPT, UR19, UR8, URZ ;  /* 0x0000000813087290 */ /* 0x000fe4000fffe0ff */
[----:B---3--:R-:W-:-:S02]  /*00d0*/  ULEA UR4, UP1, UR18, UR12, 0x2 ;  /* 0x0000000c12047291 */ /* 0x008fc4000f8210ff */
[----:B------:R-:W-:Y:S02]  /*00e0*/  UIADD3.X UR5, UPT, UPT, ~UR8, UR5, URZ, UP0, !UPT ;  /* 0x0000000508057290 */ /* 0x000fe400087fe5ff */
[----:B------:R-:W-:-:S04]  /*00f0*/  UISETP.LT.U32.AND UP0, UPT, UR7, UR11, UPT ;  /* 0x0000000b0700728c */ /* 0x000fc8000bf01070 */
[----:B------:R-:W-:Y:S02]  /*0100*/  UISETP.LT.AND.EX UP0, UPT, UR5, UR16, UPT, UP0 ;  /* 0x000000100500728c */ /* 0x000fe4000bf01300 */
[----:B------:R-:W-:Y:S02]  /*0110*/  USHF.L.U64.HI UR5, UR18, 0x2, UR8 ;  /* 0x0000000212057899 */ /* 0x000fe40008010208 */
[----:B------:R-:W-:Y:S02]  /*0120*/  USEL UR7, UR7, UR11, UP0 ;  /* 0x0000000b07077287 */ /* 0x000fe40008000000 */
[----:B------:R-:W-:Y:S02]  /*0130*/  UIADD3.X UR5, UPT, UPT, UR5, UR13, URZ, UP1, !UPT ;  /* 0x0000000d05057290 */ /* 0x000fe40008ffe4ff */
[----:B------:R-:W-:Y:S02]  /*0140*/  UISETP.NE.AND UP0, UPT, UR11, UR7, UPT ;  /* 0x000000070b00728c */ /* 0x000fe4000bf05270 */
[----:B----4-:R-:W-:-:S07]  /*0150*/  UIADD3 UR8, UPT, UPT, UR18, UR10, URZ ;  /* 0x0000000a12087290 */ /* 0x010fce000fffe0ff */
[----:B------:R-:W-:Y:S05]  /*0160*/  BRA.U !UP0, `(.L_x_222) ;  /* 0x0000001108487547 */ /* 0x000fea000b800000 */
[----:B------:R-:W-:-:S06]  /*0170*/  UISETP.GE.AND UP0, UPT, UR9, 0x1, UPT ;  /* 0x000000010900788c */ /* 0x000fcc000bf06270 */
[----:B------:R-:W-:-:S13]  /*0180*/  PLOP3.LUT P0, PT, PT, PT, UP0, 0x80, 0x8 ;  /* 0x000000000008781c */ /* 0x000fda0003f0f008 */
[----:B------:R-:W-:Y:S05]  /*0190*/  @!P0 EXIT ;  /* 0x000000000000894d */ /* 0x000fea0003800000 */
[----:B------:R-:W0:Y:S01]  /*01a0*/  LDC R5, c[0x0][0x398] ;  /* 0x0000e600ff057b82 */ /* 0x000e220000000800 */
[----:B------:R-:W1:Y:S01]  /*01b0*/  S2R R0, SR_TID.X ;  /* 0x0000000000007919 */ /* 0x000e620000002100 */
[----:B------:R-:W-:Y:S01]  /*01c0*/  UISETP.GE.U32.AND UP0, UPT, UR9, 0x8, UPT ;  /* 0x000000080900788c */ /* 0x000fe2000bf06070 */
[----:B------:R-:W-:Y:S01]  /*01d0*/  HFMA2 R3, -RZ, RZ, 0, 0 ;  /* 0x00000000ff037431 */ /* 0x000fe200000001ff */
[----:B------:R-:W-:Y:S01]  /*01e0*/  ULOP3.LUT UR10, UR9, 0x7, URZ, 0xc0, !UPT ;  /* 0x00000007090a7892 */ /* 0x000fe2000f8ec0ff */
[----:B0-----:R-:W-:-:S04]  /*01f0*/  LEA.HI R2, R5, R5, RZ, 0x1 ;  /* 0x0000000505027211 */ /* 0x001fc800078f08ff */
[----:B------:R-:W-:Y:S02]  /*0200*/  SHF.R.S32.HI R2, RZ, 0x1, R2 ;  /* 0x00000001ff027819 */ /* 0x000fe40000011402 */
[----:B-1----:R-:W-:Y:S05]  /*0210*/  BRA.U !UP0, `(.L_x_223) ;  /* 0x0000000908a87547 */ /* 0x002fea000b800000 */
[----:B------:R-:W-:-:S13]  /*0220*/  ISETP.GE.AND P0, PT, R0, UR7, PT ;  /* 0x0000000700007c0c */ /* 0x000fda000bf06270 */
[----:B------:R-:W0:Y:S01]  /*0230*/  @!P0 LDC.64 R6, c[0x0][0x390] ;  /* 0x0000e400ff068b82 */ /* 0x000e220000000a00 */
[----:B------:R-:W-:-:S05]  /*0240*/  @!P0 IADD3 R3, PT, PT, R0, UR8, RZ ;  /* 0x0000000800038c10 */ /* 0x000fca000fffe0ff */
[----:B------:R-:W-:-:S04]  /*0250*/  @!P0 IMAD R9, R3, R5, R2 ;  /* 0x0000000503098224 */ /* 0x000fc800078e0202 */
[----:B0-----:R-:W-:-:S06]  /*0260*/  @!P0 IMAD.WIDE.U32 R6, R9, 0x4, R6 ;  /* 0x0000000409068825 */ /* 0x001fcc00078e0006 */
[----:B------:R-:W2:Y:S01]  /*0270*/  @!P0 LDG.E R6, desc[UR14][R6.64] ;  /* 0x0000000e06068981 */ /* 0x000ea2000c1e1900 */
[----:B------:R-:W-:Y:S02]  /*0280*/  IADD3 R4, PT, PT, R0, 0x80, RZ ;  /* 0x0000008000047810 */ /* 0x000fe40007ffe0ff */
[----:B------:R-:W-:Y:S02]  /*0290*/  MOV R9, 0x4 ;  /* 0x0000000400097802 */ /* 0x000fe40000000f00 */
[----:B------:R-:W-:-:S03]  /*02a0*/  ISETP.GE.AND P1, PT, R4, UR7, PT ;  /* 0x0000000704007c0c */ /* 0x000fc6000bf26270 */
[----:B------:R-:W-:-:S10]  /*02b0*/  @!P0 IMAD.WIDE.U32 R8, R0, R9, UR4 ;  /* 0x0000000400088e25 */ /* 0x000fd4000f8e0009 */
[----:B------:R-:W0:Y:S01]  /*02c0*/  @!P1 LDC.64 R10, c[0x0][0x390] ;  /* 0x0000e400ff0a9b82 */ /* 0x000e220000000a00 */
[----:B------:R-:W-:-:S05]  /*02d0*/  @!P1 IADD3 R14, PT, PT, R4, UR8, RZ ;  /* 0x00000008040e9c10 */ /* 0x000fca000fffe0ff */
[----:B------:R-:W-:-:S04]  /*02e0*/  @!P1 IMAD R13, R14, R5, R2 ;  /* 0x000000050e0d9224 */ /* 0x000fc800078e0202 */
[----:B0-----:R-:W-:-:S04]  /*02f0*/  @!P1 IMAD.WIDE.U32 R10, R13, 0x4, R10 ;  /* 0x000000040d0a9825 */ /* 0x001fc800078e000a */
[----:B--2---:R-:W-:-:S05]  /*0300*/  @!P0 IMAD R3, R3, -0x100, R6 ;  /* 0xffffff0003038824 */ /* 0x004fca00078e0206 */
[----:B------:R0:W-:Y:S04]  /*0310*/  @!P0 STG.E desc[UR14][R8.64], R3 ;  /* 0x0000000308008986 */ /* 0x0001e8000c10190e */
[----:B------:R-:W2:Y:S01]  /*0320*/  @!P1 LDG.E R11, desc[UR14][R10.64] ;  /* 0x0000000e0a0b9981 */ /* 0x000ea2000c1e1900 */
[----:B------:R-:W-:Y:S01]  /*0330*/  VIADD R6, R0, 0x100 ;  /* 0x0000010000067836 */ /* 0x000fe20000000000 */
[----:B------:R-:W-:-:S04]  /*0340*/  MOV R7, 0x4 ;  /* 0x0000000400077802 */ /* 0x000fc80000000f00 */
[----:B------:R-:W-:-:S13]  /*0350*/  ISETP.GE.AND P0, PT, R6, UR7, PT ;  /* 0x0000000706007c0c */ /* 0x000fda000bf06270 */
[----:B------:R-:W1:Y:S01]  /*0360*/  @!P0 LDC.64 R12, c[0x0][0x390] ;  /* 0x0000e400ff0c8b82 */ /* 0x000e620000000a00 */
[----:B------:R-:W-:Y:S01]  /*0370*/  @!P0 IADD3 R16, PT, PT, R6, UR8, RZ ;  /* 0x0000000806108c10 */ /* 0x000fe2000fffe0ff */
[----:B------:R-:W-:-:S04]  /*0380*/  IMAD.WIDE R6, R4, R7, UR4 ;  /* 0x0000000404067e25 */ /* 0x000fc8000f8e0207 */
[----:B------:R-:W-:-:S04]  /*0390*/  @!P0 IMAD R17, R16, R5, R2 ;  /* 0x0000000510118224 */ /* 0x000fc800078e0202 */
[----:B-1----:R-:W-:-:S04]  /*03a0*/  @!P0 IMAD.WIDE.U32 R12, R17, 0x4, R12 ;  /* 0x00000004110c8825 */ /* 0x002fc800078e000c */
[----:B--2---:R-:W-:-:S05]  /*03b0*/  @!P1 IMAD R15, R14, -0x100, R11 ;  /* 0xffffff000e0f9824 */ /* 0x004fca00078e020b */
[----:B------:R1:W-:Y:S04]  /*03c0*/  @!P1 STG.E desc[UR14][R6.64], R15 ;  /* 0x0000000f06009986 */ /* 0x0003e8000c10190e */
[----:B------:R-:W2:Y:S01]  /*03d0*/  @!P0 LDG.E R13, desc[UR14][R12.64] ;  /* 0x0000000e0c0d8981 */ /* 0x000ea2000c1e1900 */
[----:B0-----:R-:W-:-:S04]  /*03e0*/  IADD3 R3, PT, PT, R0, 0x180, RZ ;  /* 0x0000018000037810 */ /* 0x001fc80007ffe0ff */
[----:B------:R-:W-:-:S13]  /*03f0*/  ISETP.GE.AND P1, PT, R3, UR7, PT ;  /* 0x0000000703007c0c */ /* 0x000fda000bf26270 */
[----:B------:R-:W0:Y:S01]  /*0400*/  @!P1 LDC.64 R8, c[0x0][0x390] ;  /* 0x0000e400ff089b82 */ /* 0x000e220000000a00 */
[----:B------:R-:W-:-:S05]  /*0410*/  @!P1 IADD3 R4, PT, PT, R3, UR8, RZ ;  /* 0x0000000803049c10 */ /* 0x000fca000fffe0ff */
[----:B------:R-:W-:-:S04]  /*0420*/  @!P1 IMAD R11, R4, R5, R2 ;  /* 0x00000005040b9224 */ /* 0x000fc800078e0202 */
[----:B0-----:R-:W-:-:S04]  /*0430*/  @!P1 IMAD.WIDE.U32 R8, R11, 0x4, R8 ;  /* 0x000000040b089825 */ /* 0x001fc800078e0008 */
[----:B--2---:R-:W-:-:S05]  /*0440*/  @!P0 IMAD R3, R16, -0x100, R13 ;  /* 0xffffff0010038824 */ /* 0x004fca00078e020d */
[----:B------:R0:W-:Y:S04]  /*0450*/  @!P0 STG.E desc[UR14][R6.64+0x200], R3 ;  /* 0x0002000306008986 */ /* 0x0001e8000c10190e */
[----:B------:R-:W2:Y:S01]  /*0460*/  @!P1 LDG.E R9, desc[UR14][R8.64] ;  /* 0x0000000e08099981 */ /* 0x000ea2000c1e1900 */
[----:B------:R-:W-:-:S04]  /*0470*/  IADD3 R14, PT, PT, R0, 0x200, RZ ;  /* 0x00000200000e7810 */ /* 0x000fc80007ffe0ff */
[----:B------:R-:W-:-:S13]  /*0480*/  ISETP.GE.AND P0, PT, R14, UR7, PT ;  /* 0x000000070e007c0c */ /* 0x000fda000bf06270 */
[----:B------:R-:W3:Y:S01]  /*0490*/  @!P0 LDC.64 R10, c[0x0][0x390] ;  /* 0x0000e400ff0a8b82 */ /* 0x000ee20000000a00 */
[----:B------:R-:W-:-:S04]  /*04a0*/  @!P0 VIADD R14, R14, UR8 ;  /* 0x000000080e0e8c36 */ /* 0x000fc80008000000 */
[----:B-1----:R-:W-:-:S04]  /*04b0*/  @!P0 IMAD R15, R14, R5, R2 ;  /* 0x000000050e0f8224 */ /* 0x002fc800078e0202 */
[----:B---3--:R-:W-:-:S04]  /*04c0*/  @!P0 IMAD.WIDE.U32 R10, R15, 0x4, R10 ;  /* 0x000000040f0a8825 */ /* 0x008fc800078e000a */
        /* <DEDUP_REMOVED lines=11> */
[----:B------:R-:W1:Y:S01]  /*0580*/  @!P1 LDG.E R9, desc[UR14][R8.64] ;  /* 0x0000000e08099981 */ /* 0x000e62000c1e1900 */
[----:B------:R-:W-:-:S04]  /*0590*/  IADD3 R12, PT, PT, R0, 0x300, RZ ;  /* 0x00000300000c7810 */ /* 0x000fc80007ffe0ff */
[----:B------:R-:W-:-:S13]  /*05a0*/  ISETP.GE.AND P0, PT, R12, UR7, PT ;  /* 0x000000070c007c0c */ /* 0x000fda000bf06270 */
[----:B------:R-:W2:Y:S01]  /*05b0*/  @!P0 LDC.64 R10, c[0x0][0x390] ;  /* 0x0000e400ff0a8b82 */ /* 0x000ea20000000a00 */
[----:B------:R-:W-:-:S05]  /*05c0*/  @!P0 IADD3 R12, PT, PT, R12, UR8, RZ ;  /* 0x000000080c0c8c10 */ /* 0x000fca000fffe0ff */
[----:B------:R-:W-:-:S04]  /*05d0*/  @!P0 IMAD R15, R12, R5, R2 ;  /* 0x000000050c0f8224 */ /* 0x000fc800078e0202 */
[----:B--2---:R-:W-:-:S04]  /*05e0*/  @!P0 IMAD.WIDE.U32 R10, R15, 0x4, R10 ;  /* 0x000000040f0a8825 */ /* 0x004fc800078e000a */
[----:B-1----:R-:W-:-:S05]  /*05f0*/  @!P1 IMAD R13, R4, -0x100, R9 ;  /* 0xffffff00040d9824 */ /* 0x002fca00078e0209 */
[----:B------:R1:W-:Y:S04]  /*0600*/  @!P1 STG.E desc[UR14][R6.64+0x800], R13 ;  /* 0x0008000d06009986 */ /* 0x0003e8000c10190e */
[----:B------:R-:W2:Y:S01]  /*0610*/  @!P0 LDG.E R11, desc[UR14][R10.64] ;  /* 0x0000000e0a0b8981 */ /* 0x000ea2000c1e1900 */
[----:B0-----:R-:W-:-:S04]  /*0620*/  IADD3 R3, PT, PT, R0, 0x380, RZ ;  /* 0x0000038000037810 */ /* 0x001fc80007ffe0ff */
[----:B------:R-:W-:-:S13]  /*0630*/  ISETP.GE.AND P1, PT, R3, UR7, PT ;  /* 0x0000000703007c0c */ /* 0x000fda000bf26270 */
[----:B------:R-:W0:Y:S01]  /*0640*/  @!P1 LDC.64 R8, c[0x0][0x390] ;  /* 0x0000e400ff089b82 */ /* 0x000e220000000a00 */
[----:B------:R-:W-:-:S04]  /*0650*/  @!P1 VIADD R3, R3, UR8 ;  /* 0x0000000803039c36 */ /* 0x000fc80008000000 */
[----:B------:R-:W-:-:S04]  /*0660*/  @!P1 IMAD R5, R3, R5, R2 ;  /* 0x0000000503059224 */ /* 0x000fc800078e0202 */
[----:B0-----:R-:W-:-:S04]  /*0670*/  @!P1 IMAD.WIDE.U32 R4, R5, 0x4, R8 ;  /* 0x0000000405049825 */ /* 0x001fc800078e0008 */
[----:B--2---:R-:W-:-:S05]  /*0680*/  @!P0 IMAD R15, R12, -0x100, R11 ;  /* 0xffffff000c0f8824 */ /* 0x004fca00078e020b */
[----:B------:R1:W-:Y:S04]  /*0690*/  @!P0 STG.E desc[UR14][R6.64+0xa00], R15 ;  /* 0x000a000f06008986 */ /* 0x0003e8000c10190e */
[----:B------:R-:W2:Y:S01]  /*06a0*/  @!P1 LDG.E R4, desc[UR14][R4.64] ;  /* 0x0000000e04049981 */ /* 0x000ea2000c1e1900 */
[----:B------:R-:W-:Y:S01]  /*06b0*/  ULOP3.LUT UR6, UR9, 0x7ffffff8, URZ, 0xc0, !UPT ;  /* 0x7ffffff809067892 */ /* 0x000fe2000f8ec0ff */
[----:B--2---:R-:W-:-:S05]  /*06c0*/  @!P1 IMAD R9, R3, -0x100, R4 ;  /* 0xffffff0003099824 */ /* 0x004fca00078e0204 */
[----:B------:R-:W-:Y:S01]  /*06d0*/  MOV R3, UR6 ;  /* 0x0000000600037c02 */ /* 0x000fe20008000f00 */
[----:B------:R1:W-:Y:S03]  /*06e0*/  @!P1 STG.E desc[UR14][R6.64+0xc00], R9 ;  /* 0x000c000906009986 */ /* 0x0003e6000c10190e */
[----:B------:R-:W-:-:S13]  /*06f0*/  ISETP.NE.AND P0, PT, R3, 0x8, PT ;  /* 0x000000080300780c */ /* 0x000fda0003f05270 */
[----:B-1----:R-:W-:Y:S05]  /*0700*/  @!P0 BRA `(.L_x_223) ;  /* 0x00000004006c8947 */ /* 0x002fea0003800000 */
[----:B------:R-:W0:Y:S01]  /*0710*/  LDC.64 R4, c[0x0][0x390] ;  /* 0x0000e400ff047b82 */ /* 0x000e220000000a00 */
[----:B------:R-:W-:Y:S01]  /*0720*/  MOV R8, 0x8 ;  /* 0x0000000800087802 */ /* 0x000fe20000000f00 */
[----:B------:R-:W1:Y:S06]  /*0730*/  LDCU UR6, c[0x0][0x398] ;  /* 0x00007300ff0677ac */ /* 0x000e6c0008000800 */
.L_x_226:
[----:B--2---:R-:W-:-:S04]  /*0740*/  LEA R9, R8, R0, 0x7 ;  /* 0x0000000008097211 */ /* 0x004fc800078e38ff */
[----:B------:R-:W-:-:S13]  /*0750*/  ISETP.GE.AND P0, PT, R9, UR7, PT ;  /* 0x0000000709007c0c */ /* 0x000fda000bf06270 */
[----:B------:R-:W2:Y:S01]  /*0760*/  @!P0 LDC R7, c[0x0][0x398] ;  /* 0x0000e600ff078b82 */ /* 0x000ea20000000800 */
[----:B------:R-:W-:-:S07]  /*0770*/  @!P0 IADD3 R13, PT, PT, R9, UR8, RZ ;  /* 0x00000008090d8c10 */ /* 0x000fce000fffe0ff */
[----:B------:R-:W3:Y:S01]  /*0780*/  @!P0 LDC.64 R10, c[0x0][0x390] ;  /* 0x0000e400ff0a8b82 */ /* 0x000ee20000000a00 */
[----:B--2---:R-:W-:-:S04]  /*0790*/  @!P0 IMAD R7, R13, R7, R2 ;  /* 0x000000070d078224 */ /* 0x004fc800078e0202 */
[----:B---3--:R-:W-:-:S06]  /*07a0*/  @!P0 IMAD.WIDE.U32 R10, R7, 0x4, R10 ;  /* 0x00000004070a8825 */ /* 0x008fcc00078e000a */
[----:B------:R-:W2:Y:S01]  /*07b0*/  @!P0 LDG.E R10, desc[UR14][R10.64] ;  /* 0x0000000e0a0a8981 */ /* 0x000ea2000c1e1900 */
[----:B------:R-:W-:Y:S01]  /*07c0*/  IADD3 R12, PT, PT, R9, 0x80, RZ ;  /* 0x00000080090c7810 */ /* 0x000fe20007ffe0ff */
[----:B------:R-:W-:-:S03]  /*07d0*/  HFMA2 R14, -RZ, RZ, 0, 2.384185791015625e-07 ;  /* 0x00000004ff0e7431 */ /* 0x000fc600000001ff */
[----:B------:R-:W-:Y:S02]  /*07e0*/  ISETP.GE.AND P1, PT, R12, UR7, PT ;  /* 0x000000070c007c0c */ /* 0x000fe4000bf26270 */
[----:B------:R-:W-:-:S11]  /*07f0*/  @!P0 IMAD.WIDE.U32 R14, R9, R14, UR4 ;  /* 0x00000004090e8e25 */ /* 0x000fd6000f8e000e */
[----:B------:R-:W3:Y:S01]  /*0800*/  @!P1 LDC R17, c[0x0][0x398] ;  /* 0x0000e600ff119b82 */ /* 0x000ee20000000800 */
[----:B------:R-:W-:-:S07]  /*0810*/  @!P1 VIADD R19, R12, UR8 ;  /* 0x000000080c139c36 */ /* 0x000fce0008000000 */
[----:B------:R-:W4:Y:S01]  /*0820*/  @!P1 LDC.64 R6, c[0x0][0x390] ;  /* 0x0000e400ff069b82 */ /* 0x000f220000000a00 */
[----:B---3--:R-:W-:-:S04]  /*0830*/  @!P1 IMAD R17, R19, R17, R2 ;  /* 0x0000001113119224 */ /* 0x008fc800078e0202 */
[----:B----4-:R-:W-:-:S04]  /*0840*/  @!P1 IMAD.WIDE.U32 R16, R17, 0x4, R6 ;  /* 0x0000000411109825 */ /* 0x010fc800078e0006 */
[----:B--2---:R-:W-:-:S05]  /*0850*/  @!P0 IMAD R25, R13, -0x100, R10 ;  /* 0xffffff000d198824 */ /* 0x004fca00078e020a */
[----:B------:R2:W-:Y:S04]  /*0860*/  @!P0 STG.E desc[UR14][R14.64], R25 ;  /* 0x000000190e008986 */ /* 0x0005e8000c10190e */
[----:B------:R-:W3:Y:S01]  /*0870*/  @!P1 LDG.E R16, desc[UR14][R16.64] ;  /* 0x0000000e10109981 */ /* 0x000ee2000c1e1900 */
[----:B------:R-:W-:Y:S02]  /*0880*/  IADD3 R21, PT, PT, R9, 0x100, RZ ;  /* 0x0000010009157810 */ /* 0x000fe40007ffe0ff */
[----:B------:R-:W-:Y:S02]  /*0890*/  MOV R7, 0x4 ;  /* 0x0000000400077802 */ /* 0x000fe40000000f00 */
[----:B------:R-:W-:-:S03]  /*08a0*/  ISETP.GE.AND P0, PT, R21, UR7, PT ;  /* 0x0000000715007c0c */ /* 0x000fc6000bf06270 */
[----:B------:R-:W-:-:S10]  /*08b0*/  IMAD.WIDE R6, R12, R7, UR4 ;  /* 0x000000040c067e25 */ /* 0x000fd4000f8e0207 */
[----:B------:R-:W4:Y:S01]  /*08c0*/  @!P0 LDC R13, c[0x0][0x398] ;  /* 0x0000e600ff0d8b82 */ /* 0x000f220000000800 */
[----:B------:R-:W-:-:S07]  /*08d0*/  @!P0 IADD3 R21, PT, PT, R21, UR8, RZ ;  /* 0x0000000815158c10 */ /* 0x000fce000fffe0ff */
[----:B------:R-:W2:Y:S01]  /*08e0*/  @!P0 LDC.64 R10, c[0x0][0x390] ;  /* 0x0000e400ff0a8b82 */ /* 0x000ea20000000a00 */
[----:B----4-:R-:W-:-:S04]  /*08f0*/  @!P0 IMAD R13, R21, R13, R2 ;  /* 0x0000000d150d8224 */ /* 0x010fc800078e0202 */
[----:B--2---:R-:W-:-:S04]  /*0900*/  @!P0 IMAD.WIDE.U32 R14, R13, 0x4, R10 ;  /* 0x000000040d0e8825 */ /* 0x004fc800078e000a */
[----:B---3--:R-:W-:-:S05]  /*0910*/  @!P1 IMAD R23, R19, -0x100, R16 ;  /* 0xffffff0013179824 */ /* 0x008fca00078e0210 */
[----:B------:R2:W-:Y:S04]  /*0920*/  @!P1 STG.E desc[UR14][R6.64], R23 ;  /* 0x0000001706009986 */ /* 0x0005e8000c10190e */
[----:B------:R-:W3:Y:S01]  /*0930*/  @!P0 LDG.E R14, desc[UR14][R14.64] ;  /* 0x0000000e0e0e8981 */ /* 0x000ee2000c1e1900 */
[----:B------:R-:W-:-:S04]  /*0940*/  IADD3 R19, PT, PT, R9, 0x180, RZ ;  /* 0x0000018009137810 */ /* 0x000fc80007ffe0ff */
[----:B------:R-:W-:-:S13]  /*0950*/  ISETP.GE.AND P1, PT, R19, UR7, PT ;  /* 0x0000000713007c0c */ /* 0x000fda000bf26270 */
[----:B------:R-:W4:Y:S01]  /*0960*/  @!P1 LDC R13, c[0x0][0x398] ;  /* 0x0000e600ff0d9b82 */ /* 0x000f220000000800 */
[----:B------:R-:W-:-:S07]  /*0970*/  @!P1 VIADD R19, R19, UR8 ;  /* 0x0000000813139c36 */ /* 0x000fce0008000000 */
[----:B------:R-:W5:Y:S01]  /*0980*/  @!P1 LDC.64 R10, c[0x0][0x390] ;  /* 0x0000e400ff0a9b82 */ /* 0x000f620000000a00 */
[----:B----4-:R-:W-:-:S04]  /*0990*/  @!P1 IMAD R13, R19, R13, R2 ;  /* 0x0000000d130d9224 */ /* 0x010fc800078e0202 */
[----:B-----5:R-:W-:-:S04]  /*09a0*/  @!P1 IMAD.WIDE.U32 R12, R13, 0x4, R10 ;  /* 0x000000040d0c9825 */ /* 0x020fc800078e000a */
[----:B---3--:R-:W-:-:S05]  /*09b0*/  @!P0 IMAD R21, R21, -0x100, R14 ;  /* 0xffffff0015158824 */ /* 0x008fca00078e020e */
[----:B------:R3:W-:Y:S04]  /*09c0*/  @!P0 STG.E desc[UR14][R6.64+0x200], R21 ;  /* 0x0002001506008986 */ /* 0x0007e8000c10190e */
[----:B------:R-:W2:Y:S01]  /*09d0*/  @!P1 LDG.E R12, desc[UR14][R12.64] ;  /* 0x0000000e0c0c9981 */ /* 0x000ea2000c1e1900 */
[----:B------:R-:W-:-:S04]  /*09e0*/  IADD3 R17, PT, PT, R9, 0x200, RZ ;  /* 0x0000020009117810 */ /* 0x000fc80007ffe0ff */
[----:B------:R-:W-:-:S13]  /*09f0*/  ISETP.GE.AND P0, PT, R17, UR7, PT ;  /* 0x0000000711007c0c */ /* 0x000fda000bf06270 */
[----:B------:R-:W4:Y:S01]  /*0a00*/  @!P0 LDC R15, c[0x0][0x398] ;  /* 0x0000e600ff0f8b82 */ /* 0x000f220000000800 */
[----:B------:R-:W-:-:S07]  /*0a10*/  @!P0 IADD3 R17, PT, PT, R17, UR8, RZ ;  /* 0x0000000811118c10 */ /* 0x000fce000fffe0ff */
[----:B------:R-:W5:Y:S01]  /*0a20*/  @!P0 LDC.64 R10, c[0x0][0x390] ;  /* 0x0000e400ff0a8b82 */ /* 0x000f620000000a00 */
[----:B----4-:R-:W-:-:S04]  /*0a30*/  @!P0 IMAD R15, R17, R15, R2 ;  /* 0x0000000f110f8224 */ /* 0x010fc800078e0202 */
[----:B-----5:R-:W-:-:S04]  /*0a40*/  @!P0 IMAD.WIDE.U32 R14, R15, 0x4, R10 ;  /* 0x000000040f0e8825 */ /* 0x020fc800078e000a */
[----:B--2---:R-:W-:-:S05]  /*0a50*/  @!P1 IMAD R23, R19, -0x100, R12 ;  /* 0xffffff0013179824 */ /* 0x004fca00078e020c */
[----:B------:R2:W-:Y:S04]  /*0a60*/  @!P1 STG.E desc[UR14][R6.64+0x400], R23 ;  /* 0x0004001706009986 */ /* 0x0005e8000c10190e */
[----:B------:R-:W3:Y:S01]  /*0a70*/  @!P0 LDG.E R14, desc[UR14][R14.64] ;  /* 0x0000000e0e0e8981 */ /* 0x000ee2000c1e1900 */
[----:B------:R-:W-:-:S04]  /*0a80*/  IADD3 R19, PT, PT, R9, 0x280, RZ ;  /* 0x0000028009137810 */ /* 0x000fc80007ffe0ff */
[----:B------:R-:W-:-:S13]  /*0a90*/  ISETP.GE.AND P1, PT, R19, UR7, PT ;  /* 0x0000000713007c0c */ /* 0x000fda000bf26270 */
[----:B------:R-:W4:Y:S01]  /*0aa0*/  @!P1 LDC R13, c[0x0][0x398] ;  /* 0x0000e600ff0d9b82 */ /* 0x000f220000000800 */
[----:B------:R-:W-:-:S07]  /*0ab0*/  @!P1 IADD3 R19, PT, PT, R19, UR8, RZ ;  /* 0x0000000813139c10 */ /* 0x000fce000fffe0ff */
[----:B------:R-:W5:Y:S01]  /*0ac0*/  @!P1 LDC.64 R10, c[0x0][0x390] ;  /* 0x0000e400ff0a9b82 */ /* 0x000f620000000a00 */
[----:B----4-:R-:W-:-:S04]  /*0ad0*/  @!P1 IMAD R13, R19, R13, R2 ;  /* 0x0000000d130d9224 */ /* 0x010fc800078e0202 */
[----:B-----5:R-:W-:-:S04]  /*0ae0*/  @!P1 IMAD.WIDE.U32 R12, R13, 0x4, R10 ;  /* 0x000000040d0c9825 */ /* 0x020fc800078e000a */
        /* <DEDUP_REMOVED lines=12> */
[----:B------:R-:W3:Y:S01]  /*0bb0*/  @!P0 LDG.E R10, desc[UR14][R10.64] ;  /* 0x0000000e0a0a8981 */ /* 0x000ee2000c1e1900 */
[----:B------:R-:W-:Y:S01]  /*0bc0*/  IADD3 R9, PT, PT, R9, 0x380, RZ ;  /* 0x0000038009097810 */ /* 0x000fe20007ffe0ff */
[----:B------:R-:W-:Y:S01]  /*0bd0*/  BSSY.RECONVERGENT B0, `(.L_x_224) ;  /* 0x000000d000007945 */ /* 0x000fe20003800200 */
[----:B------:R-:W-:-:S04]  /*0be0*/  IADD3 R8, PT, PT, R8, 0x8, RZ ;  /* 0x0000000808087810 */ /* 0x000fc80007ffe0ff */
[----:B------:R-:W-:Y:S01]  /*0bf0*/  ISETP.NE.AND P1, PT, R8, R3, PT ;  /* 0x000000030800720c */ /* 0x000fe20003f25270 */
[----:B---3--:R-:W-:-:S05]  /*0c00*/  @!P0 IMAD R15, R15, -0x100, R10 ;  /* 0xffffff000f0f8824 */ /* 0x008fca00078e020a */
[----:B------:R2:W-:Y:S01]  /*0c10*/  @!P0 STG.E desc[UR14][R6.64+0xa00], R15 ;  /* 0x000a000f06008986 */ /* 0x0005e2000c10190e */
[----:B------:R-:W-:-:S13]  /*0c20*/  ISETP.GE.AND P0, PT, R9, UR7, PT ;  /* 0x0000000709007c0c */ /* 0x000fda000bf06270 */
[----:B--2---:R-:W-:Y:S05]  /*0c30*/  @P0 BRA `(.L_x_225) ;  /* 0x0000000000180947 */ /* 0x004fea0003800000 */
[----:B------:R-:W-:-:S05]  /*0c40*/  IADD3 R9, PT, PT, R9, UR8, RZ ;  /* 0x0000000809097c10 */ /* 0x000fca000fffe0ff */
[----:B-1----:R-:W-:-:S04]  /*0c50*/  IMAD R11, R9, UR6, R2 ;  /* 0x00000006090b7c24 */ /* 0x002fc8000f8e0202 */
[----:B0-----:R-:W-:-:S06]  /*0c60*/  IMAD.WIDE.U32 R10, R11, 0x4, R4 ;  /* 0x000000040b0a7825 */ /* 0x001fcc00078e0004 */
[----:B------:R-:W2:Y:S02]  /*0c70*/  LDG.E R10, desc[UR14][R10.64] ;  /* 0x0000000e0a0a7981 */ /* 0x000ea4000c1e1900 */
[----:B--2---:R-:W-:-:S05]  /*0c80*/  IMAD R9, R9, -0x100, R10 ;  /* 0xffffff0009097824 */ /* 0x004fca00078e020a */
[----:B------:R2:W-:Y:S02]  /*0c90*/  STG.E desc[UR14][R6.64+0xc00], R9 ;  /* 0x000c000906007986 */ /* 0x0005e4000c10190e */
.L_x_225:
[----:B-1----:R-:W-:Y:S05]  /*0ca0*/  BSYNC.RECONVERGENT B0 ;  /* 0x0000000000007941 */ /* 0x002fea0003800200 */
.L_x_224:
[----:B------:R-:W-:Y:S05]  /*0cb0*/  @P1 BRA `(.L_x_226) ;  /* 0xfffffff800a01947 */ /* 0x000fea000383ffff */
.L_x_223:
[----:B------:R-:W-:-:S13]  /*0cc0*/  ISETP.NE.AND P0, PT, RZ, UR10, PT ;  /* 0x0000000aff007c0c */ /* 0x000fda000bf05270 */
[----:B------:R-:W-:Y:S05]  /*0cd0*/  @!P0 EXIT ;  /* 0x000000000000894d */ /* 0x000fea0003800000 */
[----:B--2---:R-:W1:Y:S01]  /*0ce0*/  LDC R6, c[0x0][0x388] ;  /* 0x0000e200ff067b82 */ /* 0x004e620000000800 */
[----:B------:R-:W-:Y:S01]  /*0cf0*/  UISETP.GE.U32.AND UP0, UPT, UR10, 0x4, UPT ;  /* 0x000000040a00788c */ /* 0x000fe2000bf06070 */
[----:B-1----:R-:W-:-:S04]  /*0d00*/  LOP3.LUT R14, R6, 0x3, RZ, 0xc0, !PT ;  /* 0x00000003060e7812 */ /* 0x002fc800078ec0ff */
[----:B------:R-:W-:-:S04]  /*0d10*/  ISETP.NE.AND P0, PT, R14, RZ, PT ;  /* 0x000000ff0e00720c */ /* 0x000fc80003f05270 */
[----:B------:R-:W-:Y:S09]  /*0d20*/  BRA.U !UP0, `(.L_x_227) ;  /* 0x0000000108ac7547 */ /* 0x000ff2000b800000 */
[----:B------:R-:W-:-:S04]  /*0d30*/  LEA R7, R3, R0, 0x7 ;  /* 0x0000000003077211 */ /* 0x000fc800078e38ff */
[----:B------:R-:W-:-:S13]  /*0d40*/  ISETP.GE.AND P2, PT, R7, UR7, PT ;  /* 0x0000000707007c0c */ /* 0x000fda000bf46270 */
[----:B------:R-:W1:Y:S01]  /*0d50*/  @!P2 LDC R9, c[0x0][0x398] ;  /* 0x0000e600ff09ab82 */ /* 0x000e620000000800 */
[----:B0-----:R-:W-:-:S07]  /*0d60*/  @!P2 IADD3 R5, PT, PT, R7, UR8, RZ ;  /* 0x000000080705ac10 */ /* 0x001fce000fffe0ff */
[----:B------:R-:W0:Y:S01]  /*0d70*/  @!P2 LDC.64 R10, c[0x0][0x390] ;  /* 0x0000e400ff0aab82 */ /* 0x000e220000000a00 */
[----:B-1----:R-:W-:-:S04]  /*0d80*/  @!P2 IMAD R9, R5, R9, R2 ;  /* 0x000000090509a224 */ /* 0x002fc800078e0202 */
[----:B0-----:R-:W-:-:S06]  /*0d90*/  @!P2 IMAD.WIDE.U32 R10, R9, 0x4, R10 ;  /* 0x00000004090aa825 */ /* 0x001fcc00078e000a */
[----:B------:R-:W2:Y:S01]  /*0da0*/  @!P2 LDG.E R10, desc[UR14][R10.64] ;  /* 0x0000000e0a0aa981 */ /* 0x000ea2000c1e1900 */
[----:B------:R-:W-:Y:S02]  /*0db0*/  VIADD R17, R7, 0x80 ;  /* 0x0000008007117836 */ /* 0x000fe40000000000 */
[----:B------:R-:W-:-:S03]  /*0dc0*/  HFMA2 R4, -RZ, RZ, 0, 2.384185791015625e-07 ;  /* 0x00000004ff047431 */ /* 0x000fc600000001ff */
[----:B------:R-:W-:-:S13]  /*0dd0*/  ISETP.GE.AND P1, PT, R17, UR7, PT ;  /* 0x0000000711007c0c */ /* 0x000fda000bf26270 */
[----:B------:R-:W0:Y:S01]  /*0de0*/  @!P1 LDC R13, c[0x0][0x398] ;  /* 0x0000e600ff0d9b82 */ /* 0x000e220000000800 */
[----:B------:R-:W-:-:S07]  /*0df0*/  @!P1 IADD3 R17, PT, PT, R17, UR8, RZ ;  /* 0x0000000811119c10 */ /* 0x000fce000fffe0ff */
[----:B------:R-:W1:Y:S01]  /*0e00*/  @!P1 LDC.64 R8, c[0x0][0x390] ;  /* 0x0000e400ff089b82 */ /* 0x000e620000000a00 */
[----:B0-----:R-:W-:-:S04]  /*0e10*/  @!P1 IMAD R13, R17, R13, R2 ;  /* 0x0000000d110d9224 */ /* 0x001fc800078e0202 */
[----:B-1----:R-:W-:-:S04]  /*0e20*/  @!P1 IMAD.WIDE.U32 R12, R13, 0x4, R8 ;  /* 0x000000040d0c9825 */ /* 0x002fc800078e0008 */
[----:B--2---:R-:W-:Y:S02]  /*0e30*/  @!P2 IMAD R15, R5, -0x100, R10 ;  /* 0xffffff00050fa824 */ /* 0x004fe400078e020a */
[----:B------:R-:W-:-:S05]  /*0e40*/  IMAD.WIDE R4, R7, R4, UR4 ;  /* 0x0000000407047e25 */ /* 0x000fca000f8e0204 */
[----:B------:R1:W-:Y:S04]  /*0e50*/  @!P2 STG.E desc[UR14][R4.64], R15 ;  /* 0x0000000f0400a986 */ /* 0x0003e8000c10190e */
[----:B------:R-:W2:Y:S01]  /*0e60*/  @!P1 LDG.E R12, desc[UR14][R12.64] ;  /* 0x0000000e0c0c9981 */ /* 0x000ea2000c1e1900 */
[----:B------:R-:W-:-:S04]  /*0e70*/  IADD3 R19, PT, PT, R7, 0x100, RZ ;  /* 0x0000010007137810 */ /* 0x000fc80007ffe0ff */
[----:B------:R-:W-:-:S13]  /*0e80*/  ISETP.GE.AND P2, PT, R19, UR7, PT ;  /* 0x0000000713007c0c */ /* 0x000fda000bf46270 */
[----:B------:R-:W0:Y:S01]  /*0e90*/  @!P2 LDC R11, c[0x0][0x398] ;  /* 0x0000e600ff0bab82 */ /* 0x000e220000000800 */
[----:B------:R-:W-:-:S07]  /*0ea0*/  @!P2 IADD3 R19, PT, PT, R19, UR8, RZ ;  /* 0x000000081313ac10 */ /* 0x000fce000fffe0ff */
[----:B------:R-:W3:Y:S01]  /*0eb0*/  @!P2 LDC.64 R8, c[0x0][0x390] ;  /* 0x0000e400ff08ab82 */ /* 0x000ee20000000a00 */
[----:B0-----:R-:W-:-:S04]  /*0ec0*/  @!P2 IMAD R11, R19, R11, R2 ;  /* 0x0000000b130ba224 */ /* 0x001fc800078e0202 */
[----:B---3--:R-:W-:-:S04]  /*0ed0*/  @!P2 IMAD.WIDE.U32 R8, R11, 0x4, R8 ;  /* 0x000000040b08a825 */ /* 0x008fc800078e0008 */
[----:B--2---:R-:W-:-:S05]  /*0ee0*/  @!P1 IMAD R17, R17, -0x100, R12 ;  /* 0xffffff0011119824 */ /* 0x004fca00078e020c */
[----:B------:R1:W-:Y:S04]  /*0ef0*/  @!P1 STG.E desc[UR14][R4.64+0x200], R17 ;  /* 0x0002001104009986 */ /* 0x0003e8000c10190e */
[----:B------:R-:W2:Y:S01]  /*0f00*/  @!P2 LDG.E R8, desc[UR14][R8.64] ;  /* 0x0000000e0808a981 */ /* 0x000ea2000c1e1900 */
[----:B------:R-:W-:-:S04]  /*0f10*/  IADD3 R7, PT, PT, R7, 0x180, RZ ;  /* 0x0000018007077810 */ /* 0x000fc80007ffe0ff */
[----:B------:R-:W-:-:S13]  /*0f20*/  ISETP.GE.AND P1, PT, R7, UR7, PT ;  /* 0x0000000707007c0c */ /* 0x000fda000bf26270 */
[----:B------:R-:W0:Y:S01]  /*0f30*/  @!P1 LDC R13, c[0x0][0x398] ;  /* 0x0000e600ff0d9b82 */ /* 0x000e220000000800 */
[----:B------:R-:W-:-:S07]  /*0f40*/  @!P1 VIADD R7, R7, UR8 ;  /* 0x0000000807079c36 */ /* 0x000fce0008000000 */
[----:B------:R-:W3:Y:S01]  /*0f50*/  @!P1 LDC.64 R10, c[0x0][0x390] ;  /* 0x0000e400ff0a9b82 */ /* 0x000ee20000000a00 */
[----:B0-----:R-:W-:-:S04]  /*0f60*/  @!P1 IMAD R13, R7, R13, R2 ;  /* 0x0000000d070d9224 */ /* 0x001fc800078e0202 */
[----:B---3--:R-:W-:-:S04]  /*0f70*/  @!P1 IMAD.WIDE.U32 R10, R13, 0x4, R10 ;  /* 0x000000040d0a9825 */ /* 0x008fc800078e000a */
[----:B--2---:R-:W-:-:S05]  /*0f80*/  @!P2 IMAD R19, R19, -0x100, R8 ;  /* 0xffffff001313a824 */ /* 0x004fca00078e0208 */
[----:B------:R1:W-:Y:S04]  /*0f90*/  @!P2 STG.E desc[UR14][R4.64+0x400], R19 ;  /* 0x000400130400a986 */ /* 0x0003e8000c10190e */
[----:B------:R-:W2:Y:S01]  /*0fa0*/  @!P1 LDG.E R10, desc[UR14][R10.64] ;  /* 0x0000000e0a0a9981 */ /* 0x000ea2000c1e1900 */
[----:B------:R-:W-:Y:S01]  /*0fb0*/  IADD3 R3, PT, PT, R3, 0x4, RZ ;  /* 0x0000000403037810 */ /* 0x000fe20007ffe0ff */
[----:B--2---:R-:W-:-:S05]  /*0fc0*/  @!P1 IMAD R7, R7, -0x100, R10 ;  /* 0xffffff0007079824 */ /* 0x004fca00078e020a */
[----:B------:R1:W-:Y:S02]  /*0fd0*/  @!P1 STG.E desc[UR14][R4.64+0x600], R7 ;  /* 0x0006000704009986 */ /* 0x0003e4000c10190e */
.L_x_227:
[----:B------:R-:W-:Y:S05]  /*0fe0*/  @!P0 EXIT ;  /* 0x000000000000894d */ /* 0x000fea0003800000 */
[----:B------:R-:W-:Y:S02]  /*0ff0*/  ISETP.NE.AND P1, PT, R14, 0x1, PT ;  /* 0x000000010e00780c */ /* 0x000fe40003f25270 */
[----:B------:R-:W-:-:S04]  /*1000*/  LOP3.LUT R6, R6, 0x1, RZ, 0xc0, !PT ;  /* 0x0000000106067812 */ /* 0x000fc800078ec0ff */
[----:B------:R-:W-:-:S07]  /*1010*/  ISETP.NE.U32.AND P0, PT, R6, 0x1, PT ;  /* 0x000000010600780c */ /* 0x000fce0003f05070 */
[----:B------:R-:W-:Y:S06]  /*1020*/  @!P1 BRA `(.L_x_228) ;  /* 0x00000000005c9947 */ /* 0x000fec0003800000 */
[----:B------:R-:W-:-:S04]  /*1030*/  LEA R8, R3, R0, 0x7 ;  /* 0x0000000003087211 */ /* 0x000fc800078e38ff */
[----:B------:R-:W-:-:S13]  /*1040*/  ISETP.GE.AND P1, PT, R8, UR7, PT ;  /* 0x0000000708007c0c */ /* 0x000fda000bf26270 */
[----:B-1----:R-:W1:Y:S01]  /*1050*/  @!P1 LDC R7, c[0x0][0x398] ;  /* 0x0000e600ff079b82 */ /* 0x002e620000000800 */
[----:B------:R-:W-:-:S07]  /*1060*/  @!P1 IADD3 R9, PT, PT, R8, UR8, RZ ;  /* 0x0000000808099c10 */ /* 0x000fce000fffe0ff */
[----:B0-----:R-:W0:Y:S01]  /*1070*/  @!P1 LDC.64 R4, c[0x0][0x390] ;  /* 0x0000e400ff049b82 */ /* 0x001e220000000a00 */
[----:B-1----:R-:W-:-:S04]  /*1080*/  @!P1 IMAD R7, R9, R7, R2 ;  /* 0x0000000709079224 */ /* 0x002fc800078e0202 */
[----:B0-----:R-:W-:-:S06]  /*1090*/  @!P1 IMAD.WIDE.U32 R4, R7, 0x4, R4 ;  /* 0x0000000407049825 */ /* 0x001fcc00078e0004 */
[----:B------:R-:W2:Y:S01]  /*10a0*/  @!P1 LDG.E R4, desc[UR14][R4.64] ;  /* 0x0000000e04049981 */ /* 0x000ea2000c1e1900 */
[----:B------:R-:W-:Y:S01]  /*10b0*/  IADD3 R13, PT, PT, R8, 0x80, RZ ;  /* 0x00000080080d7810 */ /* 0x000fe20007ffe0ff */
[----:B------:R-:W-:-:S03]  /*10c0*/  IMAD.MOV.U32 R17, RZ, RZ, 0x4 ;  /* 0x00000004ff117424 */ /* 0x000fc600078e00ff */
        /* <DEDUP_REMOVED lines=9> */
[----:B------:R-:W3:Y:S01]  /*1160*/  @!P2 LDG.E R6, desc[UR14][R6.64] ;  /* 0x0000000e0606a981 */ /* 0x000ee2000c1e1900 */
[----:B------:R-:W-:Y:S01]  /*1170*/  IADD3 R3, PT, PT, R3, 0x2, RZ ;  /* 0x0000000203037810 */ /* 0x000fe20007ffe0ff */
[----:B---3--:R-:W-:-:S05]  /*1180*/  @!P2 IMAD R13, R13, -0x100, R6 ;  /* 0xffffff000d0da824 */ /* 0x008fca00078e0206 */
[----:B------:R2:W-:Y:S02]  /*1190*/  @!P2 STG.E desc[UR14][R8.64+0x200], R13 ;  /* 0x0002000d0800a986 */ /* 0x0005e4000c10190e */
.L_x_228:
[----:B------:R-:W-:Y:S05]  /*11a0*/  @P0 EXIT ;  /* 0x000000000000094d */ /* 0x000fea0003800000 */
[----:B------:R-:W-:-:S04]  /*11b0*/  LEA R0, R3, R0, 0x7 ;  /* 0x0000000003007211 */ /* 0x000fc800078e38ff */
[----:B------:R-:W-:-:S13]  /*11c0*/  ISETP.GE.AND P0, PT, R0, UR7, PT ;  /* 0x0000000700007c0c */ /* 0x000fda000bf06270 */
[----:B------:R-:W-:Y:S05]  /*11d0*/  @P0 EXIT ;  /* 0x000000000000094d */ /* 0x000fea0003800000 */
[----:B01----:R-:W0:Y:S01]  /*11e0*/  LDC.64 R4, c[0x0][0x390] ;  /* 0x0000e400ff047b82 */ /* 0x003e220000000a00 */
[----:B------:R-:W1:Y:S01]  /*11f0*/  LDCU UR6, c[0x0][0x398] ;  /* 0x00007300ff0677ac */ /* 0x000e620008000800 */
[----:B------:R-:W-:-:S05]  /*1200*/  IADD3 R7, PT, PT, R0, UR8, RZ ;  /* 0x0000000800077c10 */ /* 0x000fca000fffe0ff */
[----:B-1----:R-:W-:-:S04]  /*1210*/  IMAD R3, R7, UR6, R2 ;  /* 0x0000000607037c24 */ /* 0x002fc8000f8e0202 */
[----:B0-----:R-:W-:-:S06]  /*1220*/  IMAD.WIDE.U32 R2, R3, 0x4, R4 ;  /* 0x0000000403027825 */ /* 0x001fcc00078e0004 */
[----:B------:R-:W3:Y:S01]  /*1230*/  LDG.E R2, desc[UR14][R2.64] ;  /* 0x0000000e02027981 */ /* 0x000ee2000c1e1900 */
[----:B------:R-:W-:-:S05]  /*1240*/  MOV R5, 0x4 ;  /* 0x0000000400057802 */ /* 0x000fca0000000f00 */
[----:B------:R-:W-:-:S04]  /*1250*/  IMAD.WIDE R4, R0, R5, UR4 ;  /* 0x0000000400047e25 */ /* 0x000fc8000f8e0205 */
[----:B---3--:R-:W-:-:S05]  /*1260*/  IMAD R7, R7, -0x100, R2 ;  /* 0xffffff0007077824 */ /* 0x008fca00078e0202 */
[----:B------:R-:W-:Y:S01]  /*1270*/  STG.E desc[UR14][R4.64], R7 ;  /* 0x0000000704007986 */ /* 0x000fe2000c10190e */
[----:B------:R-:W-:Y:S05]  /*1280*/  EXIT ;  /* 0x000000000000794d */ /* 0x000fea0003800000 */
.L_x_222:
[----:B------:R-:W-:-:S06]  /*1290*/  UISETP.GE.AND UP0, UPT, UR9, 0x1, UPT ;  /* 0x000000010900788c */ /* 0x000fcc000bf06270 */
[----:B------:R-:W-:-:S13]  /*12a0*/  PLOP3.LUT P0, PT, PT, PT, UP0, 0x80, 0x8 ;  /* 0x000000000008781c */ /* 0x000fda0003f0f008 */
[----:B------:R-:W-:Y:S05]  /*12b0*/  @!P0 EXIT ;  /* 0x000000000000894d */ /* 0x000fea0003800000 */
[----:B------:R-:W0:Y:S01]  /*12c0*/  LDC R0, c[0x0][0x398] ;  /* 0x0000e600ff007b82 */ /* 0x000e220000000800 */
[----:B------:R-:W1:Y:S01]  /*12d0*/  S2R R2, SR_TID.X ;  /* 0x0000000000027919 */ /* 0x000e620000002100 */
[----:B------:R-:W-:Y:S01]  /*12e0*/  UISETP.GE.U32.AND UP0, UPT, UR9, 0x8, UPT ;  /* 0x000000080900788c */ /* 0x000fe2000bf06070 */
[----:B------:R-:W-:Y:S01]  /*12f0*/  HFMA2 R5, -RZ, RZ, 0, 0 ;  /* 0x00000000ff057431 */ /* 0x000fe200000001ff */
[----:B0-----:R-:W-:-:S04]  /*1300*/  LEA.HI R3, R0, R0, RZ, 0x1 ;  /* 0x0000000000037211 */ /* 0x001fc800078f08ff */
[----:B------:R-:W-:-:S03]  /*1310*/  SHF.R.S32.HI R3, RZ, 0x1, R3 ;  /* 0x00000001ff037819 */ /* 0x000fc60000011403 */
[----:B-1----:R-:W-:Y:S05]  /*1320*/  BRA.U !UP0, `(.L_x_229) ;  /* 0x0000000508507547 */ /* 0x002fea000b800000 */
[----:B------:R-:W0:Y:S01]  /*1330*/  LDC.64 R16, c[0x0][0x390] ;  /* 0x0000e400ff107b82 */ /* 0x000e220000000a00 */
[----:B------:R-:W-:Y:S01]  /*1340*/  IMAD.MOV.U32 R7, RZ, RZ, 0x4 ;  /* 0x00000004ff077424 */ /* 0x000fe200078e00ff */
[----:B------:R-:W-:Y:S01]  /*1350*/  MOV R5, UR10 ;  /* 0x0000000a00057c02 */ /* 0x000fe20008000f00 */
[----:B------:R-:W-:Y:S01]  /*1360*/  UIMAD UR6, UR6, UR9, URZ ;  /* 0x00000009060672a4 */ /* 0x000fe2000f8e02ff */
[C---:B------:R-:W-:Y:S01]  /*1370*/  IADD3 R4, PT, PT, R2.reuse, 0x80, RZ ;  /* 0x0000008002047810 */ /* 0x040fe20007ffe0ff */
[----:B------:R-:W-:Y:S01]  /*1380*/  IMAD.WIDE.U32 R6, R2, R7, UR4 ;  /* 0x0000000402067e25 */ /* 0x000fe2000f8e0007 */
[----:B------:R-:W-:Y:S01]  /*1390*/  IADD3 R5, PT, PT, R5, UR18, R2 ;  /* 0x0000001205057c10 */ /* 0x000fe2000fffe002 */
[----:B------:R-:W-:Y:S02]  /*13a0*/  ULEA UR6, UR6, UR10, 0x7 ;  /* 0x0000000a06067291 */ /* 0x000fe4000f8e38ff */
[----:B------:R-:W-:Y:S01]  /*13b0*/  ULOP3.LUT UR12, UR9, 0x7ffffff8, URZ, 0xc0, !UPT ;  /* 0x7ffffff8090c7892 */ /* 0x000fe2000f8ec0ff */
[----:B------:R-:W-:Y:S01]  /*13c0*/  MOV R10, R7 ;  /* 0x00000007000a7202 */ /* 0x000fe20000000f00 */
[----:B------:R-:W-:Y:S01]  /*13d0*/  ULEA UR6, -UR6, URZ, 0x8 ;  /* 0x000000ff06067291 */ /* 0x000fe2000f8e41ff */
[C---:B------:R-:W-:Y:S01]  /*13e0*/  VIADD R8, R5.reuse, 0x80 ;  /* 0x0000008005087836 */ /* 0x040fe20000000000 */
[C---:B------:R-:W-:Y:S01]  /*13f0*/  IADD3 R9, PT, PT, R5.reuse, 0x280, RZ ;  /* 0x0000028005097810 */ /* 0x040fe20007ffe0ff */
[CCC-:B------:R-:W-:Y:S01]  /*1400*/  IMAD R12, R5.reuse, R0.reuse, R3.reuse ;  /* 0x00000000050c7224 */ /* 0x1c0fe200078e0203 */
[C---:B------:R-:W-:Y:S01]  /*1410*/  IADD3 R7, PT, PT, R5.reuse, 0x380, RZ ;  /* 0x0000038005077810 */ /* 0x040fe20007ffe0ff */
[----:B------:R-:W-:Y:S01]  /*1420*/  UIADD3 UR11, UP0, UPT, UR4, 0x600, URZ ;  /* 0x00000600040b7890 */ /* 0x000fe2000ff1e0ff */
[C---:B------:R-:W-:Y:S01]  /*1430*/  IADD3 R11, PT, PT, R5.reuse, 0x300, RZ ;  /* 0x00000300050b7810 */ /* 0x040fe20007ffe0ff */
[----:B------:R-:W-:Y:S01]  /*1440*/  UIADD3 UR7, UPT, UPT, -UR12, URZ, URZ ;  /* 0x000000ff0c077290 */ /* 0x000fe2000fffe1ff */
[----:B------:R-:W-:Y:S01]  /*1450*/  IADD3 R13, PT, PT, R5, 0x100, RZ ;  /* 0x00000100050d7810 */ /* 0x000fe20007ffe0ff */
[-CC-:B------:R-:W-:Y:S01]  /*1460*/  IMAD R7, R7, R0.reuse, R3.reuse ;  /* 0x0000000007077224 */ /* 0x180fe200078e0203 */
[----:B------:R-:W-:Y:S01]  /*1470*/  IADD3 R15, PT, PT, R5, 0x180, RZ ;  /* 0x00000180050f7810 */ /* 0x000fe20007ffe0ff */
[-CC-:B------:R-:W-:Y:S01]  /*1480*/  IMAD R11, R11, R0.reuse, R3.reuse ;  /* 0x000000000b0b7224 */ /* 0x180fe200078e0203 */
[----:B------:R-:W-:Y:S01]  /*1490*/  IADD3 R29, PT, PT, R5, 0x200, RZ ;  /* 0x00000200051d7810 */ /* 0x000fe20007ffe0ff */
[-CC-:B------:R-:W-:Y:S01]  /*14a0*/  IMAD R5, R8, R0.reuse, R3.reuse ;  /* 0x0000000008057224 */ /* 0x180fe200078e0203 */
[----:B------:R-:W-:Y:S01]  /*14b0*/  UIADD3.X UR10, UPT, UPT, URZ, UR5, URZ, UP0, !UPT ;  /* 0x00000005ff0a7290 */ /* 0x000fe200087fe4ff */
[-CC-:B------:R-:W-:Y:S01]  /*14c0*/  IMAD R8, R9, R0.reuse, R3.reuse ;  /* 0x0000000009087224 */ /* 0x180fe200078e0203 */
[----:B------:R-:W-:Y:S01]  /*14d0*/  MOV R9, UR6 ;  /* 0x0000000600097c02 */ /* 0x000fe20008000f00 */
[----:B------:R-:W-:-:S02]  /*14e0*/  IMAD R13, R13, R0, R3 ;  /* 0x000000000d0d7224 */ /* 0x000fc400078e0203 */
[-CC-:B------:R-:W-:Y:S02]  /*14f0*/  IMAD R15, R15, R0.reuse, R3.reuse ;  /* 0x000000000f0f7224 */ /* 0x180fe400078e0203 */
[----:B------:R-:W-:-:S07]  /*1500*/  IMAD R29, R29, R0, R3 ;  /* 0x000000001d1d7224 */ /* 0x000fce00078e0203 */
.L_x_230:
[----:B0--3--:R-:W-:-:S06]  /*1510*/  IMAD.WIDE.U32 R20, R12, 0x4, R16 ;  /* 0x000000040c147825 */ /* 0x009fcc00078e0010 */
[----:B------:R0:W2:Y:S01]  /*1520*/  LDG.E R21, desc[UR14][R20.64] ;  /* 0x0000000e14157981 */ /* 0x0000a2000c1e1900 */
[----:B------:R-:W-:Y:S02]  /*1530*/  IMAD R14, R2, -0x100, R9 ;  /* 0xffffff00020e7824 */ /* 0x000fe400078e0209 */
[----:B------:R-:W-:Y:S01]  /*1540*/  IMAD.WIDE.U32 R22, R5, 0x4, R16 ;  /* 0x0000000405167825 */ /* 0x000fe200078e0010 */
[----:B0-----:R-:W-:-:S03]  /*1550*/  MOV R20, R6 ;  /* 0x0000000600147202 */ /* 0x001fc60000000f00 */
[----:B--2---:R-:W-:Y:S01]  /*1560*/  IMAD.IADD R28, R21, 0x1, R14 ;  /* 0x00000001151c7824 */ /* 0x004fe200078e020e */
[----:B------:R-:W-:-:S05]  /*1570*/  MOV R21, R10 ;  /* 0x0000000a00157202 */ /* 0x000fca0000000f00 */
[----:B------:R0:W-:Y:S04]  /*1580*/  STG.E desc[UR14][R20.64], R28 ;  /* 0x0000001c14007986 */ /* 0x0001e8000c10190e */
[----:B------:R-:W2:Y:S01]  /*1590*/  LDG.E R23, desc[UR14][R22.64] ;  /* 0x0000000e16177981 */ /* 0x000ea2000c1e1900 */
[----:B------:R-:W-:Y:S01]  /*15a0*/  MOV R18, UR11 ;  /* 0x0000000b00127c02 */ /* 0x000fe20008000f00 */
[----:B------:R-:W-:Y:S01]  /*15b0*/  IMAD.WIDE.U32 R24, R13, 0x4, R16 ;  /* 0x000000040d187825 */ /* 0x000fe200078e0010 */
[----:B------:R-:W-:-:S03]  /*15c0*/  MOV R19, UR10 ;  /* 0x0000000a00137c02 */ /* 0x000fc60008000f00 */
[----:B------:R-:W-:Y:S01]  /*15d0*/  IMAD.WIDE R18, R4, 0x4, R18 ;  /* 0x0000000404127825 */ /* 0x000fe200078e0212 */
[----:B--2---:R-:W-:-:S05]  /*15e0*/  IADD3 R23, PT, PT, R14, -0x8000, R23 ;  /* 0xffff80000e177810 */ /* 0x004fca0007ffe017 */
[----:B------:R1:W-:Y:S04]  /*15f0*/  STG.E desc[UR14][R18.64+-0x600], R23 ;  /* 0xfffa001712007986 */ /* 0x0003e8000c10190e */
[----:B------:R-:W2:Y:S01]  /*1600*/  LDG.E R25, desc[UR14][R24.64] ;  /* 0x0000000e18197981 */ /* 0x000ea2000c1e1900 */
[----:B------:R-:W-:Y:S01]  /*1610*/  IMAD.WIDE.U32 R26, R15, 0x4, R16 ;  /* 0x000000040f1a7825 */ /* 0x000fe200078e0010 */
[----:B--2---:R-:W-:-:S05]  /*1620*/  IADD3 R25, PT, PT, R14, -0x10000, R25 ;  /* 0xffff00000e197810 */ /* 0x004fca0007ffe019 */
[----:B------:R2:W-:Y:S04]  /*1630*/  STG.E desc[UR14][R18.64+-0x400], R25 ;  /* 0xfffc001912007986 */ /* 0x0005e8000c10190e */
[----:B------:R-:W3:Y:S01]  /*1640*/  LDG.E R27, desc[UR14][R26.64] ;  /* 0x0000000e1a1b7981 */ /* 0x000ee2000c1e1900 */
[----:B0-----:R-:W-:Y:S01]  /*1650*/  IMAD.WIDE.U32 R20, R29, 0x4, R16 ;  /* 0x000000041d147825 */ /* 0x001fe200078e0010 */
[----:B---3--:R-:W-:-:S05]  /*1660*/  IADD3 R28, PT, PT, R14, -0x18000, R27 ;  /* 0xfffe80000e1c7810 */ /* 0x008fca0007ffe01b */
[----:B------:R3:W-:Y:S04]  /*1670*/  STG.E desc[UR14][R18.64+-0x200], R28 ;  /* 0xfffe001c12007986 */ /* 0x0007e8000c10190e */
[----:B------:R-:W4:Y:S01]  /*1680*/  LDG.E R21, desc[UR14][R20.64] ;  /* 0x0000000e14157981 */ /* 0x000f22000c1e1900 */
[----:B-1----:R-:W-:Y:S01]  /*1690*/  IMAD.WIDE.U32 R22, R8, 0x4, R16 ;  /* 0x0000000408167825 */ /* 0x002fe200078e0010 */
[----:B----4-:R-:W-:-:S05]  /*16a0*/  IADD3 R21, PT, PT, R14, -0x20000, R21 ;  /* 0xfffe00000e157810 */ /* 0x010fca0007ffe015 */
[----:B------:R3:W-:Y:S04]  /*16b0*/  STG.E desc[UR14][R18.64], R21 ;  /* 0x0000001512007986 */ /* 0x0007e8000c10190e */
[----:B------:R-:W4:Y:S01]  /*16c0*/  LDG.E R23, desc[UR14][R22.64] ;  /* 0x0000000e16177981 */ /* 0x000f22000c1e1900 */
[----:B--2---:R-:W-:Y:S01]  /*16d0*/  IMAD.WIDE.U32 R24, R11, 0x4, R16 ;  /* 0x000000040b187825 */ /* 0x004fe200078e0010 */
[----:B----4-:R-:W-:-:S05]  /*16e0*/  IADD3 R23, PT, PT, R14, -0x28000, R23 ;  /* 0xfffd80000e177810 */ /* 0x010fca0007ffe017 */
[----:B------:R3:W-:Y:S04]  /*16f0*/  STG.E desc[UR14][R18.64+0x200], R23 ;  /* 0x0002001712007986 */ /* 0x0007e8000c10190e */
[----:B------:R-:W2:Y:S01]  /*1700*/  LDG.E R25, desc[UR14][R24.64] ;  /* 0x0000000e18197981 */ /* 0x000ea2000c1e1900 */
[----:B------:R-:W-:Y:S01]  /*1710*/  IMAD.WIDE.U32 R26, R7, 0x4, R16 ;  /* 0x00000004071a7825 */ /* 0x000fe200078e0010 */
[----:B--2---:R-:W-:-:S05]  /*1720*/  IADD3 R25, PT, PT, R14, -0x30000, R25 ;  /* 0xfffd00000e197810 */ /* 0x004fca0007ffe019 */
[----:B------:R3:W-:Y:S04]  /*1730*/  STG.E desc[UR14][R18.64+0x400], R25 ;  /* 0x0004001912007986 */ /* 0x0007e8000c10190e */
[----:B------:R-:W2:Y:S01]  /*1740*/  LDG.E R27, desc[UR14][R26.64] ;  /* 0x0000000e1a1b7981 */ /* 0x000ea2000c1e1900 */
[----:B------:R-:W-:Y:S01]  /*1750*/  UIADD3 UR7, UPT, UPT, UR7, 0x8, URZ ;  /* 0x0000000807077890 */ /* 0x000fe2000fffe0ff */
[----:B------:R-:W-:Y:S01]  /*1760*/  IADD3 R6, P0, PT, R6, 0x1000, RZ ;  /* 0x0000100006067810 */ /* 0x000fe20007f1e0ff */
[----:B------:R-:W-:Y:S01]  /*1770*/  VIADD R9, R9, 0xfffc0000 ;  /* 0xfffc000009097836 */ /* 0x000fe20000000000 */
[C---:B------:R-:W-:Y:S01]  /*1780*/  LEA R12, R0.reuse, R12, 0xa ;  /* 0x0000000c000c7211 */ /* 0x040fe200078e50ff */
[----:B------:R-:W-:Y:S01]  /*1790*/  UISETP.NE.AND UP0, UPT, UR7, URZ, UPT ;  /* 0x000000ff0700728c */ /* 0x000fe2000bf05270 */
[C---:B------:R-:W-:Y:S01]  /*17a0*/  LEA R7, R0.reuse, R7, 0xa ;  /* 0x0000000700077211 */ /* 0x040fe200078e50ff */
[C---:B------:R-:W-:Y:S01]  /*17b0*/  IMAD R29, R0.reuse, 0x400, R29 ;  /* 0x00000400001d7824 */ /* 0x040fe200078e021d */
[----:B------:R-:W-:-:S02]  /*17c0*/  LEA R11, R0, R11, 0xa ;  /* 0x0000000b000b7211 */ /* 0x000fc400078e50ff */
[C---:B------:R-:W-:Y:S02]  /*17d0*/  LEA R5, R0.reuse, R5, 0xa ;  /* 0x0000000500057211 */ /* 0x040fe400078e50ff */
[C---:B------:R-:W-:Y:S02]  /*17e0*/  LEA R13, R0.reuse, R13, 0xa ;  /* 0x0000000d000d7211 */ /* 0x040fe400078e50ff */
[C---:B------:R-:W-:Y:S02]  /*17f0*/  LEA R15, R0.reuse, R15, 0xa ;  /* 0x0000000f000f7211 */ /* 0x040fe400078e50ff */
[----:B------:R-:W-:Y:S02]  /*1800*/  LEA R8, R0, R8, 0xa ;  /* 0x0000000800087211 */ /* 0x000fe400078e50ff */
[----:B------:R-:W-:Y:S02]  /*1810*/  IADD3.X R10, PT, PT, RZ, R10, RZ, P0, !PT ;  /* 0x0000000aff0a7210 */ /* 0x000fe400007fe4ff */
[----:B------:R-:W-:-:S02]  /*1820*/  IADD3 R4, PT, PT, R4, 0x400, RZ ;  /* 0x0000040004047810 */ /* 0x000fc40007ffe0ff */
[----:B--2---:R-:W-:-:S05]  /*1830*/  IADD3 R14, PT, PT, R14, -0x38000, R27 ;  /* 0xfffc80000e0e7810 */ /* 0x004fca0007ffe01b */
[----:B------:R3:W-:Y:S01]  /*1840*/  STG.E desc[UR14][R18.64+0x600], R14 ;  /* 0x0006000e12007986 */ /* 0x0007e2000c10190e */
[----:B------:R-:W-:Y:S05]  /*1850*/  BRA.U UP0, `(.L_x_230) ;  /* 0xfffffffd002c7547 */ /* 0x000fea000b83ffff */
[----:B------:R-:W-:-:S07]  /*1860*/  MOV R5, UR12 ;  /* 0x0000000c00057c02 */ /* 0x000fce0008000f00 */
.L_x_229:
[----:B------:R-:W-:-:S06]  /*1870*/  ULOP3.LUT UR6, UR9, 0x7, URZ, 0xc0, !UPT ;  /* 0x0000000709067892 */ /* 0x000fcc000f8ec0ff */
[----:B------:R-:W-:-:S13]  /*1880*/  ISETP.NE.AND P0, PT, RZ, UR6, PT ;  /* 0x00000006ff007c0c */ /* 0x000fda000bf05270 */
[----:B------:R-:W-:Y:S05]  /*1890*/  @!P0 EXIT ;  /* 0x000000000000894d */ /* 0x000fea0003800000 */
[----:B------:R-:W-:Y:S02]  /*18a0*/  UISETP.GE.U32.AND UP0, UPT, UR6, 0x4, UPT ;  /* 0x000000040600788c */ /* 0x000fe4000bf06070 */
[----:B------:R-:W-:-:S07]  /*18b0*/  ULOP3.LUT UR6, UR9, 0x3, URZ, 0xc0, !UPT ;  /* 0x0000000309067892 */ /* 0x000fce000f8ec0ff */
[----:B------:R-:W-:Y:S05]  /*18c0*/  BRA.U !UP0, `(.L_x_231) ;  /* 0x0000000108747547 */ /* 0x000fea000b800000 */
[----:B------:R-:W0:Y:S01]  /*18d0*/  LDC.64 R6, c[0x0][0x390] ;  /* 0x0000e400ff067b82 */ /* 0x000e220000000a00 */
[----:B------:R-:W-:-:S05]  /*18e0*/  LEA R8, R5, R2, 0x7 ;  /* 0x0000000205087211 */ /* 0x000fca00078e38ff */
[----:B------:R-:W-:-:S04]  /*18f0*/  VIADD R4, R8, UR8 ;  /* 0x0000000808047c36 */ /* 0x000fc80008000000 */
[----:B------:R-:W-:-:S04]  /*1900*/  IMAD R11, R4, R0, R3 ;  /* 0x00000000040b7224 */ /* 0x000fc800078e0203 */
[----:B0-----:R-:W-:-:S06]  /*1910*/  IMAD.WIDE.U32 R10, R11, 0x4, R6 ;  /* 0x000000040b0a7825 */ /* 0x001fcc00078e0006 */
[----:B------:R-:W2:Y:S01]  /*1920*/  LDG.E R11, desc[UR14][R10.64] ;  /* 0x0000000e0a0b7981 */ /* 0x000ea2000c1e1900 */
[----:B------:R-:W-:Y:S01]  /*1930*/  HFMA2 R9, -RZ, RZ, 0, 2.384185791015625e-07 ;  /* 0x00000004ff097431 */ /* 0x000fe200000001ff */
[----:B---3--:R-:W-:-:S05]  /*1940*/  IADD3 R14, PT, PT, R4, 0x80, RZ ;  /* 0x00000080040e7810 */ /* 0x008fca0007ffe0ff */
[----:B------:R-:W-:Y:S02]  /*1950*/  IMAD R13, R14, R0, R3 ;  /* 0x000000000e0d7224 */ /* 0x000fe400078e0203 */
[----:B------:R-:W-:-:S04]  /*1960*/  IMAD.WIDE R8, R8, R9, UR4 ;  /* 0x0000000408087e25 */ /* 0x000fc8000f8e0209 */
[----:B------:R-:W-:-:S04]  /*1970*/  IMAD.WIDE.U32 R12, R13, 0x4, R6 ;  /* 0x000000040d0c7825 */ /* 0x000fc800078e0006 */
[----:B--2---:R-:W-:-:S05]  /*1980*/  IMAD R15, R4, -0x100, R11 ;  /* 0xffffff00040f7824 */ /* 0x004fca00078e020b */
[----:B------:R0:W-:Y:S04]  /*1990*/  STG.E desc[UR14][R8.64], R15 ;  /* 0x0000000f08007986 */ /* 0x0001e8000c10190e */
[----:B------:R-:W2:Y:S01]  /*19a0*/  LDG.E R13, desc[UR14][R12.64] ;  /* 0x0000000e0c0d7981 */ /* 0x000ea2000c1e1900 */
[----:B------:R-:W-:-:S05]  /*19b0*/  IADD3 R16, PT, PT, R4, 0x100, RZ ;  /* 0x0000010004107810 */ /* 0x000fca0007ffe0ff */
[----:B------:R-:W-:-:S04]  /*19c0*/  IMAD R19, R16, R0, R3 ;  /* 0x0000000010137224 */ /* 0x000fc800078e0203 */
        /* <DEDUP_REMOVED lines=10> */
[----:B------:R-:W-:Y:S01]  /*1a70*/  IADD3 R5, PT, PT, R5, 0x4, RZ ;  /* 0x0000000405057810 */ /* 0x000fe20007ffe0ff */
[----:B--2---:R-:W-:-:S05]  /*1a80*/  IMAD R13, R4, -0x100, R7 ;  /* 0xffffff00040d7824 */ /* 0x004fca00078e0207 */
[----:B------:R0:W-:Y:S02]  /*1a90*/  STG.E desc[UR14][R8.64+0x600], R13 ;  /* 0x0006000d08007986 */ /* 0x0001e4000c10190e */
.L_x_231:
[----:B------:R-:W-:-:S13]  /*1aa0*/  ISETP.NE.AND P0, PT, RZ, UR6, PT ;  /* 0x00000006ff007c0c */ /* 0x000fda000bf05270 */
[----:B------:R-:W-:Y:S05]  /*1ab0*/  @!P0 EXIT ;  /* 0x000000000000894d */ /* 0x000fea0003800000 */
[----:B------:R-:W-:-:S09]  /*1ac0*/  UISETP.NE.AND UP0, UPT, UR6, 0x1, UPT ;  /* 0x000000010600788c */ /* 0x000fd2000bf05270 */
[----:B------:R-:W-:Y:S05]  /*1ad0*/  BRA.U !UP0, `(.L_x_232) ;  /* 0x0000000108447547 */ /* 0x000fea000b800000 */
[----:B------:R-:W1:Y:S01]  /*1ae0*/  LDC.64 R6, c[0x0][0x390] ;  /* 0x0000e400ff067b82 */ /* 0x000e620000000a00 */
[----:B------:R-:W-:-:S05]  /*1af0*/  LEA R10, R5, R2, 0x7 ;  /* 0x00000002050a7211 */ /* 0x000fca00078e38ff */
[----:B0-----:R-:W-:-:S04]  /*1b00*/  VIADD R13, R10, UR8 ;  /* 0x000000080a0d7c36 */ /* 0x001fc80008000000 */
[----:B------:R-:W-:-:S04]  /*1b10*/  IMAD R9, R13, R0, R3 ;  /* 0x000000000d097224 */ /* 0x000fc800078e0203 */
[----:B-1----:R-:W-:-:S06]  /*1b20*/  IMAD.WIDE.U32 R8, R9, 0x4, R6 ;  /* 0x0000000409087825 */ /* 0x002fcc00078e0006 */
[----:B------:R-:W2:Y:S01]  /*1b30*/  LDG.E R8, desc[UR14][R8.64] ;  /* 0x0000000e08087981 */ /* 0x000ea2000c1e1900 */
[----:B------:R-:W-:Y:S02]  /*1b40*/  IADD3 R15, PT, PT, R13, 0x80, RZ ;  /* 0x000000800d0f7810 */ /* 0x000fe40007ffe0ff */
[----:B------:R-:W-:-:S03]  /*1b50*/  MOV R11, 0x4 ;  /* 0x00000004000b7802 */ /* 0x000fc60000000f00 */
[----:B------:R-:W-:Y:S02]  /*1b60*/  IMAD R17, R15, R0, R3 ;  /* 0x000000000f117224 */ /* 0x000fe400078e0203 */
[----:B------:R-:W-:-:S04]  /*1b70*/  IMAD.WIDE R10, R10, R11, UR4 ;  /* 0x000000040a0a7e25 */ /* 0x000fc8000f8e020b */
[----:B------:R-:W-:-:S04]  /*1b80*/  IMAD.WIDE.U32 R6, R17, 0x4, R6 ;  /* 0x0000000411067825 */ /* 0x000fc800078e0006 */
[----:B--2---:R-:W-:-:S05]  /*1b90*/  IMAD R13, R13, -0x100, R8 ;  /* 0xffffff000d0d7824 */ /* 0x004fca00078e0208 */
[----:B------:R1:W-:Y:S04]  /*1ba0*/  STG.E desc[UR14][R10.64], R13 ;  /* 0x0000000d0a007986 */ /* 0x0003e8000c10190e */
[----:B------:R-:W2:Y:S01]  /*1bb0*/  LDG.E R6, desc[UR14][R6.64] ;  /* 0x0000000e06067981 */ /* 0x000ea2000c1e1900 */
[----:B------:R-:W-:Y:S01]  /*1bc0*/  IADD3 R5, PT, PT, R5, 0x2, RZ ;  /* 0x0000000205057810 */ /* 0x000fe20007ffe0ff */
[----:B--2---:R-:W-:-:S05]  /*1bd0*/  IMAD R15, R15, -0x100, R6 ;  /* 0xffffff000f0f7824 */ /* 0x004fca00078e0206 */
[----:B------:R1:W-:Y:S02]  /*1be0*/  STG.E desc[UR14][R10.64+0x200], R15 ;  /* 0x0002000f0a007986 */ /* 0x0003e4000c10190e */
.L_x_232:
[----:B------:R-:W-:-:S04]  /*1bf0*/  ULOP3.LUT UR9, UR9, 0x1, URZ, 0xc0, !UPT ;  /* 0x0000000109097892 */ /* 0x000fc8000f8ec0ff */
[----:B------:R-:W-:-:S06]  /*1c00*/  UISETP.NE.U32.AND UP0, UPT, UR9, 0x1, UPT ;  /* 0x000000010900788c */ /* 0x000fcc000bf05070 */
[----:B------:R-:W-:-:S13]  /*1c10*/  PLOP3.LUT P0, PT, PT, PT, UP0, 0x80, 0x8 ;  /* 0x000000000008781c */ /* 0x000fda0003f0f008 */
[----:B------:R-:W-:Y:S05]  /*1c20*/  @P0 EXIT ;  /* 0x000000000000094d */ /* 0x000fea0003800000 */
[----:B------:R-:W2:Y:S01]  /*1c30*/  LDC.64 R6, c[0x0][0x390] ;  /* 0x0000e400ff067b82 */ /* 0x000ea20000000a00 */
[----:B------:R-:W-:-:S04]  /*1c40*/  LEA R5, R5, R2, 0x7 ;  /* 0x0000000205057211 */ /* 0x000fc800078e38ff */
[----:B0-----:R-:W-:-:S05]  /*1c50*/  IADD3 R8, PT, PT, R5, UR8, RZ ;  /* 0x0000000805087c10 */ /* 0x001fca000fffe0ff */
[----:B------:R-:W-:-:S04]  /*1c60*/  IMAD R3, R8, R0, R3 ;  /* 0x0000000008037224 */ /* 0x000fc800078e0203 */
[----:B--2---:R-:W-:-:S06]  /*1c70*/  IMAD.WIDE.U32 R2, R3, 0x4, R6 ;  /* 0x0000000403027825 */ /* 0x004fcc00078e0006 */
[----:B------:R-:W2:Y:S01]  /*1c80*/  LDG.E R3, desc[UR14][R2.64] ;  /* 0x0000000e02037981 */ /* 0x000ea2000c1e1900 */
[----:B------:R-:W-:-:S05]  /*1c90*/  HFMA2 R4, -RZ, RZ, 0, 2.384185791015625e-07 ;  /* 0x00000004ff047431 */ /* 0x000fca00000001ff */
[----:B------:R-:W-:-:S04]  /*1ca0*/  IMAD.WIDE R4, R5, R4, UR4 ;  /* 0x0000000405047e25 */ /* 0x000fc8000f8e0204 */
[----:B--2---:R-:W-:-:S05]  /*1cb0*/  IMAD R7, R8, -0x100, R3 ;  /* 0xffffff0008077824 */ /* 0x004fca00078e0203 */
[----:B------:R-:W-:Y:S01]  /*1cc0*/  STG.E desc[UR14][R4.64], R7 ;  /* 0x0000000704007986 */ /* 0x000fe2000c10190e */
[----:B------:R-:W-:Y:S05]  /*1cd0*/  EXIT ;  /* 0x000000000000794d */ /* 0x000fea0003800000 */
.L_x_233:
        /* <DEDUP_REMOVED lines=10> */
.L_x_281:


//--------------------- .text._ZN3cub18CUB_300001_SM_10006detail9transform16transform_kernelINS2_10policy_hubILb1EN4cuda3std3__45tupleIJN6thrust24THRUST_300001_SM_1000_NS17counting_iteratorIiNSA_11use_defaultESC_SC_EEEEEE10policy1000Ei10GetMedian2NSA_6detail15normal_iteratorINSA_10device_ptrIjEEEEJSD_EEEvT0_iT1_T2_DpNS2_10kernel_argIT3_EE --------------------------
	.section	.text._ZN3cub18CUB_300001_SM_10006detail9transform16transform_kernelINS2_10policy_hubILb1EN4cuda3std3__45tupleIJN6thrust24THRUST_300001_SM_1000_NS17counting_iteratorIiNSA_11use_defaultESC_SC_EEEEEE10policy1000Ei10GetMedian2NSA_6detail15normal_iteratorINSA_10device_ptrIjEEEEJSD_EEEvT0_iT1_T2_DpNS2_10kernel_argIT3_EE,"ax",@progbits
	.align	128
        .global         _ZN3cub18CUB_300001_SM_10006detail9transform16transform_kernelINS2_10policy_hubILb1EN4cuda3std3__45tupleIJN6thrust24THRUST_300001_SM_1000_NS17counting_iteratorIiNSA_11use_defaultESC_SC_EEEEEE10policy1000Ei10GetMedian2NSA_6detail15normal_iteratorINSA_10device_ptrIjEEEEJSD_EEEvT0_iT1_T2_DpNS2_10kernel_argIT3_EE
        .type           _ZN3cub18CUB_300001_SM_10006detail9transform16transform_kernelINS2_10policy_hubILb1EN4cuda3std3__45tupleIJN6thrust24THRUST_300001_SM_1000_NS17counting_iteratorIiNSA_11use_defaultESC_SC_EEEEEE10policy1000Ei10GetMedian2NSA_6detail15normal_iteratorINSA_10device_ptrIjEEEEJSD_EEEvT0_iT1_T2_DpNS2_10kernel_argIT3_EE,@function
        .size           _ZN3cub18CUB_300001_SM_10006detail9transform16transform_kernelINS2_10policy_hubILb1EN4cuda3std3__45tupleIJN6thrust24THRUST_300001_SM_1000_NS17counting_iteratorIiNSA_11use_defaultESC_SC_EEEEEE10policy1000Ei10GetMedian2NSA_6detail15normal_iteratorINSA_10device_ptrIjEEEEJSD_EEEvT0_iT1_T2_DpNS2_10kernel_argIT3_EE,(.L_x_282 - _ZN3cub18CUB_300001_SM_10006detail9transform16transform_kernelINS2_10policy_hubILb1EN4cuda3std3__45tupleIJN6thrust24THRUST_300001_SM_1000_NS17counting_iteratorIiNSA_11use_defaultESC_SC_EEEEEE10policy1000Ei10GetMedian2NSA_6detail15normal_iteratorINSA_10device_ptrIjEEEEJSD_EEEvT0_iT1_T2_DpNS2_10kernel_argIT3_EE)
        .other          _ZN3cub18CUB_300001_SM_10006detail9transform16transform_kernelINS2_10policy_hubILb1EN4cuda3std3__45tupleIJN6thrust24THRUST_300001_SM_1000_NS17counting_iteratorIiNSA_11use_defaultESC_SC_EEEEEE10policy1000Ei10GetMedian2NSA_6detail15normal_iteratorINSA_10device_ptrIjEEEEJSD_EEEvT0_iT1_T2_DpNS2_10kernel_argIT3_EE,@"STO_CUDA_ENTRY STV_DEFAULT"
_ZN3cub18CUB_300001_SM_10006detail9transform16transform_kernelINS2_10policy_hubILb1EN4cuda3std3__45tupleIJN6thrust24THRUST_300001_SM_1000_NS17counting_iteratorIiNSA_11use_defaultESC_SC_EEEEEE10policy1000Ei10GetMedian2NSA_6detail15normal_iteratorINSA_10device_ptrIjEEEEJSD_EEEvT0_iT1_T2_DpNS2_10kernel_argIT3_EE:
.text._ZN3cub18CUB_300001_SM_10006detail9transform16transform_kernelINS2_10policy_hubILb1EN4cuda3std3__45tupleIJN6thrust24THRUST_300001_SM_1000_NS17counting_iteratorIiNSA_11use_defaultESC_SC_EEEEEE10policy1000Ei10GetMedian2NSA_6detail15normal_iteratorINSA_10device_ptrIjEEEEJSD_EEEvT0_iT1_T2_DpNS2_10kernel_argIT3_EE:
[----:B------:R-:W-:Y:S08]  /*0000*/  LDC R1, c[0x0][0x37c] ;  /* 0x0000df00ff017b82 */ /* 0x000ff00000000800 */
[----:B------:R-:W0:Y:S01]  /*0010*/  S2UR UR7, SR_CTAID.X ;  /* 0x00000000000779c3 */ /* 0x000e220000002500 */
[----:B------:R-:W1:Y:S01]  /*0020*/  LDCU.64 UR8, c[0x0][0x380] ;  /* 0x00007000ff0877ac */ /* 0x000e620008000a00 */
[----:B------:R-:W2:Y:S01]  /*0030*/  LDCU UR10, c[0x0][0x3a0] ;  /* 0x00007400ff0a77ac */ /* 0x000ea20008000800 */
[----:B------:R-:W3:Y:S01]  /*0040*/  LDCU.64 UR4, c[0x0][0x398] ;  /* 0x00007300ff0477ac */ /* 0x000ee20008000a00 */
[----:B------:R-:W4:Y:S01]  /*0050*/  LDCU.64 UR14, c[0x0][0x358] ;  /* 0x00006b00ff0e77ac */ /* 0x000f220008000a00 */
[----:B-1----:R-:W-:-:S04]  /*0060*/  USHF.L.U32 UR11, UR9, 0x7, URZ ;  /* 0x00000007090b7899 */ /* 0x002fc800080006ff */
[----:B0-----:R-:W-:-:S04]  /*0070*/  UIMAD UR12, UR11, UR7, URZ ;  /* 0x000000070b0c72a4 */ /* 0x001fc8000f8e02ff */
[----:B------:R-:W-:Y:S02]  /*0080*/  UIADD3 UR6, UPT, UPT, -UR12, UR8, URZ ;  /* 0x000000080c067290 */ /* 0x000fe4000fffe1ff */
[----:B--2---:R-:W-:Y:S02]  /*0090*/  UIADD3 UR13, UPT, UPT, UR12, UR10, URZ ;  /* 0x0000000a0c0d7290 */ /* 0x004fe4000fffe0ff */
[----:B------:R-:W-:Y:S02]  /*00a0*/  UISETP.LT.AND UP0, UPT, UR11, UR6, UPT ;  /* 0x000000060b00728c */ /* 0x000fe4000bf01270 */
[----:B---3--:R-:W-:Y:S02]  /*00b0*/  UIMAD.WIDE UR4, UR12, 0x4, UR4 ;  /* 0x000000040c0478a5 */ /* 0x008fe4000f8e0204 */
[----:B------:R-:W-:Y:S02]  /*00c0*/  USEL UR8, UR11, UR6, UP0 ;  /* 0x000000060b087287 */ /* 0x000fe40008000000 */
[----:B------:R-:W-:-:S09]  /*00d0*/  UISETP.GT.AND UP0, UPT, UR11, UR6, UPT ;  /* 0x000000060b00728c */ /* 0x000fd2000bf04270 */
[----:B----4-:R-:W-:Y:S05]  /*00e0*/  BRA.U UP0, `(.L_x_234) ;  /* 0x0000000900947547 */ /* 0x010fea000b800000 */
        /* <DEDUP_REMOVED lines=11> */
[----:B------:R-:W-:Y:S01]  /*01a0*/  MOV R7, 0x4 ;  /* 0x0000000400077802 */ /* 0x000fe20000000f00 */
[----:B------:R-:W-:Y:S01]  /*01b0*/  UIMAD UR6, UR7, UR9, URZ ;  /* 0x00000009070672a4 */ /* 0x000fe2000f8e02ff */
[----:B------:R-:W-:Y:S01]  /*01c0*/  MOV R5, UR10 ;  /* 0x0000000a00057c02 */ /* 0x000fe20008000f00 */
[----:B------:R-:W-:Y:S01]  /*01d0*/  ULOP3.LUT UR8, UR9, 0x7ffffff8, URZ, 0xc0, !UPT ;  /* 0x7ffffff809087892 */ /* 0x000fe2000f8ec0ff */
[C---:B------:R-:W-:Y:S01]  /*01e0*/  VIADD R4, R2.reuse, 0x80 ;  /* 0x0000008002047836 */ /* 0x040fe20000000000 */
[----:B------:R-:W-:Y:S01]  /*01f0*/  ULEA UR6, UR6, UR10, 0x7 ;  /* 0x0000000a06067291 */ /* 0x000fe2000f8e38ff */
[----:B------:R-:W-:Y:S01]  /*0200*/  IMAD.WIDE.U32 R6, R2, R7, UR4 ;  /* 0x0000000402067e25 */ /* 0x000fe2000f8e0007 */
[----:B------:R-:W-:Y:S01]  /*0210*/  IADD3 R5, PT, PT, R5, UR12, R2 ;  /* 0x0000000c05057c10 */ /* 0x000fe2000fffe002 */
[----:B------:R-:W-:Y:S02]  /*0220*/  UIADD3 UR11, UP0, UPT, UR4, 0x600, URZ ;  /* 0x00000600040b7890 */ /* 0x000fe4000ff1e0ff */
[----:B------:R-:W-:Y:S01]  /*0230*/  ULEA UR6, -UR6, URZ, 0x8 ;  /* 0x000000ff06067291 */ /* 0x000fe2000f8e41ff */
[C---:B------:R-:W-:Y:S01]  /*0240*/  IADD3 R8, PT, PT, R5.reuse, 0x80, RZ ;  /* 0x0000008005087810 */ /* 0x040fe20007ffe0ff */
[C---:B------:R-:W-:Y:S01]  /*0250*/  VIADD R15, R5.reuse, 0x180 ;  /* 0x00000180050f7836 */ /* 0x040fe20000000000 */
[----:B------:R-:W-:Y:S01]  /*0260*/  MOV R10, R7 ;  /* 0x00000007000a7202 */ /* 0x000fe20000000f00 */
[CCC-:B------:R-:W-:Y:S01]  /*0270*/  IMAD R12, R5.reuse, R0.reuse, R3.reuse ;  /* 0x00000000050c7224 */ /* 0x1c0fe200078e0203 */
[----:B------:R-:W-:Y:S01]  /*0280*/  IADD3 R9, PT, PT, R5, 0x280, RZ ;  /* 0x0000028005097810 */ /* 0x000fe20007ffe0ff */
[-CC-:B------:R-:W-:Y:S01]  /*0290*/  IMAD R15, R15, R0.reuse, R3.reuse ;  /* 0x000000000f0f7224 */ /* 0x180fe200078e0203 */
[C---:B------:R-:W-:Y:S01]  /*02a0*/  IADD3 R7, PT, PT, R5.reuse, 0x380, RZ ;  /* 0x0000038005077810 */ /* 0x040fe20007ffe0ff */
[----:B------:R-:W-:Y:S01]  /*02b0*/  UIADD3.X UR10, UPT, UPT, URZ, UR5, URZ, UP0, !UPT ;  /* 0x00000005ff0a7290 */ /* 0x000fe200087fe4ff */
[C---:B------:R-:W-:Y:S01]  /*02c0*/  IADD3 R11, PT, PT, R5.reuse, 0x300, RZ ;  /* 0x00000300050b7810 */ /* 0x040fe20007ffe0ff */
[----:B------:R-:W-:Y:S01]  /*02d0*/  UIADD3 UR7, UPT, UPT, -UR8, URZ, URZ ;  /* 0x000000ff08077290 */ /* 0x000fe2000fffe1ff */
[----:B------:R-:W-:Y:S01]  /*02e0*/  IADD3 R13, PT, PT, R5, 0x100, RZ ;  /* 0x00000100050d7810 */ /* 0x000fe20007ffe0ff */
[-CC-:B------:R-:W-:Y:S01]  /*02f0*/  IMAD R7, R7, R0.reuse, R3.reuse ;  /* 0x0000000007077224 */ /* 0x180fe200078e0203 */
[----:B------:R-:W-:Y:S01]  /*0300*/  IADD3 R29, PT, PT, R5, 0x200, RZ ;  /* 0x00000200051d7810 */ /* 0x000fe20007ffe0ff */
[----:B------:R-:W-:-:S02]  /*0310*/  IMAD R5, R8, R0, R3 ;  /* 0x0000000008057224 */ /* 0x000fc400078e0203 */
[-CC-:B------:R-:W-:Y:S01]  /*0320*/  IMAD R8, R9, R0.reuse, R3.reuse ;  /* 0x0000000009087224 */ /* 0x180fe200078e0203 */
[----:B------:R-:W-:Y:S01]  /*0330*/  MOV R9, UR6 ;  /* 0x0000000600097c02 */ /* 0x000fe20008000f00 */
[-CC-:B------:R-:W-:Y:S02]  /*0340*/  IMAD R11, R11, R0.reuse, R3.reuse ;  /* 0x000000000b0b7224 */ /* 0x180fe400078e0203 */
[-CC-:B------:R-:W-:Y:S02]  /*0350*/  IMAD R13, R13, R0.reuse, R3.reuse ;  /* 0x000000000d0d7224 */ /* 0x180fe400078e0203 */
[----:B------:R-:W-:-:S07]  /*0360*/  IMAD R29, R29, R0, R3 ;  /* 0x000000001d1d7224 */ /* 0x000fce00078e0203 */
.L_x_236:
[----:B0--3--:R-:W-:-:S06]  /*0370*/  IMAD.WIDE.U32 R20, R12, 0x4, R16 ;  /* 0x000000040c147825 */ /* 0x009fcc00078e0010 */
[----:B------:R0:W2:Y:S01]  /*0380*/  LDG.E R21, desc[UR14][R20.64] ;  /* 0x0000000e14157981 */ /* 0x0000a2000c1e1900 */
[----:B------:R-:W-:Y:S02]  /*0390*/  IMAD R14, R2, -0x100, R9 ;  /* 0xffffff00020e7824 */ /* 0x000fe400078e0209 */
[----:B------:R-:W-:-:S04]  /*03a0*/  IMAD.WIDE.U32 R22, R5, 0x4, R16 ;  /* 0x0000000405167825 */ /* 0x000fc800078e0010 */
[----:B0-----:R-:W-:Y:S01]  /*03b0*/  IMAD.MOV.U32 R20, RZ, RZ, R6 ;  /* 0x000000ffff147224 */ /* 0x001fe200078e0006 */
[----:B--2---:R-:W-:Y:S02]  /*03c0*/  IADD3 R28, PT, PT, R21, R14, RZ ;  /* 0x0000000e151c7210 */ /* 0x004fe40007ffe0ff */
        /* <DEDUP_REMOVED lines=47> */
[----:B------:R-:W-:-:S07]  /*06c0*/  IMAD.U32 R5, RZ, RZ, UR8 ;  /* 0x00000008ff057e24 */ /* 0x000fce000f8e00ff */
.L_x_235:
[----:B------:R-:W-:-:S06]  /*06d0*/  ULOP3.LUT UR6, UR9, 0x7, URZ, 0xc0, !UPT ;  /* 0x0000000709067892 */ /* 0x000fcc000f8ec0ff */
[----:B------:R-:W-:-:S13]  /*06e0*/  ISETP.NE.AND P0, PT, RZ, UR6, PT ;  /* 0x00000006ff007c0c */ /* 0x000fda000bf05270 */
[----:B------:R-:W-:Y:S05]  /*06f0*/  @!P0 EXIT ;  /* 0x000000000000894d */ /* 0x000fea0003800000 */
[----:B------:R-:W-:Y:S02]  /*0700*/  UISETP.GE.U32.AND UP0, UPT, UR6, 0x4, UPT ;  /* 0x000000040600788c */ /* 0x000fe4000bf06070 */
[----:B------:R-:W-:-:S07]  /*0710*/  ULOP3.LUT UR6, UR9, 0x3, URZ, 0xc0, !UPT ;  /* 0x0000000309067892 */ /* 0x000fce000f8ec0ff */
[----:B------:R-:W-:Y:S05]  /*0720*/  BRA.U !UP0, `(.L_x_237) ;  /* 0x0000000108747547 */ /* 0x000fea000b800000 */
[----:B------:R-:W0:Y:S01]  /*0730*/  LDC.64 R6, c[0x0][0x388] ;  /* 0x0000e200ff067b82 */ /* 0x000e220000000a00 */
[----:B------:R-:W-:-:S04]  /*0740*/  LEA R8, R5, R2, 0x7 ;  /* 0x0000000205087211 */ /* 0x000fc800078e38ff */
[----:B------:R-:W-:-:S05]  /*0750*/  IADD3 R4, PT, PT, R8, UR13, RZ ;  /* 0x0000000d08047c10 */ /* 0x000fca000fffe0ff */
        /* <DEDUP_REMOVED lines=11> */
[----:B------:R-:W-:-:S04]  /*0810*/  VIADD R16, R4, 0x100 ;  /* 0x0000010004107836 */ /* 0x000fc80000000000 */
        /* <DEDUP_REMOVED lines=14> */
.L_x_237:
[----:B------:R-:W-:-:S13]  /*0900*/  ISETP.NE.AND P0, PT, RZ, UR6, PT ;  /* 0x00000006ff007c0c */ /* 0x000fda000bf05270 */
[----:B------:R-:W-:Y:S05]  /*0910*/  @!P0 EXIT ;  /* 0x000000000000894d */ /* 0x000fea0003800000 */
[----:B------:R-:W-:-:S09]  /*0920*/  UISETP.NE.AND UP0, UPT, UR6, 0x1, UPT ;  /* 0x000000010600788c */ /* 0x000fd2000bf05270 */
[----:B------:R-:W-:Y:S05]  /*0930*/  BRA.U !UP0, `(.L_x_238) ;  /* 0x0000000108447547 */ /* 0x000fea000b800000 */
[----:B------:R-:W1:Y:S01]  /*0940*/  LDC.64 R6, c[0x0][0x388] ;  /* 0x0000e200ff067b82 */ /* 0x000e620000000a00 */
[----:B------:R-:W-:-:S04]  /*0950*/  LEA R10, R5, R2, 0x7 ;  /* 0x00000002050a7211 */ /* 0x000fc800078e38ff */
[----:B0-----:R-:W-:-:S05]  /*0960*/  IADD3 R13, PT, PT, R10, UR13, RZ ;  /* 0x0000000d0a0d7c10 */ /* 0x001fca000fffe0ff */
[----:B------:R-:W-:-:S04]  /*0970*/  IMAD R9, R13, R0, R3 ;  /* 0x000000000d097224 */ /* 0x000fc800078e0203 */
[----:B-1----:R-:W-:-:S06]  /*0980*/  IMAD.WIDE.U32 R8, R9, 0x4, R6 ;  /* 0x0000000409087825 */ /* 0x002fcc00078e0006 */
[----:B------:R-:W2:Y:S01]  /*0990*/  LDG.E R8, desc[UR14][R8.64] ;  /* 0x0000000e08087981 */ /* 0x000ea2000c1e1900 */
[----:B------:R-:W-:Y:S01]  /*09a0*/  VIADD R15, R13, 0x80 ;  /* 0x000000800d0f7836 */ /* 0x000fe20000000000 */
        /* <DEDUP_REMOVED lines=10> */
.L_x_238:
        /* <DEDUP_REMOVED lines=10> */
[----:B------:R-:W-:-:S04]  /*0af0*/  IMAD.MOV.U32 R4, RZ, RZ, 0x4 ;  /* 0x00000004ff047424 */ /* 0x000fc800078e00ff */
[----:B------:R-:W-:-:S04]  /*0b00*/  IMAD.WIDE R4, R5, R4, UR4 ;  /* 0x0000000405047e25 */ /* 0x000fc8000f8e0204 */
[----:B--2---:R-:W-:-:S05]  /*0b10*/  IMAD R7, R8, -0x100, R3 ;  /* 0xffffff0008077824 */ /* 0x004fca00078e0203 */
[----:B------:R-:W-:Y:S01]  /*0b20*/  STG.E desc[UR14][R4.64], R7 ;  /* 0x0000000704007986 */ /* 0x000fe2000c10190e */
[----:B------:R-:W-:Y:S05]  /*0b30*/  EXIT ;  /* 0x000000000000794d */ /* 0x000fea0003800000 */
.L_x_234:
[----:B------:R-:W-:-:S06]  /*0b40*/  UISETP.GE.AND UP0, UPT, UR9, 0x1, UPT ;  /* 0x000000010900788c */ /* 0x000fcc000bf06270 */
[----:B------:R-:W-:-:S13]  /*0b50*/  PLOP3.LUT P0, PT, PT, PT, UP0, 0x80, 0x8 ;  /* 0x000000000008781c */ /* 0x000fda0003f0f008 */
[----:B------:R-:W-:Y:S05]  /*0b60*/  @!P0 EXIT ;  /* 0x000000000000894d */ /* 0x000fea0003800000 */
[----:B------:R-:W0:Y:S01]  /*0b70*/  S2R R0, SR_TID.X ;  /* 0x0000000000007919 */ /* 0x000e220000002100 */
[----:B------:R-:W1:Y:S01]  /*0b80*/  LDCU UR6, c[0x0][0x390] ;  /* 0x00007200ff0677ac */ /* 0x000e620008000800 */
[----:B------:R-:W-:Y:S01]  /*0b90*/  HFMA2 R3, -RZ, RZ, 0, 0 ;  /* 0x00000000ff037431 */ /* 0x000fe200000001ff */
[----:B------:R-:W-:Y:S02]  /*0ba0*/  UISETP.GE.U32.AND UP0, UPT, UR9, 0x8, UPT ;  /* 0x000000080900788c */ /* 0x000fe4000bf06070 */
[----:B------:R-:W-:Y:S02]  /*0bb0*/  ULOP3.LUT UR7, UR9, 0x7, URZ, 0xc0, !UPT ;  /* 0x0000000709077892 */ /* 0x000fe4000f8ec0ff */
[----:B-1----:R-:W-:-:S04]  /*0bc0*/  ULEA.HI UR6, UR6, UR6, URZ, 0x1 ;  /* 0x0000000606067291 */ /* 0x002fc8000f8f08ff */
[----:B------:R-:W-:Y:S01]  /*0bd0*/  USHF.R.S32.HI UR6, URZ, 0x1, UR6 ;  /* 0x00000001ff067899 */ /* 0x000fe20008011406 */
[----:B------:R-:W-:Y:S11]  /*0be0*/  BRA.U !UP0, `(.L_x_239) ;  /* 0x0000000508747547 */ /* 0x000ff6000b800000 */
[----:B------:R-:W1:Y:S01]  /*0bf0*/  LDC R2, c[0x0][0x390] ;  /* 0x0000e400ff027b82 */ /* 0x000e620000000800 */
[----:B------:R-:W-:Y:S01]  /*0c00*/  ULOP3.LUT UR9, UR9, 0x7ffffff8, URZ, 0xc0, !UPT ;  /* 0x7ffffff809097892 */ /* 0x000fe2000f8ec0ff */
[----:B------:R-:W-:-:S05]  /*0c10*/  MOV R7, RZ ;  /* 0x000000ff00077202 */ /* 0x000fca0000000f00 */
[----:B------:R-:W-:Y:S01]  /*0c20*/  MOV R3, UR9 ;  /* 0x0000000900037c02 */ /* 0x000fe20008000f00 */
[----:B------:R-:W2:Y:S06]  /*0c30*/  LDC.64 R4, c[0x0][0x388] ;  /* 0x0000e200ff047b82 */ /* 0x000eac0000000a00 */
.L_x_242:
[----:B0-----:R-:W-:-:S04]  /*0c40*/  LEA R6, R7, R0, 0x7 ;  /* 0x0000000007067211 */ /* 0x001fc800078e38ff */
[----:B------:R-:W-:-:S13]  /*0c50*/  ISETP.GE.AND P0, PT, R6, UR8, PT ;  /* 0x0000000806007c0c */ /* 0x000fda000bf06270 */
[----:B------:R-:W0:Y:S01]  /*0c60*/  @!P0 LDC R8, c[0x0][0x390] ;  /* 0x0000e400ff088b82 */ /* 0x000e220000000800 */
[----:B------:R-:W-:-:S07]  /*0c70*/  @!P0 IADD3 R13, PT, PT, R6, UR13, RZ ;  /* 0x0000000d060d8c10 */ /* 0x000fce000fffe0ff */
[----:B------:R-:W3:Y:S01]  /*0c80*/  @!P0 LDC.64 R10, c[0x0][0x388] ;  /* 0x0000e200ff0a8b82 */ /* 0x000ee20000000a00 */
[----:B0-----:R-:W-:-:S04]  /*0c90*/  @!P0 IMAD R9, R13, R8, UR6 ;  /* 0x000000060d098e24 */ /* 0x001fc8000f8e0208 */
[----:B---3--:R-:W-:-:S06]  /*0ca0*/  @!P0 IMAD.WIDE.U32 R10, R9, 0x4, R10 ;  /* 0x00000004090a8825 */ /* 0x008fcc00078e000a */
[----:B------:R-:W3:Y:S01]  /*0cb0*/  @!P0 LDG.E R10, desc[UR14][R10.64] ;  /* 0x0000000e0a0a8981 */ /* 0x000ee2000c1e1900 */
[----:B------:R-:W-:Y:S01]  /*0cc0*/  VIADD R12, R6, 0x80 ;  /* 0x00000080060c7836 */ /* 0x000fe20000000000 */
[----:B------:R-:W-:-:S04]  /*0cd0*/  MOV R15, 0x4 ;  /* 0x00000004000f7802 */ /* 0x000fc80000000f00 */
[----:B------:R-:W-:Y:S01]  /*0ce0*/  ISETP.GE.AND P1, PT, R12, UR8, PT ;  /* 0x000000080c007c0c */ /* 0x000fe2000bf26270 */
[----:B------:R-:W-:-:S12]  /*0cf0*/  @!P0 IMAD.WIDE.U32 R14, R6, R15, UR4 ;  /* 0x00000004060e8e25 */ /* 0x000fd8000f8e000f */
[----:B------:R-:W0:Y:S01]  /*0d00*/  @!P1 LDC R17, c[0x0][0x390] ;  /* 0x0000e400ff119b82 */ /* 0x000e220000000800 */
[----:B------:R-:W-:-:S07]  /*0d10*/  @!P1 IADD3 R18, PT, PT, R12, UR13, RZ ;  /* 0x0000000d0c129c10 */ /* 0x000fce000fffe0ff */
[----:B------:R-:W4:Y:S01]  /*0d20*/  @!P1 LDC.64 R8, c[0x0][0x388] ;  /* 0x0000e200ff089b82 */ /* 0x000f220000000a00 */
[----:B0-----:R-:W-:-:S04]  /*0d30*/  @!P1 IMAD R17, R18, R17, UR6 ;  /* 0x0000000612119e24 */ /* 0x001fc8000f8e0211 */
[----:B----4-:R-:W-:-:S04]  /*0d40*/  @!P1 IMAD.WIDE.U32 R16, R17, 0x4, R8 ;  /* 0x0000000411109825 */ /* 0x010fc800078e0008 */
[----:B---3--:R-:W-:-:S05]  /*0d50*/  @!P0 IMAD R13, R13, -0x100, R10 ;  /* 0xffffff000d0d8824 */ /* 0x008fca00078e020a */
[----:B------:R0:W-:Y:S04]  /*0d60*/  @!P0 STG.E desc[UR14][R14.64], R13 ;  /* 0x0000000d0e008986 */ /* 0x0001e8000c10190e */
[----:B------:R-:W3:Y:S01]  /*0d70*/  @!P1 LDG.E R17, desc[UR14][R16.64] ;  /* 0x0000000e10119981 */ /* 0x000ee2000c1e1900 */
[----:B------:R-:W-:Y:S01]  /*0d80*/  IADD3 R20, PT, PT, R6, 0x100, RZ ;  /* 0x0000010006147810 */ /* 0x000fe20007ffe0ff */
[----:B------:R-:W-:-:S03]  /*0d90*/  HFMA2 R9, -RZ, RZ, 0, 2.384185791015625e-07 ;  /* 0x00000004ff097431 */ /* 0x000fc600000001ff */
[----:B------:R-:W-:Y:S02]  /*0da0*/  ISETP.GE.AND P0, PT, R20, UR8, PT ;  /* 0x0000000814007c0c */ /* 0x000fe4000bf06270 */
[----:B------:R-:W-:-:S11]  /*0db0*/  IMAD.WIDE R8, R12, R9, UR4 ;  /* 0x000000040c087e25 */ /* 0x000fd6000f8e0209 */
[----:B------:R-:W4:Y:S01]  /*0dc0*/  @!P0 LDC R21, c[0x0][0x390] ;  /* 0x0000e400ff158b82 */ /* 0x000f220000000800 */
[----:B------:R-:W-:-:S07]  /*0dd0*/  @!P0 IADD3 R20, PT, PT, R20, UR13, RZ ;  /* 0x0000000d14148c10 */ /* 0x000fce000fffe0ff */
[----:B------:R-:W0:Y:S01]  /*0de0*/  @!P0 LDC.64 R10, c[0x0][0x388] ;  /* 0x0000e200ff0a8b82 */ /* 0x000e220000000a00 */
[----:B----4-:R-:W-:-:S04]  /*0df0*/  @!P0 IMAD R21, R20, R21, UR6 ;  /* 0x0000000614158e24 */ /* 0x010fc8000f8e0215 */
[----:B0-----:R-:W-:-:S04]  /*0e00*/  @!P0 IMAD.WIDE.U32 R12, R21, 0x4, R10 ;  /* 0x00000004150c8825 */ /* 0x001fc800078e000a */
[----:B---3--:R-:W-:-:S05]  /*0e10*/  @!P1 IMAD R19, R18, -0x100, R17 ;  /* 0xffffff0012139824 */ /* 0x008fca00078e0211 */
[----:B------:R0:W-:Y:S04]  /*0e20*/  @!P1 STG.E desc[UR14][R8.64], R19 ;  /* 0x0000001308009986 */ /* 0x0001e8000c10190e */
[----:B------:R-:W3:Y:S01]  /*0e30*/  @!P0 LDG.E R13, desc[UR14][R12.64] ;  /* 0x0000000e0c0d8981 */ /* 0x000ee2000c1e1900 */
[----:B------:R-:W-:-:S05]  /*0e40*/  VIADD R16, R6, 0x180 ;  /* 0x0000018006107836 */ /* 0x000fca0000000000 */
[----:B------:R-:W-:-:S13]  /*0e50*/  ISETP.GE.AND P1, PT, R16, UR8, PT ;  /* 0x0000000810007c0c */ /* 0x000fda000bf26270 */
[----:B------:R-:W4:Y:S01]  /*0e60*/  @!P1 LDC R15, c[0x0][0x390] ;  /* 0x0000e400ff0f9b82 */ /* 0x000f220000000800 */
[----:B------:R-:W-:-:S07]  /*0e70*/  @!P1 IADD3 R16, PT, PT, R16, UR13, RZ ;  /* 0x0000000d10109c10 */ /* 0x000fce000fffe0ff */
[----:B------:R-:W5:Y:S01]  /*0e80*/  @!P1 LDC.64 R10, c[0x0][0x388] ;  /* 0x0000e200ff0a9b82 */ /* 0x000f620000000a00 */
[----:B----4-:R-:W-:-:S04]  /*0e90*/  @!P1 IMAD R15, R16, R15, UR6 ;  /* 0x00000006100f9e24 */ /* 0x010fc8000f8e020f */
[----:B-----5:R-:W-:-:S04]  /*0ea0*/  @!P1 IMAD.WIDE.U32 R14, R15, 0x4, R10 ;  /* 0x000000040f0e9825 */ /* 0x020fc800078e000a */
[----:B---3--:R-:W-:-:S05]  /*0eb0*/  @!P0 IMAD R17, R20, -0x100, R13 ;  /* 0xffffff0014118824 */ /* 0x008fca00078e020d */
[----:B------:R3:W-:Y:S04]  /*0ec0*/  @!P0 STG.E desc[UR14][R8.64+0x200], R17 ;  /* 0x0002001108008986 */ /* 0x0007e8000c10190e */
[----:B------:R-:W0:Y:S01]  /*0ed0*/  @!P1 LDG.E R15, desc[UR14][R14.64] ;  /* 0x0000000e0e0f9981 */ /* 0x000e22000c1e1900 */
[----:B------:R-:W-:-:S04]  /*0ee0*/  IADD3 R18, PT, PT, R6, 0x200, RZ ;  /* 0x0000020006127810 */ /* 0x000fc80007ffe0ff */
[----:B------:R-:W-:-:S13]  /*0ef0*/  ISETP.GE.AND P0, PT, R18, UR8, PT ;  /* 0x0000000812007c0c */ /* 0x000fda000bf06270 */
[----:B------:R-:W4:Y:S01]  /*0f00*/  @!P0 LDC R13, c[0x0][0x390] ;  /* 0x0000e400ff0d8b82 */ /* 0x000f220000000800 */
[----:B------:R-:W-:-:S07]  /*0f10*/  @!P0 IADD3 R18, PT, PT, R18, UR13, RZ ;  /* 0x0000000d12128c10 */ /* 0x000fce000fffe0ff */
[----:B------:R-:W5:Y:S01]  /*0f20*/  @!P0 LDC.64 R10, c[0x0][0x388] ;  /* 0x0000e200ff0a8b82 */ /* 0x000f620000000a00 */
[----:B----4-:R-:W-:-:S04]  /*0f30*/  @!P0 IMAD R13, R18, R13, UR6 ;  /* 0x00000006120d8e24 */ /* 0x010fc8000f8e020d */
[----:B-----5:R-:W-:-:S04]  /*0f40*/  @!P0 IMAD.WIDE.U32 R12, R13, 0x4, R10 ;  /* 0x000000040d0c8825 */ /* 0x020fc800078e000a */
[----:B0-----:R-:W-:-:S05]  /*0f50*/  @!P1 IMAD R19, R16, -0x100, R15 ;  /* 0xffffff0010139824 */ /* 0x001fca00078e020f */
[----:B------:R0:W-:Y:S04]  /*0f60*/  @!P1 STG.E desc[UR14][R8.64+0x400], R19 ;  /* 0x0004001308009986 */ /* 0x0001e8000c10190e */
[----:B------:R-:W3:Y:S01]  /*0f70*/  @!P0 LDG.E R13, desc[UR14][R12.64] ;  /* 0x0000000e0c0d8981 */ /* 0x000ee2000c1e1900 */
[----:B------:R-:W-:-:S04]  /*0f80*/  IADD3 R16, PT, PT, R6, 0x280, RZ ;  /* 0x0000028006107810 */ /* 0x000fc80007ffe0ff */
        /* <DEDUP_REMOVED lines=8> */
[----:B------:R-:W4:Y:S01]  /*1010*/  @!P1 LDG.E R15, desc[UR14][R14.64] ;  /* 0x0000000e0e0f9981 */ /* 0x000f22000c1e1900 */
[----:B------:R-:W-:-:S05]  /*1020*/  VIADD R12, R6, 0x300 ;  /* 0x00000300060c7836 */ /* 0x000fca0000000000 */
[----:B------:R-:W-:-:S13]  /*1030*/  ISETP.GE.AND P0, PT, R12, UR8, PT ;  /* 0x000000080c007c0c */ /* 0x000fda000bf06270 */
[----:B0-----:R-:W0:Y:S01]  /*1040*/  @!P0 LDC R19, c[0x0][0x390] ;  /* 0x0000e400ff138b82 */ /* 0x001e220000000800 */
[----:B------:R-:W-:-:S07]  /*1050*/  @!P0 IADD3 R12, PT, PT, R12, UR13, RZ ;  /* 0x0000000d0c0c8c10 */ /* 0x000fce000fffe0ff */
[----:B------:R-:W5:Y:S01]  /*1060*/  @!P0 LDC.64 R10, c[0x0][0x388] ;  /* 0x0000e200ff0a8b82 */ /* 0x000f620000000a00 */
[----:B0-----:R-:W-:-:S04]  /*1070*/  @!P0 IMAD R19, R12, R19, UR6 ;  /* 0x000000060c138e24 */ /* 0x001fc8000f8e0213 */
[----:B-----5:R-:W-:-:S04]  /*1080*/  @!P0 IMAD.WIDE.U32 R10, R19, 0x4, R10 ;  /* 0x00000004130a8825 */ /* 0x020fc800078e000a */
[----:B----4-:R-:W-:-:S05]  /*1090*/  @!P1 IMAD R13, R16, -0x100, R15 ;  /* 0xffffff00100d9824 */ /* 0x010fca00078e020f */
[----:B------:R3:W-:Y:S04]  /*10a0*/  @!P1 STG.E desc[UR14][R8.64+0x800], R13 ;  /* 0x0008000d08009986 */ /* 0x0007e8000c10190e */
[----:B------:R-:W4:Y:S01]  /*10b0*/  @!P0 LDG.E R11, desc[UR14][R10.64] ;  /* 0x0000000e0a0b8981 */ /* 0x000f22000c1e1900 */
[----:B------:R-:W-:Y:S01]  /*10c0*/  IADD3 R6, PT, PT, R6, 0x380, RZ ;  /* 0x0000038006067810 */ /* 0x000fe20007ffe0ff */
[----:B------:R-:W-:Y:S01]  /*10d0*/  BSSY.RECONVERGENT B0, `(.L_x_240) ;  /* 0x000000d000007945 */ /* 0x000fe20003800200 */
[----:B------:R-:W-:-:S04]  /*10e0*/  IADD3 R7, PT, PT, R7, 0x8, RZ ;  /* 0x0000000807077810 */ /* 0x000fc80007ffe0ff */
[----:B------:R-:W-:Y:S01]  /*10f0*/  ISETP.NE.AND P1, PT, R7, R3, PT ;  /* 0x000000030700720c */ /* 0x000fe20003f25270 */
[----:B----4-:R-:W-:-:S05]  /*1100*/  @!P0 IMAD R15, R12, -0x100, R11 ;  /* 0xffffff000c0f8824 */ /* 0x010fca00078e020b */
[----:B------:R3:W-:Y:S01]  /*1110*/  @!P0 STG.E desc[UR14][R8.64+0xa00], R15 ;  /* 0x000a000f08008986 */ /* 0x0007e2000c10190e */
[----:B------:R-:W-:-:S13]  /*1120*/  ISETP.GE.AND P0, PT, R6, UR8, PT ;  /* 0x0000000806007c0c */ /* 0x000fda000bf06270 */
[----:B---3--:R-:W-:Y:S05]  /*1130*/  @P0 BRA `(.L_x_241) ;  /* 0x0000000000180947 */ /* 0x008fea0003800000 */
[----:B------:R-:W-:-:S05]  /*1140*/  IADD3 R13, PT, PT, R6, UR13, RZ ;  /* 0x0000000d060d7c10 */ /* 0x000fca000fffe0ff */
[----:B-1----:R-:W-:-:S04]  /*1150*/  IMAD R11, R13, R2, UR6 ;  /* 0x000000060d0b7e24 */ /* 0x002fc8000f8e0202 */
[----:B--2---:R-:W-:-:S06]  /*1160*/  IMAD.WIDE.U32 R10, R11, 0x4, R4 ;  /* 0x000000040b0a7825 */ /* 0x004fcc00078e0004 */
[----:B------:R-:W2:Y:S02]  /*1170*/  LDG.E R10, desc[UR14][R10.64] ;  /* 0x0000000e0a0a7981 */ /* 0x000ea4000c1e1900 */
[----:B--2---:R-:W-:-:S05]  /*1180*/  IMAD R13, R13, -0x100, R10 ;  /* 0xffffff000d0d7824 */ /* 0x004fca00078e020a */
[----:B------:R0:W-:Y:S02]  /*1190*/  STG.E desc[UR14][R8.64+0xc00], R13 ;  /* 0x000c000d08007986 */ /* 0x0001e4000c10190e */
.L_x_241:
[----:B------:R-:W-:Y:S05]  /*11a0*/  BSYNC.RECONVERGENT B0 ;  /* 0x0000000000007941 */ /* 0x000fea0003800200 */
.L_x_240:
[----:B------:R-:W-:Y:S05]  /*11b0*/  @P1 BRA `(.L_x_242) ;  /* 0xfffffff800a01947 */ /* 0x000fea000383ffff */
.L_x_239:
[----:B------:R-:W-:-:S13]  /*11c0*/  ISETP.NE.AND P0, PT, RZ, UR7, PT ;  /* 0x00000007ff007c0c */ /* 0x000fda000bf05270 */
[----:B------:R-:W-:Y:S05]  /*11d0*/  @!P0 EXIT ;  /* 0x000000000000894d */ /* 0x000fea0003800000 */
[----:B-1----:R-:W1:Y:S01]  /*11e0*/  LDC R2, c[0x0][0x384] ;  /* 0x0000e100ff027b82 */ /* 0x002e620000000800 */
[----:B------:R-:W-:Y:S01]  /*11f0*/  UISETP.GE.U32.AND UP0, UPT, UR7, 0x4, UPT ;  /* 0x000000040700788c */ /* 0x000fe2000bf06070 */
[----:B-1----:R-:W-:-:S04]  /*1200*/  LOP3.LUT R14, R2, 0x3, RZ, 0xc0, !PT ;  /* 0x00000003020e7812 */ /* 0x002fc800078ec0ff */
[----:B------:R-:W-:-:S04]  /*1210*/  ISETP.NE.AND P0, PT, R14, RZ, PT ;  /* 0x000000ff0e00720c */ /* 0x000fc80003f05270 */
[----:B------:R-:W-:Y:S09]  /*1220*/  BRA.U !UP0, `(.L_x_243) ;  /* 0x0000000108ac7547 */ /* 0x000ff2000b800000 */
[----:B0-----:R-:W-:-:S04]  /*1230*/  LEA R6, R3, R0, 0x7 ;  /* 0x0000000003067211 */ /* 0x001fc800078e38ff */
[----:B------:R-:W-:-:S13]  /*1240*/  ISETP.GE.AND P2, PT, R6, UR8, PT ;  /* 0x0000000806007c0c */ /* 0x000fda000bf46270 */
[----:B--2---:R-:W0:Y:S01]  /*1250*/  @!P2 LDC R5, c[0x0][0x390] ;  /* 0x0000e400ff05ab82 */ /* 0x004e220000000800 */
[----:B------:R-:W-:-:S07]  /*1260*/  @!P2 VIADD R4, R6, UR13 ;  /* 0x0000000d0604ac36 */ /* 0x000fce0008000000 */
[----:B------:R-:W1:Y:S01]  /*1270*/  @!P2 LDC.64 R10, c[0x0][0x388] ;  /* 0x0000e200ff0aab82 */ /* 0x000e620000000a00 */
[----:B0-----:R-:W-:-:S04]  /*1280*/  @!P2 IMAD R5, R4, R5, UR6 ;  /* 0x000000060405ae24 */ /* 0x001fc8000f8e0205 */
[----:B-1----:R-:W-:-:S06]  /*1290*/  @!P2 IMAD.WIDE.U32 R10, R5, 0x4, R10 ;  /* 0x00000004050aa825 */ /* 0x002fcc00078e000a */
[----:B------:R-:W2:Y:S01]  /*12a0*/  @!P2 LDG.E R11, desc[UR14][R10.64] ;  /* 0x0000000e0a0ba981 */ /* 0x000ea2000c1e1900 */
[----:B------:R-:W-:Y:S02]  /*12b0*/  IADD3 R12, PT, PT, R6, 0x80, RZ ;  /* 0x00000080060c7810 */ /* 0x000fe40007ffe0ff */
[----:B------:R-:W-:Y:S02]  /*12c0*/  MOV R5, 0x4 ;  /* 0x0000000400057802 */ /* 0x000fe40000000f00 */
[----:B------:R-:W-:-:S13]  /*12d0*/  ISETP.GE.AND P1, PT, R12, UR8, PT ;  /* 0x000000080c007c0c */ /* 0x000fda000bf26270 */
[----:B------:R-:W0:Y:S01]  /*12e0*/  @!P1 LDC R13, c[0x0][0x390] ;  /* 0x0000e400ff0d9b82 */ /* 0x000e220000000800 */
[----:B------:R-:W-:-:S07]  /*12f0*/  @!P1 IADD3 R12, PT, PT, R12, UR13, RZ ;  /* 0x0000000d0c0c9c10 */ /* 0x000fce000fffe0ff */
[----:B------:R-:W1:Y:S01]  /*1300*/  @!P1 LDC.64 R8, c[0x0][0x388] ;  /* 0x0000e200ff089b82 */ /* 0x000e620000000a00 */
[----:B0-----:R-:W-:-:S04]  /*1310*/  @!P1 IMAD R13, R12, R13, UR6 ;  /* 0x000000060c0d9e24 */ /* 0x001fc8000f8e020d */
[----:B-1----:R-:W-:-:S04]  /*1320*/  @!P1 IMAD.WIDE.U32 R8, R13, 0x4, R8 ;  /* 0x000000040d089825 */ /* 0x002fc800078e0008 */
[----:B--2---:R-:W-:Y:S02]  /*1330*/  @!P2 IMAD R7, R4, -0x100, R11 ;  /* 0xffffff000407a824 */ /* 0x004fe400078e020b */
[----:B------:R-:W-:-:S05]  /*1340*/  IMAD.WIDE R4, R6, R5, UR4 ;  /* 0x0000000406047e25 */ /* 0x000fca000f8e0205 */
[----:B------:R0:W-:Y:S04]  /*1350*/  @!P2 STG.E desc[UR14][R4.64], R7 ;  /* 0x000000070400a986 */ /* 0x0001e8000c10190e */
[----:B------:R-:W2:Y:S01]  /*1360*/  @!P1 LDG.E R9, desc[UR14][R8.64] ;  /* 0x0000000e08099981 */ /* 0x000ea2000c1e1900 */
[----:B------:R-:W-:-:S04]  /*1370*/  IADD3 R15, PT, PT, R6, 0x100, RZ ;  /* 0x00000100060f7810 */ /* 0x000fc80007ffe0ff */
[----:B------:R-:W-:-:S13]  /*1380*/  ISETP.GE.AND P2, PT, R15, UR8, PT ;  /* 0x000000080f007c0c */ /* 0x000fda000bf46270 */
[----:B------:R-:W1:Y:S01]  /*1390*/  @!P2 LDC R16, c[0x0][0x390] ;  /* 0x0000e400ff10ab82 */ /* 0x000e620000000800 */
[----:B------:R-:W-:-:S07]  /*13a0*/  @!P2 IADD3 R15, PT, PT, R15, UR13, RZ ;  /* 0x0000000d0f0fac10 */ /* 0x000fce000fffe0ff */
[----:B------:R-:W3:Y:S01]  /*13b0*/  @!P2 LDC.64 R10, c[0x0][0x388] ;  /* 0x0000e200ff0aab82 */ /* 0x000ee20000000a00 */
[----:B-1----:R-:W-:-:S04]  /*13c0*/  @!P2 IMAD R17, R15, R16, UR6 ;  /* 0x000000060f11ae24 */ /* 0x002fc8000f8e0210 */
[----:B---3--:R-:W-:-:S04]  /*13d0*/  @!P2 IMAD.WIDE.U32 R10, R17, 0x4, R10 ;  /* 0x00000004110aa825 */ /* 0x008fc800078e000a */
[----:B--2---:R-:W-:-:S05]  /*13e0*/  @!P1 IMAD R13, R12, -0x100, R9 ;  /* 0xffffff000c0d9824 */ /* 0x004fca00078e0209 */
[----:B------:R1:W-:Y:S04]  /*13f0*/  @!P1 STG.E desc[UR14][R4.64+0x200], R13 ;  /* 0x0002000d04009986 */ /* 0x0003e8000c10190e */
[----:B------:R-:W2:Y:S01]  /*1400*/  @!P2 LDG.E R10, desc[UR14][R10.64] ;  /* 0x0000000e0a0aa981 */ /* 0x000ea2000c1e1900 */
[----:B------:R-:W-:-:S05]  /*1410*/  VIADD R8, R6, 0x180 ;  /* 0x0000018006087836 */ /* 0x000fca0000000000 */
[----:B------:R-:W-:-:S13]  /*1420*/  ISETP.GE.AND P1, PT, R8, UR8, PT ;  /* 0x0000000808007c0c */ /* 0x000fda000bf26270 */
[----:B------:R-:W3:Y:S01]  /*1430*/  @!P1 LDC R9, c[0x0][0x390] ;  /* 0x0000e400ff099b82 */ /* 0x000ee20000000800 */
[----:B------:R-:W-:-:S07]  /*1440*/  @!P1 IADD3 R8, PT, PT, R8, UR13, RZ ;  /* 0x0000000d08089c10 */ /* 0x000fce000fffe0ff */
[----:B0-----:R-:W0:Y:S01]  /*1450*/  @!P1 LDC.64 R6, c[0x0][0x388] ;  /* 0x0000e200ff069b82 */ /* 0x001e220000000a00 */
[----:B---3--:R-:W-:-:S04]  /*1460*/  @!P1 IMAD R9, R8, R9, UR6 ;  /* 0x0000000608099e24 */ /* 0x008fc8000f8e0209 */
[----:B0-----:R-:W-:-:S04]  /*1470*/  @!P1 IMAD.WIDE.U32 R6, R9, 0x4, R6 ;  /* 0x0000000409069825 */ /* 0x001fc800078e0006 */
[----:B--2---:R-:W-:-:S05]  /*1480*/  @!P2 IMAD R15, R15, -0x100, R10 ;  /* 0xffffff000f0fa824 */ /* 0x004fca00078e020a */
[----:B------:R1:W-:Y:S04]  /*1490*/  @!P2 STG.E desc[UR14][R4.64+0x400], R15 ;  /* 0x0004000f0400a986 */ /* 0x0003e8000c10190e */
[----:B------:R-:W2:Y:S01]  /*14a0*/  @!P1 LDG.E R7, desc[UR14][R6.64] ;  /* 0x0000000e06079981 */ /* 0x000ea2000c1e1900 */
[----:B------:R-:W-:Y:S01]  /*14b0*/  IADD3 R3, PT, PT, R3, 0x4, RZ ;  /* 0x0000000403037810 */ /* 0x000fe20007ffe0ff */
[----:B--2---:R-:W-:-:S05]  /*14c0*/  @!P1 IMAD R9, R8, -0x100, R7 ;  /* 0xffffff0008099824 */ /* 0x004fca00078e0207 */
[----:B------:R1:W-:Y:S02]  /*14d0*/  @!P1 STG.E desc[UR14][R4.64+0x600], R9 ;  /* 0x0006000904009986 */ /* 0x0003e4000c10190e */
.L_x_243:
[----:B------:R-:W-:Y:S05]  /*14e0*/  @!P0 EXIT ;  /* 0x000000000000894d */ /* 0x000fea0003800000 */
[----:B------:R-:W-:Y:S02]  /*14f0*/  ISETP.NE.AND P1, PT, R14, 0x1, PT ;  /* 0x000000010e00780c */ /* 0x000fe40003f25270 */
[----:B------:R-:W-:-:S04]  /*1500*/  LOP3.LUT R2, R2, 0x1, RZ, 0xc0, !PT ;  /* 0x0000000102027812 */ /* 0x000fc800078ec0ff */
[----:B------:R-:W-:-:S07]  /*1510*/  ISETP.NE.U32.AND P0, PT, R2, 0x1, PT ;  /* 0x000000010200780c */ /* 0x000fce0003f05070 */
[----:B------:R-:W-:Y:S06]  /*1520*/  @!P1 BRA `(.L_x_244) ;  /* 0x00000000005c9947 */ /* 0x000fec0003800000 */
[----:B0-----:R-:W-:-:S04]  /*1530*/  LEA R8, R3, R0, 0x7 ;  /* 0x0000000003087211 */ /* 0x001fc800078e38ff */
[----:B------:R-:W-:-:S13]  /*1540*/  ISETP.GE.AND P1, PT, R8, UR8, PT ;  /* 0x0000000808007c0c */ /* 0x000fda000bf26270 */
[----:B------:R-:W0:Y:S01]  /*1550*/  @!P1 LDC R7, c[0x0][0x390] ;  /* 0x0000e400ff079b82 */ /* 0x000e220000000800 */
[----:B------:R-:W-:-:S07]  /*1560*/  @!P1 IADD3 R2, PT, PT, R8, UR13, RZ ;  /* 0x0000000d08029c10 */ /* 0x000fce000fffe0ff */
[----:B-12---:R-:W1:Y:S01]  /*1570*/  @!P1 LDC.64 R4, c[0x0][0x388] ;  /* 0x0000e200ff049b82 */ /* 0x006e620000000a00 */
[----:B0-----:R-:W-:-:S04]  /*1580*/  @!P1 IMAD R7, R2, R7, UR6 ;  /* 0x0000000602079e24 */ /* 0x001fc8000f8e0207 */
[----:B-1----:R-:W-:-:S06]  /*1590*/  @!P1 IMAD.WIDE.U32 R4, R7, 0x4, R4 ;  /* 0x0000000407049825 */ /* 0x002fcc00078e0004 */
[----:B------:R-:W2:Y:S01]  /*15a0*/  @!P1 LDG.E R5, desc[UR14][R4.64] ;  /* 0x0000000e04059981 */ /* 0x000ea2000c1e1900 */
[----:B------:R-:W-:Y:S01]  /*15b0*/  IADD3 R10, PT, PT, R8, 0x80, RZ ;  /* 0x00000080080a7810 */ /* 0x000fe20007ffe0ff */
[----:B------:R-:W-:-:S03]  /*15c0*/  HFMA2 R9, -RZ, RZ, 0, 2.384185791015625e-07 ;  /* 0x00000004ff097431 */ /* 0x000fc600000001ff */
[----:B------:R-:W-:Y:S02]  /*15d0*/  ISETP.GE.AND P2, PT, R10, UR8, PT ;  /* 0x000000080a007c0c */ /* 0x000fe4000bf46270 */
[----:B------:R-:W-:-:S11]  /*15e0*/  IMAD.WIDE R8, R8, R9, UR4 ;  /* 0x0000000408087e25 */ /* 0x000fd6000f8e0209 */
[----:B------:R-:W0:Y:S01]  /*15f0*/  @!P2 LDC R13, c[0x0][0x390] ;  /* 0x0000e400ff0dab82 */ /* 0x000e220000000800 */
[----:B------:R-:W-:-:S07]  /*1600*/  @!P2 VIADD R10, R10, UR13 ;  /* 0x0000000d0a0aac36 */ /* 0x000fce0008000000 */
[----:B------:R-:W1:Y:S01]  /*1610*/  @!P2 LDC.64 R6, c[0x0][0x388] ;  /* 0x0000e200ff06ab82 */ /* 0x000e620000000a00 */
[----:B0-----:R-:W-:-:S04]  /*1620*/  @!P2 IMAD R13, R10, R13, UR6 ;  /* 0x000000060a0dae24 */ /* 0x001fc8000f8e020d */
[----:B-1----:R-:W-:-:S04]  /*1630*/  @!P2 IMAD.WIDE.U32 R6, R13, 0x4, R6 ;  /* 0x000000040d06a825 */ /* 0x002fc800078e0006 */
[----:B--2---:R-:W-:-:S05]  /*1640*/  @!P1 IMAD R11, R2, -0x100, R5 ;  /* 0xffffff00020b9824 */ /* 0x004fca00078e0205 */
[----:B------:R3:W-:Y:S04]  /*1650*/  @!P1 STG.E desc[UR14][R8.64], R11 ;  /* 0x0000000b08009986 */ /* 0x0007e8000c10190e */
[----:B------:R-:W2:Y:S01]  /*1660*/  @!P2 LDG.E R7, desc[UR14][R6.64] ;  /* 0x0000000e0607a981 */ /* 0x000ea2000c1e1900 */
[----:B------:R-:W-:Y:S01]  /*1670*/  IADD3 R3, PT, PT, R3, 0x2, RZ ;  /* 0x0000000203037810 */ /* 0x000fe20007ffe0ff */
[----:B--2---:R-:W-:-:S05]  /*1680*/  @!P2 IMAD R5, R10, -0x100, R7 ;  /* 0xffffff000a05a824 */ /* 0x004fca00078e0207 */
[----:B------:R3:W-:Y:S02]  /*1690*/  @!P2 STG.E desc[UR14][R8.64+0x200], R5 ;  /* 0x000200050800a986 */ /* 0x0007e4000c10190e */
.L_x_244:
[----:B------:R-:W-:Y:S05]  /*16a0*/  @P0 EXIT ;  /* 0x000000000000094d */ /* 0x000fea0003800000 */
[----:B012---:R-:W-:-:S04]  /*16b0*/  LEA R4, R3, R0, 0x7 ;  /* 0x0000000003047211 */ /* 0x007fc800078e38ff */
[----:B------:R-:W-:-:S13]  /*16c0*/  ISETP.GE.AND P0, PT, R4, UR8, PT ;  /* 0x0000000804007c0c */ /* 0x000fda000bf06270 */
[----:B------:R-:W-:Y:S05]  /*16d0*/  @P0 EXIT ;  /* 0x000000000000094d */ /* 0x000fea0003800000 */
[----:B---3--:R-:W0:Y:S01]  /*16e0*/  LDC R5, c[0x0][0x390] ;  /* 0x0000e400ff057b82 */ /* 0x008e220000000800 */
[----:B------:R-:W-:-:S07]  /*16f0*/  IADD3 R0, PT, PT, R4, UR13, RZ ;  /* 0x0000000d04007c10 */ /* 0x000fce000fffe0ff */
[----:B------:R-:W1:Y:S01]  /*1700*/  LDC.64 R2, c[0x0][0x388] ;  /* 0x0000e200ff027b82 */ /* 0x000e620000000a00 */
[----:B0-----:R-:W-:-:S04]  /*1710*/  IMAD R5, R0, R5, UR6 ;  /* 0x0000000600057e24 */ /* 0x001fc8000f8e0205 */
[----:B-1----:R-:W-:-:S06]  /*1720*/  IMAD.WIDE.U32 R2, R5, 0x4, R2 ;  /* 0x0000000405027825 */ /* 0x002fcc00078e0002 */
[----:B------:R-:W2:Y:S01]  /*1730*/  LDG.E R3, desc[UR14][R2.64] ;  /* 0x0000000e02037981 */ /* 0x000ea2000c1e1900 */
[----:B------:R-:W-:-:S05]  /*1740*/  MOV R5, 0x4 ;  /* 0x0000000400057802 */ /* 0x000fca0000000f00 */
[----:B------:R-:W-:-:S04]  /*1750*/  IMAD.WIDE R4, R4, R5, UR4 ;  /* 0x0000000404047e25 */ /* 0x000fc8000f8e0205 */
[----:B--2---:R-:W-:-:S05]  /*1760*/  IMAD R7, R0, -0x100, R3 ;  /* 0xffffff0000077824 */ /* 0x004fca00078e0203 */
[----:B------:R-:W-:Y:S01]  /*1770*/  STG.E desc[UR14][R4.64], R7 ;  /* 0x0000000704007986 */ /* 0x000fe2000c10190e */
[----:B------:R-:W-:Y:S05]  /*1780*/  EXIT ;  /* 0x000000000000794d */ /* 0x000fea0003800000 */
.L_x_245:
        /* <DEDUP_REMOVED lines=15> */
.L_x_282:


//--------------------- .text._ZN3cub18CUB_300001_SM_10006detail8for_each13static_kernelINS2_12policy_hub_t12policy_500_tElN6thrust24THRUST_300001_SM_1000_NS8cuda_cub20__uninitialized_copy7functorINS7_6detail15normal_iteratorINS7_10device_ptrIjEEEENS7_7pointerIjNS8_3tagENS7_11use_defaultESI_EEEEEEvT0_T1_ --------------------------
	.section	.text._ZN3cub18CUB_300001_SM_10006detail8for_each13static_kernelINS2_12policy_hub_t12policy_500_tElN6thrust24THRUST_300001_SM_1000_NS8cuda_cub20__uninitialized_copy7functorINS7_6detail15normal_iteratorINS7_10device_ptrIjEEEENS7_7pointerIjNS8_3tagENS7_11use_defaultESI_EEEEEEvT0_T1_,"ax",@progbits
	.align	128
        .global         _ZN3cub18CUB_300001_SM_10006detail8for_each13static_kernelINS2_12policy_hub_t12policy_500_tElN6thrust24THRUST_300001_SM_1000_NS8cuda_cub20__uninitialized_copy7functorINS7_6detail15normal_iteratorINS7_10device_ptrIjEEEENS7_7pointerIjNS8_3tagENS7_11use_defaultESI_EEEEEEvT0_T1_
        .type           _ZN3cub18CUB_300001_SM_10006detail8for_each13static_kernelINS2_12policy_hub_t12policy_500_tElN6thrust24THRUST_300001_SM_1000_NS8cuda_cub20__uninitialized_copy7functorINS7_6detail15normal_iteratorINS7_10device_ptrIjEEEENS7_7pointerIjNS8_3tagENS7_11use_defaultESI_EEEEEEvT0_T1_,@function
        .size           _ZN3cub18CUB_300001_SM_10006detail8for_each13static_kernelINS2_12policy_hub_t12policy_500_tElN6thrust24THRUST_300001_SM_1000_NS8cuda_cub20__uninitialized_copy7functorINS7_6detail15normal_iteratorINS7_10device_ptrIjEEEENS7_7pointerIjNS8_3tagENS7_11use_defaultESI_EEEEEEvT0_T1_,(.L_x_283 - _ZN3cub18CUB_300001_SM_10006detail8for_each13static_kernelINS2_12policy_hub_t12policy_500_tElN6thrust24THRUST_300001_SM_1000_NS8cuda_cub20__uninitialized_copy7functorINS7_6detail15normal_iteratorINS7_10device_ptrIjEEEENS7_7pointerIjNS8_3tagENS7_11use_defaultESI_EEEEEEvT0_T1_)
        .other          _ZN3cub18CUB_300001_SM_10006detail8for_each13static_kernelINS2_12policy_hub_t12policy_500_tElN6thrust24THRUST_300001_SM_1000_NS8cuda_cub20__uninitialized_copy7functorINS7_6detail15normal_iteratorINS7_10device_ptrIjEEEENS7_7pointerIjNS8_3tagENS7_11use_defaultESI_EEEEEEvT0_T1_,@"STO_CUDA_ENTRY STV_DEFAULT"
_ZN3cub18CUB_300001_SM_10006detail8for_each13static_kernelINS2_12policy_hub_t12policy_500_tElN6thrust24THRUST_300001_SM_1000_NS8cuda_cub20__uninitialized_copy7functorINS7_6detail15normal_iteratorINS7_10device_ptrIjEEEENS7_7pointerIjNS8_3tagENS7_11use_defaultESI_EEEEEEvT0_T1_:
.text._ZN3cub18CUB_300001_SM_10006detail8for_each13static_kernelINS2_12policy_hub_t12policy_500_tElN6thrust24THRUST_300001_SM_1000_NS8cuda_cub20__uninitialized_copy7functorINS7_6detail15normal_iteratorINS7_10device_ptrIjEEEENS7_7pointerIjNS8_3tagENS7_11use_defaultESI_EEEEEEvT0_T1_:
[----:B------:R-:W-:Y:S08]  /*0000*/  LDC R1, c[0x0][0x37c] ;  /* 0x0000df00ff017b82 */ /* 0x000ff00000000800 */
[----:B------:R-:W0:Y:S01]  /*0010*/  S2UR UR4, SR_CTAID.X ;  /* 0x00000000000479c3 */ /* 0x000e220000002500 */
[----:B------:R-:W1:Y:S01]  /*0020*/  LDCU.64 UR6, c[0x0][0x380] ;  /* 0x00007000ff0677ac */ /* 0x000e620008000a00 */
[----:B------:R-:W2:Y:S01]  /*0030*/  LDCU.64 UR8, c[0x0][0x358] ;  /* 0x00006b00ff0877ac */ /* 0x000ea20008000a00 */
[----:B0-----:R-:W-:-:S04]  /*0040*/  UIMAD.WIDE.U32 UR4, UR4, 0x200, URZ ;  /* 0x00000200040478a5 */ /* 0x001fc8000f8e00ff */
[----:B-1----:R-:W-:-:S04]  /*0050*/  UIADD3 UR6, UP0, UPT, -UR4, UR6, URZ ;  /* 0x0000000604067290 */ /* 0x002fc8000ff1e1ff */
[----:B------:R-:W-:Y:S02]  /*0060*/  UIADD3.X UR7, UPT, UPT, ~UR5, UR7, URZ, UP0, !UPT ;  /* 0x0000000705077290 */ /* 0x000fe400087fe5ff */
[----:B------:R-:W-:-:S04]  /*0070*/  UISETP.GE.U32.AND UP0, UPT, UR6, 0x200, UPT ;  /* 0x000002000600788c */ /* 0x000fc8000bf06070 */
[----:B------:R-:W-:-:S09]  /*0080*/  UISETP.GE.AND.EX UP0, UPT, UR7, URZ, UPT, UP0 ;  /* 0x000000ff0700728c */ /* 0x000fd2000bf06300 */
[----:B--2---:R-:W-:Y:S05]  /*0090*/  BRA.U !UP0, `(.L_x_246) ;  /* 0x0000000108407547 */ /* 0x004fea000b800000 */
[----:B------:R-:W0:Y:S01]  /*00a0*/  S2R R0, SR_TID.X ;  /* 0x0000000000007919 */ /* 0x000e220000002100 */
[----:B------:R-:W1:Y:S01]  /*00b0*/  LDCU.64 UR10, c[0x0][0x388] ;  /* 0x00007100ff0a77ac */ /* 0x000e620008000a00 */
[----:B0-----:R-:W-:-:S05]  /*00c0*/  IADD3 R0, P0, PT, R0, UR4, RZ ;  /* 0x0000000400007c10 */ /* 0x001fca000ff1e0ff */
[----:B------:R-:W-:Y:S02]  /*00d0*/  IMAD.X R3, RZ, RZ, UR5, P0 ;  /* 0x00000005ff037e24 */ /* 0x000fe400080e06ff */
[----:B------:R-:W-:-:S03]  /*00e0*/  IMAD.SHL.U32 R4, R0, 0x4, RZ ;  /* 0x0000000400047824 */ /* 0x000fc600078e00ff */
[----:B------:R-:W-:Y:S02]  /*00f0*/  SHF.L.U64.HI R0, R0, 0x2, R3 ;  /* 0x0000000200007819 */ /* 0x000fe40000010203 */
[----:B-1----:R-:W-:-:S04]  /*0100*/  IADD3 R2, P0, PT, R4, UR10, RZ ;  /* 0x0000000a04027c10 */ /* 0x002fc8000ff1e0ff */
[----:B------:R-:W-:Y:S01]  /*0110*/  IADD3.X R3, PT, PT, R0, UR11, RZ, P0, !PT ;  /* 0x0000000b00037c10 */ /* 0x000fe200087fe4ff */
[----:B------:R-:W0:Y:S04]  /*0120*/  LDCU.64 UR10, c[0x0][0x390] ;  /* 0x00007200ff0a77ac */ /* 0x000e280008000a00 */
[----:B------:R-:W2:Y:S01]  /*0130*/  LDG.E R7, desc[UR8][R2.64] ;  /* 0x0000000802077981 */ /* 0x000ea2000c1e1900 */
[----:B0-----:R-:W-:-:S04]  /*0140*/  IADD3 R4, P0, PT, R4, UR10, RZ ;  /* 0x0000000a04047c10 */ /* 0x001fc8000ff1e0ff */
[----:B------:R-:W-:-:S05]  /*0150*/  IADD3.X R5, PT, PT, R0, UR11, RZ, P0, !PT ;  /* 0x0000000b00057c10 */ /* 0x000fca00087fe4ff */
[----:B--2---:R-:W-:Y:S04]  /*0160*/  STG.E desc[UR8][R4.64], R7 ;  /* 0x0000000704007986 */ /* 0x004fe8000c101908 */
[----:B------:R-:W2:Y:S04]  /*0170*/  LDG.E R9, desc[UR8][R2.64+0x400] ;  /* 0x0004000802097981 */ /* 0x000ea8000c1e1900 */
[----:B--2---:R-:W-:Y:S01]  /*0180*/  STG.E desc[UR8][R4.64+0x400], R9 ;  /* 0x0004000904007986 */ /* 0x004fe2000c101908 */
[----:B------:R-:W-:Y:S05]  /*0190*/  EXIT ;  /* 0x000000000000794d */ /* 0x000fea0003800000 */
.L_x_246:
[----:B------:R-:W0:Y:S01]  /*01a0*/  S2R R0, SR_TID.X ;  /* 0x0000000000007919 */ /* 0x000e220000002100 */
[----:B------:R-:W-:Y:S01]  /*01b0*/  USHF.R.S32.HI UR7, URZ, 0x1f, UR6 ;  /* 0x0000001fff077899 */ /* 0x000fe20008011406 */
[----:B------:R-:W-:Y:S05]  /*01c0*/  BSSY.RECONVERGENT B0, `(.L_x_247) ;  /* 0x0000015000007945 */ /* 0x000fea0003800200 */
[----:B------:R-:W-:Y:S01]  /*01d0*/  IMAD.U32 R3, RZ, RZ, UR7 ;  /* 0x00000007ff037e24 */ /* 0x000fe2000f8e00ff */
[C---:B0-----:R-:W-:Y:S01]  /*01e0*/  ISETP.LT.U32.AND P0, PT, R0.reuse, UR6, PT ;  /* 0x0000000600007c0c */ /* 0x041fe2000bf01070 */
[----:B------:R-:W-:-:S03]  /*01f0*/  VIADD R2, R0, 0x100 ;  /* 0x0000010000027836 */ /* 0x000fc60000000000 */
[----:B------:R-:W-:Y:S02]  /*0200*/  ISETP.GT.AND.EX P0, PT, R3, RZ, PT, P0 ;  /* 0x000000ff0300720c */ /* 0x000fe40003f04300 */
[----:B------:R-:W-:Y:S01]  /*0210*/  ISETP.LT.U32.AND P1, PT, R2, UR6, PT ;  /* 0x0000000602007c0c */ /* 0x000fe2000bf21070 */
[----:B------:R-:W-:-:S05]  /*0220*/  IMAD.U32 R2, RZ, RZ, UR7 ;  /* 0x00000007ff027e24 */ /* 0x000fca000f8e00ff */
[----:B------:R-:W-:-:S05]  /*0230*/  ISETP.GT.AND.EX P1, PT, R2, RZ, PT, P1 ;  /* 0x000000ff0200720c */ /* 0x000fca0003f24310 */
[----:B------:R-:W-:Y:S08]  /*0240*/  @!P0 BRA `(.L_x_248) ;  /* 0x0000000000308947 */ /* 0x000ff00003800000 */
[----:B------:R-:W0:Y:S01]  /*0250*/  LDCU.64 UR10, c[0x0][0x388] ;  /* 0x00007100ff0a77ac */ /* 0x000e220008000a00 */
[----:B------:R-:W-:-:S05]  /*0260*/  IADD3 R2, P0, PT, R0, UR4, RZ ;  /* 0x0000000400027c10 */ /* 0x000fca000ff1e0ff */
[----:B------:R-:W-:Y:S02]  /*0270*/  IMAD.X R3, RZ, RZ, UR5, P0 ;  /* 0x00000005ff037e24 */ /* 0x000fe400080e06ff */
[----:B------:R-:W-:-:S03]  /*0280*/  IMAD.SHL.U32 R4, R2, 0x4, RZ ;  /* 0x0000000402047824 */ /* 0x000fc600078e00ff */
[----:B------:R-:W-:Y:S02]  /*0290*/  SHF.L.U64.HI R5, R2, 0x2, R3 ;  /* 0x0000000202057819 */ /* 0x000fe40000010203 */
[----:B0-----:R-:W-:-:S04]  /*02a0*/  IADD3 R2, P0, PT, R4, UR10, RZ ;  /* 0x0000000a04027c10 */ /* 0x001fc8000ff1e0ff */
[----:B------:R-:W-:Y:S01]  /*02b0*/  IADD3.X R3, PT, PT, R5, UR11, RZ, P0, !PT ;  /* 0x0000000b05037c10 */ /* 0x000fe200087fe4ff */
[----:B------:R-:W0:Y:S05]  /*02c0*/  LDCU.64 UR10, c[0x0][0x390] ;  /* 0x00007200ff0a77ac */ /* 0x000e2a0008000a00 */
[----:B------:R-:W2:Y:S01]  /*02d0*/  LDG.E R3, desc[UR8][R2.64] ;  /* 0x0000000802037981 */ /* 0x000ea2000c1e1900 */
[----:B0-----:R-:W-:-:S04]  /*02e0*/  IADD3 R4, P0, PT, R4, UR10, RZ ;  /* 0x0000000a04047c10 */ /* 0x001fc8000ff1e0ff */
[----:B------:R-:W-:-:S05]  /*02f0*/  IADD3.X R5, PT, PT, R5, UR11, RZ, P0, !PT ;  /* 0x0000000b05057c10 */ /* 0x000fca00087fe4ff */
[----:B--2---:R0:W-:Y:S04]  /*0300*/  STG.E desc[UR8][R4.64], R3 ;  /* 0x0000000304007986 */ /* 0x0041e8000c101908 */
.L_x_248:
[----:B------:R-:W-:Y:S05]  /*0310*/  BSYNC.RECONVERGENT B0 ;  /* 0x0000000000007941 */ /* 0x000fea0003800200 */
.L_x_247:
[----:B------:R-:W-:Y:S05]  /*0320*/  @!P1 EXIT ;  /* 0x000000000000994d */ /* 0x000fea0003800000 */
[----:B------:R-:W1:Y:S01]  /*0330*/  LDCU.64 UR6, c[0x0][0x388] ;  /* 0x00007100ff0677ac */ /* 0x000e620008000a00 */
[----:B------:R-:W-:-:S05]  /*0340*/  IADD3 R0, P0, PT, R0, UR4, RZ ;  /* 0x0000000400007c10 */ /* 0x000fca000ff1e0ff */
[----:B0-----:R-:W-:Y:S02]  /*0350*/  IMAD.X R3, RZ, RZ, UR5, P0 ;  /* 0x00000005ff037e24 */ /* 0x001fe400080e06ff */
[----:B------:R-:W-:-:S03]  /*0360*/  IMAD.SHL.U32 R4, R0, 0x4, RZ ;  /* 0x0000000400047824 */ /* 0x000fc600078e00ff */
[----:B------:R-:W-:Y:S02]  /*0370*/  SHF.L.U64.HI R0, R0, 0x2, R3 ;  /* 0x0000000200007819 */ /* 0x000fe40000010203 */
[----:B-1----:R-:W-:-:S04]  /*0380*/  IADD3 R2, P0, PT, R4, UR6, RZ ;  /* 0x0000000604027c10 */ /* 0x002fc8000ff1e0ff */
[----:B------:R-:W-:Y:S01]  /*0390*/  IADD3.X R3, PT, PT, R0, UR7, RZ, P0, !PT ;  /* 0x0000000700037c10 */ /* 0x000fe200087fe4ff */
[----:B------:R-:W0:Y:S05]  /*03a0*/  LDCU.64 UR6, c[0x0][0x390] ;  /* 0x00007200ff0677ac */ /* 0x000e2a0008000a00 */
[----:B------:R-:W2:Y:S01]  /*03b0*/  LDG.E R3, desc[UR8][R2.64+0x400] ;  /* 0x0004000802037981 */ /* 0x000ea2000c1e1900 */
[----:B0-----:R-:W-:-:S04]  /*03c0*/  IADD3 R4, P0, PT, R4, UR6, RZ ;  /* 0x0000000604047c10 */ /* 0x001fc8000ff1e0ff */
[----:B------:R-:W-:-:S05]  /*03d0*/  IADD3.X R5, PT, PT, R0, UR7, RZ, P0, !PT ;  /* 0x0000000700057c10 */ /* 0x000fca00087fe4ff */
[----:B--2---:R-:W-:Y:S01]  /*03e0*/  STG.E desc[UR8][R4.64+0x400], R3 ;  /* 0x0004000304007986 */ /* 0x004fe2000c101908 */
[----:B------:R-:W-:Y:S05]  /*03f0*/  EXIT ;  /* 0x000000000000794d */ /* 0x000fea0003800000 */
.L_x_249:
        /* <DEDUP_REMOVED lines=16> */
.L_x_283:


//--------------------- .text._ZN3cub18CUB_300001_SM_10006detail8for_each13static_kernelINS2_12policy_hub_t12policy_500_tElNS2_12op_wrapper_tIl11GetWindows2N6thrust24THRUST_300001_SM_1000_NS17counting_iteratorIiNS9_11use_defaultESB_SB_EEEEEEvT0_T1_ --------------------------
	.section	.text._ZN3cub18CUB_300001_SM_10006detail8for_each13static_kernelINS2_12policy_hub_t12policy_500_tElNS2_12op_wrapper_tIl11GetWindows2N6thrust24THRUST_300001_SM_1000_NS17counting_iteratorIiNS9_11use_defaultESB_SB_EEEEEEvT0_T1_,"ax",@progbits
	.align	128
        .global         _ZN3cub18CUB_300001_SM_10006detail8for_each13static_kernelINS2_12policy_hub_t12policy_500_tElNS2_12op_wrapper_tIl11GetWindows2N6thrust24THRUST_300001_SM_1000_NS17counting_iteratorIiNS9_11use_defaultESB_SB_EEEEEEvT0_T1_
        .type           _ZN3cub18CUB_300001_SM_10006detail8for_each13static_kernelINS2_12policy_hub_t12policy_500_tElNS2_12op_wrapper_tIl11GetWindows2N6thrust24THRUST_300001_SM_1000_NS17counting_iteratorIiNS9_11use_defaultESB_SB_EEEEEEvT0_T1_,@function
        .size           _ZN3cub18CUB_300001_SM_10006detail8for_each13static_kernelINS2_12policy_hub_t12policy_500_tElNS2_12op_wrapper_tIl11GetWindows2N6thrust24THRUST_300001_SM_1000_NS17counting_iteratorIiNS9_11use_defaultESB_SB_EEEEEEvT0_T1_,(.L_x_284 - _ZN3cub18CUB_300001_SM_10006detail8for_each13static_kernelINS2_12policy_hub_t12policy_500_tElNS2_12op_wrapper_tIl11GetWindows2N6thrust24THRUST_300001_SM_1000_NS17counting_iteratorIiNS9_11use_defaultESB_SB_EEEEEEvT0_T1_)
        .other          _ZN3cub18CUB_300001_SM_10006detail8for_each13static_kernelINS2_12policy_hub_t12policy_500_tElNS2_12op_wrapper_tIl11GetWindows2N6thrust24THRUST_300001_SM_1000_NS17counting_iteratorIiNS9_11use_defaultESB_SB_EEEEEEvT0_T1_,@"STO_CUDA_ENTRY STV_DEFAULT"
_ZN3cub18CUB_300001_SM_10006detail8for_each13static_kernelINS2_12policy_hub_t12policy_500_tElNS2_12op_wrapper_tIl11GetWindows2N6thrust24THRUST_300001_SM_1000_NS17counting_iteratorIiNS9_11use_defaultESB_SB_EEEEEEvT0_T1_:
.text._ZN3cub18CUB_300001_SM_10006detail8for_each13static_kernelINS2_12policy_hub_t12policy_500_tElNS2_12op_wrapper_tIl11GetWindows2N6thrust24THRUST_300001_SM_1000_NS17counting_iteratorIiNS9_11use_defaultESB_SB_EEEEEEvT0_T1_:
        /* <DEDUP_REMOVED lines=10> */
[----:B------:R-:W0:Y:S02]  /*00a0*/  LDCU UR12, c[0x0][0x3ac] ;  /* 0x00007580ff0c77ac */ /* 0x000e240008000800 */
[----:B0-----:R-:W-:-:S13]  /*00b0*/  ISETP.LE.AND P0, PT, RZ, UR12, PT ;  /* 0x0000000cff007c0c */ /* 0x001fda000bf03270 */
[----:B------:R-:W-:Y:S05]  /*00c0*/  @!P0 EXIT ;  /* 0x000000000000894d */ /* 0x000fea0003800000 */
[----:B------:R-:W0:Y:S01]  /*00d0*/  LDC R7, c[0x0][0x3a0] ;  /* 0x0000e800ff077b82 */ /* 0x000e220000000800 */
[----:B------:R-:W1:Y:S01]  /*00e0*/  S2R R0, SR_TID.X ;  /* 0x0000000000007919 */ /* 0x000e620000002100 */
[----:B------:R-:W-:Y:S02]  /*00f0*/  UIADD3 UR8, UPT, UPT, -UR12, URZ, URZ ;  /* 0x000000ff0c087290 */ /* 0x000fe4000fffe1ff */
[----:B------:R-:W-:Y:S02]  /*0100*/  USHF.L.U32 UR5, UR12, 0x1, URZ ;  /* 0x000000010c057899 */ /* 0x000fe400080006ff */
[----:B------:R-:W-:Y:S02]  /*0110*/  ULOP3.LUT UR9, UR12, 0x1, URZ, 0xc0, !UPT ;  /* 0x000000010c097892 */ /* 0x000fe4000f8ec0ff */
[----:B------:R-:W1:Y:S01]  /*0120*/  LDC R5, c[0x0][0x388] ;  /* 0x0000e200ff057b82 */ /* 0x000e620000000800 */
[----:B------:R-:W-:-:S03]  /*0130*/  ULOP3.LUT UR7, UR5, 0x6, URZ, 0xc0, !UPT ;  /* 0x0000000605077892 */ /* 0x000fc6000f8ec0ff */
[----:B------:R-:W-:Y:S01]  /*0140*/  UMOV UR5, UR8 ;  /* 0x0000000800057c82 */ /* 0x000fe20008000000 */
[----:B0-----:R-:W-:-:S04]  /*0150*/  IABS R6, R7 ;  /* 0x0000000700067213 */ /* 0x001fc80000000000 */
[----:B------:R-:W0:Y:S01]  /*0160*/  I2F.RP R4, R6 ;  /* 0x0000000600047306 */ /* 0x000e220000209400 */
[----:B-1----:R-:W-:Y:S01]  /*0170*/  IADD3 R0, PT, PT, R0, UR4, R5 ;  /* 0x0000000400007c10 */ /* 0x002fe2000fffe005 */
[----:B------:R-:W-:-:S04]  /*0180*/  ULEA UR4, UR12, 0x1, 0x1 ;  /* 0x000000010c047891 */ /* 0x000fc8000f8e08ff */
[----:B------:R-:W-:Y:S02]  /*0190*/  ULOP3.LUT UR4, UR4, 0xfffffff8, URZ, 0xc0, !UPT ;  /* 0xfffffff804047892 */ /* 0x000fe4000f8ec0ff */
[----:B0-----:R-:W0:Y:S02]  /*01a0*/  MUFU.RCP R4, R4 ;  /* 0x0000000400047308 */ /* 0x001e240000001000 */
[----:B0-----:R-:W-:Y:S01]  /*01b0*/  VIADD R2, R4, 0xffffffe ;  /* 0x0ffffffe04027836 */ /* 0x001fe20000000000 */
[----:B------:R-:W-:-:S05]  /*01c0*/  IABS R4, R0 ;  /* 0x0000000000047213 */ /* 0x000fca0000000000 */
[----:B------:R0:W1:Y:S02]  /*01d0*/  F2I.FTZ.U32.TRUNC.NTZ R3, R2 ;  /* 0x0000000200037305 */ /* 0x000064000021f000 */
[----:B0-----:R-:W-:Y:S02]  /*01e0*/  IMAD.MOV.U32 R2, RZ, RZ, RZ ;  /* 0x000000ffff027224 */ /* 0x001fe400078e00ff */
[----:B-1----:R-:W-:-:S04]  /*01f0*/  IMAD.MOV R9, RZ, RZ, -R3 ;  /* 0x000000ffff097224 */ /* 0x002fc800078e0a03 */
[----:B------:R-:W-:-:S04]  /*0200*/  IMAD R5, R9, R6, RZ ;  /* 0x0000000609057224 */ /* 0x000fc800078e02ff */
[----:B------:R-:W-:Y:S02]  /*0210*/  IMAD.HI.U32 R3, R3, R5, R2 ;  /* 0x0000000503037227 */ /* 0x000fe400078e0002 */
[----:B------:R-:W0:Y:S04]  /*0220*/  LDC R5, c[0x0][0x3a8] ;  /* 0x0000ea00ff057b82 */ /* 0x000e280000000800 */
[----:B------:R-:W-:-:S04]  /*0230*/  IMAD.HI.U32 R2, R3, R4, RZ ;  /* 0x0000000403027227 */ /* 0x000fc800078e00ff */
[----:B------:R-:W-:-:S04]  /*0240*/  IMAD.MOV R3, RZ, RZ, -R2 ;  /* 0x000000ffff037224 */ /* 0x000fc800078e0a02 */
[----:B------:R-:W-:Y:S01]  /*0250*/  IMAD R3, R6, R3, R4 ;  /* 0x0000000306037224 */ /* 0x000fe200078e0204 */
[----:B------:R-:W-:-:S04]  /*0260*/  SHF.L.U32 R4, R0, 0x8, RZ ;  /* 0x0000000800047819 */ /* 0x000fc800000006ff */
[----:B------:R-:W-:-:S13]  /*0270*/  ISETP.GT.U32.AND P1, PT, R6, R3, PT ;  /* 0x000000030600720c */ /* 0x000fda0003f24070 */
[-C--:B------:R-:W-:Y:S01]  /*0280*/  @!P1 IADD3 R3, PT, PT, R3, -R6.reuse, RZ ;  /* 0x8000000603039210 */ /* 0x080fe20007ffe0ff */
[----:B------:R-:W-:Y:S01]  /*0290*/  @!P1 VIADD R2, R2, 0x1 ;  /* 0x0000000102029836 */ /* 0x000fe20000000000 */
[----:B------:R-:W-:Y:S02]  /*02a0*/  ISETP.NE.AND P1, PT, R7, RZ, PT ;  /* 0x000000ff0700720c */ /* 0x000fe40003f25270 */
[----:B------:R-:W-:Y:S01]  /*02b0*/  ISETP.GE.U32.AND P0, PT, R3, R6, PT ;  /* 0x000000060300720c */ /* 0x000fe20003f06070 */
[C---:B0-----:R-:W-:Y:S01]  /*02c0*/  IMAD R6, R0.reuse, R5, UR12 ;  /* 0x0000000c00067e24 */ /* 0x041fe2000f8e0205 */
[----:B------:R-:W-:-:S04]  /*02d0*/  LOP3.LUT R3, R0, R7, RZ, 0x3c, !PT ;  /* 0x0000000700037212 */ /* 0x000fc800078e3cff */
[----:B------:R-:W-:-:S07]  /*02e0*/  ISETP.GE.AND P2, PT, R3, RZ, PT ;  /* 0x000000ff0300720c */ /* 0x000fce0003f46270 */
[----:B------:R-:W-:-:S06]  /*02f0*/  @P0 VIADD R2, R2, 0x1 ;  /* 0x0000000102020836 */ /* 0x000fcc0000000000 */
[----:B------:R-:W-:Y:S01]  /*0300*/  @!P2 IMAD.MOV R2, RZ, RZ, -R2 ;  /* 0x000000ffff02a224 */ /* 0x000fe200078e0a02 */
[----:B------:R-:W-:-:S05]  /*0310*/  @!P1 LOP3.LUT R2, RZ, R7, RZ, 0x33, !PT ;  /* 0x00000007ff029212 */ /* 0x000fca00078e33ff */
[----:B------:R-:W-:-:S04]  /*0320*/  IMAD.MOV R3, RZ, RZ, -R2 ;  /* 0x000000ffff037224 */ /* 0x000fc800078e0a02 */
[----:B------:R-:W-:-:S07]  /*0330*/  IMAD R3, R7, R3, R0 ;  /* 0x0000000307037224 */ /* 0x000fce00078e0200 */
.L_x_255:
[----:B0-----:R-:W0:Y:S01]  /*0340*/  LDC.64 R8, c[0x0][0x3a8] ;  /* 0x0000ea00ff087b82 */ /* 0x001e220000000a00 */
[----:B------:R-:W1:Y:S01]  /*0350*/  LDCU UR12, c[0x0][0x3a4] ;  /* 0x00007480ff0c77ac */ /* 0x000e620008000800 */
[----:B------:R-:W-:Y:S02]  /*0360*/  VIADD R5, R2, UR5 ;  /* 0x0000000502057c36 */ /* 0x000fe40008000000 */
[----:B------:R-:W-:Y:S01]  /*0370*/  VIADD R7, R6, UR5 ;  /* 0x0000000506077c36 */ /* 0x000fe20008000000 */
[----:B------:R-:W-:Y:S01]  /*0380*/  UMOV UR6, UR5 ;  /* 0x0000000500067c82 */ /* 0x000fe20008000000 */
[----:B------:R-:W-:Y:S02]  /*0390*/  UISETP.GE.U32.AND UP1, UPT, UR7, 0x3, UPT ;  /* 0x000000030700788c */ /* 0x000fe4000bf26070 */
[----:B------:R-:W-:Y:S02]  /*03a0*/  UIADD3 UR5, UPT, UPT, UR5, 0x1, URZ ;  /* 0x0000000105057890 */ /* 0x000fe4000fffe0ff */
[----:B------:R-:W-:Y:S01]  /*03b0*/  UISETP.NE.AND UP2, UPT, UR9, URZ, UPT ;  /* 0x000000ff0900728c */ /* 0x000fe2000bf45270 */
[----:B-1----:R-:W-:-:S04]  /*03c0*/  ISETP.GE.AND P0, PT, R5, UR12, PT ;  /* 0x0000000c05007c0c */ /* 0x002fc8000bf06270 */
[----:B------:R-:W-:Y:S01]  /*03d0*/  ISETP.GT.AND P0, PT, R5, -0x1, !P0 ;  /* 0xffffffff0500780c */ /* 0x000fe20004704270 */
[----:B0-----:R-:W-:Y:S01]  /*03e0*/  IMAD R7, R7, R8, R9 ;  /* 0x0000000807077224 */ /* 0x001fe200078e0209 */
[C---:B------:R-:W-:Y:S02]  /*03f0*/  ISETP.GE.U32.AND P1, PT, R9.reuse, 0x4, PT ;  /* 0x000000040900780c */ /* 0x040fe40003f26070 */
[----:B------:R-:W-:Y:S01]  /*0400*/  ISETP.NE.AND P3, PT, R9, UR6, PT ;  /* 0x0000000609007c0c */ /* 0x000fe2000bf65270 */
[----:B------:R-:W-:-:S10]  /*0410*/  UMOV UR6, UR8 ;  /* 0x0000000800067c82 */ /* 0x000fd40008000000 */
[----:B------:R-:W-:Y:S05]  /*0420*/  @!P1 BRA `(.L_x_251) ;  /* 0x0000000400709947 */ /* 0x000fea0003800000 */
[----:B------:R-:W0:Y:S01]  /*0430*/  LDC.64 R8, c[0x0][0x390] ;  /* 0x0000e400ff087b82 */ /* 0x000e220000000a00 */
[----:B------:R-:W1:Y:S01]  /*0440*/  LDCU UR13, c[0x0][0x3a0] ;  /* 0x00007400ff0d77ac */ /* 0x000e620008000800 */
[----:B------:R-:W2:Y:S01]  /*0450*/  LDCU UR16, c[0x0][0x3ac] ;  /* 0x00007580ff1077ac */ /* 0x000ea20008000800 */
[----:B------:R-:W3:Y:S01]  /*0460*/  LDCU.64 UR14, c[0x0][0x398] ;  /* 0x00007300ff0e77ac */ /* 0x000ee20008000a00 */
[----:B------:R-:W-:-:S05]  /*0470*/  UMOV UR6, UR8 ;  /* 0x0000000800067c82 */ /* 0x000fca0008000000 */
.L_x_252:
[----:B----4-:R-:W-:-:S04]  /*0480*/  VIADD R12, R3, UR6 ;  /* 0x00000006030c7c36 */ /* 0x010fc80008000000 */
[----:B-1----:R-:W-:Y:S01]  /*0490*/  IMAD R11, R5, UR13, R12 ;  /* 0x0000000d050b7c24 */ /* 0x002fe2000f8e020c */
[----:B------:R-:W-:-:S04]  /*04a0*/  ISETP.GE.AND P2, PT, R12, UR13, PT ;  /* 0x0000000d0c007c0c */ /* 0x000fc8000bf46270 */
[----:B------:R-:W-:Y:S02]  /*04b0*/  ISETP.GT.AND P2, PT, R12, -0x1, !P2 ;  /* 0xffffffff0c00780c */ /* 0x000fe40005744270 */
[C---:B---3--:R-:W-:Y:S02]  /*04c0*/  IADD3 R10, P1, PT, R11.reuse, UR14, RZ ;  /* 0x0000000e0b0a7c10 */ /* 0x048fe4000ff3e0ff */
[----:B------:R-:W-:Y:S02]  /*04d0*/  PLOP3.LUT P2, PT, P2, P0, PT, 0x80, 0x8 ;  /* 0x000000000008781c */ /* 0x000fe40001741070 */
[----:B------:R-:W-:-:S11]  /*04e0*/  LEA.HI.X.SX32 R11, R11, UR15, 0x1, P1 ;  /* 0x0000000f0b0b7c11 */ /* 0x000fd600088f0eff */
[----:B------:R-:W3:Y:S01]  /*04f0*/  @P2 LDG.E.U8 R17, desc[UR10][R10.64] ;  /* 0x0000000a0a112981 */ /* 0x000ee2000c1e1100 */
[----:B------:R-:W-:Y:S02]  /*0500*/  VIADD R13, R12, 0x1 ;  /* 0x000000010c0d7836 */ /* 0x000fe40000000000 */
[----:B------:R-:W-:-:S03]  /*0510*/  IMAD.MOV.U32 R19, RZ, RZ, R4 ;  /* 0x000000ffff137224 */ /* 0x000fc600078e0004 */
[----:B------:R-:W-:-:S04]  /*0520*/  ISETP.GE.AND P1, PT, R13, UR13, PT ;  /* 0x0000000d0d007c0c */ /* 0x000fc8000bf26270 */
[----:B------:R-:W-:Y:S02]  /*0530*/  ISETP.GT.AND P1, PT, R13, -0x1, !P1 ;  /* 0xffffffff0d00780c */ /* 0x000fe40004f24270 */
[----:B------:R-:W-:Y:S02]  /*0540*/  IADD3 R13, PT, PT, R7, UR6, RZ ;  /* 0x00000006070d7c10 */ /* 0x000fe4000fffe0ff */
[----:B------:R-:W-:-:S03]  /*0550*/  PLOP3.LUT P1, PT, P1, P0, PT, 0x80, 0x8 ;  /* 0x000000000008781c */ /* 0x000fc60000f21070 */
[----:B0-----:R-:W-:-:S04]  /*0560*/  IMAD.WIDE.U32 R14, R13, 0x4, R8 ;  /* 0x000000040d0e7825 */ /* 0x001fc800078e0008 */
[----:B---3--:R-:W-:-:S05]  /*0570*/  @P2 IMAD.IADD R19, R4, 0x1, R17 ;  /* 0x0000000104132824 */ /* 0x008fca00078e0211 */
[----:B------:R0:W-:Y:S04]  /*0580*/  STG.E desc[UR10][R14.64], R19 ;  /* 0x000000130e007986 */ /* 0x0001e8000c10190a */
[----:B------:R-:W3:Y:S01]  /*0590*/  @P1 LDG.E.U8 R23, desc[UR10][R10.64+0x1] ;  /* 0x0000010a0a171981 */ /* 0x000ee2000c1e1100 */
[----:B------:R-:W-:Y:S01]  /*05a0*/  VIADD R16, R12, 0x2 ;  /* 0x000000020c107836 */ /* 0x000fe20000000000 */
[----:B------:R-:W-:Y:S01]  /*05b0*/  MOV R21, R4 ;  /* 0x0000000400157202 */ /* 0x000fe20000000f00 */
[----:B------:R-:W-:-:S03]  /*05c0*/  VIADD R17, R13, 0x1 ;  /* 0x000000010d117836 */ /* 0x000fc60000000000 */
[----:B------:R-:W-:-:S04]  /*05d0*/  ISETP.GE.AND P2, PT, R16, UR13, PT ;  /* 0x0000000d10007c0c */ /* 0x000fc8000bf46270 */
[----:B------:R-:W-:Y:S01]  /*05e0*/  ISETP.GT.AND P2, PT, R16, -0x1, !P2 ;  /* 0xffffffff1000780c */ /* 0x000fe20005744270 */
[----:B------:R-:W-:-:S03]  /*05f0*/  IMAD.WIDE.U32 R16, R17, 0x4, R8 ;  /* 0x0000000411107825 */ /* 0x000fc600078e0008 */
[----:B------:R-:W-:Y:S01]  /*0600*/  PLOP3.LUT P2, PT, P2, P0, PT, 0x80, 0x8 ;  /* 0x000000000008781c */ /* 0x000fe20001741070 */
[----:B---3--:R-:W-:-:S05]  /*0610*/  @P1 IMAD.IADD R21, R4, 0x1, R23 ;  /* 0x0000000104151824 */ /* 0x008fca00078e0217 */
[----:B------:R1:W-:Y:S07]  /*0620*/  STG.E desc[UR10][R16.64], R21 ;  /* 0x0000001510007986 */ /* 0x0003ee000c10190a */
[----:B------:R-:W3:Y:S01]  /*0630*/  @P2 LDG.E.U8 R23, desc[UR10][R10.64+0x2] ;  /* 0x0000020a0a172981 */ /* 0x000ee2000c1e1100 */
[----:B0-----:R-:W-:Y:S02]  /*0640*/  VIADD R14, R12, 0x3 ;  /* 0x000000030c0e7836 */ /* 0x001fe40000000000 */
[----:B------:R-:W-:-:S02]  /*0650*/  VIADD R15, R13, 0x2 ;  /* 0x000000020d0f7836 */ /* 0x000fc40000000000 */
[----:B------:R-:W-:Y:S01]  /*0660*/  IMAD.MOV.U32 R19, RZ, RZ, R4 ;  /* 0x000000ffff137224 */ /* 0x000fe200078e0004 */
[----:B------:R-:W-:-:S04]  /*0670*/  ISETP.GE.AND P1, PT, R14, UR13, PT ;  /* 0x0000000d0e007c0c */ /* 0x000fc8000bf26270 */
[----:B------:R-:W-:Y:S01]  /*0680*/  ISETP.GT.AND P1, PT, R14, -0x1, !P1 ;  /* 0xffffffff0e00780c */ /* 0x000fe20004f24270 */
[----:B------:R-:W-:-:S03]  /*0690*/  IMAD.WIDE.U32 R14, R15, 0x4, R8 ;  /* 0x000000040f0e7825 */ /* 0x000fc600078e0008 */
[----:B------:R-:W-:Y:S02]  /*06a0*/  PLOP3.LUT P1, PT, P1, P0, PT, 0x80, 0x8 ;  /* 0x000000000008781c */ /* 0x000fe40000f21070 */
[----:B---3--:R-:W-:-:S05]  /*06b0*/  @P2 IADD3 R19, PT, PT, R4, R23, RZ ;  /* 0x0000001704132210 */ /* 0x008fca0007ffe0ff */
[----:B------:R0:W-:Y:S06]  /*06c0*/  STG.E desc[UR10][R14.64], R19 ;  /* 0x000000130e007986 */ /* 0x0001ec000c10190a */
[----:B------:R-:W3:Y:S01]  /*06d0*/  @P1 LDG.E.U8 R23, desc[UR10][R10.64+0x3] ;  /* 0x0000030a0a171981 */ /* 0x000ee2000c1e1100 */
[----:B-1----:R-:W-:Y:S02]  /*06e0*/  VIADD R16, R12, 0x4 ;  /* 0x000000040c107836 */ /* 0x002fe40000000000 */
[----:B------:R-:W-:Y:S02]  /*06f0*/  VIADD R17, R13, 0x3 ;  /* 0x000000030d117836 */ /* 0x000fe40000000000 */
[----:B------:R-:W-:Y:S01]  /*0700*/  IMAD.MOV.U32 R21, RZ, RZ, R4 ;  /* 0x000000ffff157224 */ /* 0x000fe200078e0004 */
[----:B------:R-:W-:-:S04]  /*0710*/  ISETP.GE.AND P2, PT, R16, UR13, PT ;  /* 0x0000000d10007c0c */ /* 0x000fc8000bf46270 */
[----:B------:R-:W-:Y:S01]  /*0720*/  ISETP.GT.AND P2, PT, R16, -0x1, !P2 ;  /* 0xffffffff1000780c */ /* 0x000fe20005744270 */
[----:B------:R-:W-:-:S03]  /*0730*/  IMAD.WIDE.U32 R16, R17, 0x4, R8 ;  /* 0x0000000411107825 */ /* 0x000fc600078e0008 */
[----:B------:R-:W-:Y:S01]  /*0740*/  PLOP3.LUT P2, PT, P2, P0, PT, 0x80, 0x8 ;  /* 0x000000000008781c */ /* 0x000fe20001741070 */
[----:B---3--:R-:W-:-:S05]  /*0750*/  @P1 IMAD.IADD R21, R4, 0x1, R23 ;  /* 0x0000000104151824 */ /* 0x008fca00078e0217 */
[----:B------:R1:W-:Y:S07]  /*0760*/  STG.E desc[UR10][R16.64], R21 ;  /* 0x0000001510007986 */ /* 0x0003ee000c10190a */
[----:B------:R-:W3:Y:S01]  /*0770*/  @P2 LDG.E.U8 R23, desc[UR10][R10.64+0x4] ;  /* 0x0000040a0a172981 */ /* 0x000ee2000c1e1100 */
[----:B0-----:R-:W-:Y:S01]  /*0780*/  IADD3 R14, PT, PT, R12, 0x5, RZ ;  /* 0x000000050c0e7810 */ /* 0x001fe20007ffe0ff */
[----:B------:R-:W-:Y:S02]  /*0790*/  VIADD R15, R13, 0x4 ;  /* 0x000000040d0f7836 */ /* 0x000fe40000000000 */
[----:B------:R-:W-:Y:S01]  /*07a0*/  IMAD.MOV.U32 R19, RZ, RZ, R4 ;  /* 0x000000ffff137224 */ /* 0x000fe200078e0004 */
[----:B------:R-:W-:-:S04]  /*07b0*/  ISETP.GE.AND P1, PT, R14, UR13, PT ;  /* 0x0000000d0e007c0c */ /* 0x000fc8000bf26270 */
[----:B------:R-:W-:Y:S01]  /*07c0*/  ISETP.GT.AND P1, PT, R14, -0x1, !P1 ;  /* 0xffffffff0e00780c */ /* 0x000fe20004f24270 */
[----:B------:R-:W-:-:S03]  /*07d0*/  IMAD.WIDE.U32 R14, R15, 0x4, R8 ;  /* 0x000000040f0e7825 */ /* 0x000fc600078e0008 */
[----:B------:R-:W-:Y:S01]  /*07e0*/  PLOP3.LUT P1, PT, P1, P0, PT, 0x80, 0x8 ;  /* 0x000000000008781c */ /* 0x000fe20000f21070 */
[----:B-1----:R-:W-:Y:S02]  /*07f0*/  VIADD R16, R12, 0x6 ;  /* 0x000000060c107836 */ /* 0x002fe40000000000 */
[----:B---3--:R-:W-:-:S05]  /*0800*/  @P2 IMAD.IADD R19, R4, 0x1, R23 ;  /* 0x0000000104132824 */ /* 0x008fca00078e0217 */
[----:B------:R0:W-:Y:S05]  /*0810*/  STG.E desc[UR10][R14.64], R19 ;  /* 0x000000130e007986 */ /* 0x0001ea000c10190a */
[----:B------:R-:W3:Y:S01]  /*0820*/  @P1 LDG.E.U8 R23, desc[UR10][R10.64+0x5] ;  /* 0x0000050a0a171981 */ /* 0x000ee2000c1e1100 */
[C---:B------:R-:W-:Y:S01]  /*0830*/  ISETP.GE.AND P2, PT, R16.reuse, UR13, PT ;  /* 0x0000000d10007c0c */ /* 0x040fe2000bf46270 */
[----:B------:R-:W-:Y:S01]  /*0840*/  IMAD.MOV.U32 R21, RZ, RZ, R4 ;  /* 0x000000ffff157224 */ /* 0x000fe200078e0004 */
[----:B------:R-:W-:Y:S02]  /*0850*/  IADD3 R17, PT, PT, R13, 0x5, RZ ;  /* 0x000000050d117810 */ /* 0x000fe40007ffe0ff */
[----:B------:R-:W-:-:S03]  /*0860*/  ISETP.GT.AND P2, PT, R16, -0x1, !P2 ;  /* 0xffffffff1000780c */ /* 0x000fc60005744270 */
[----:B------:R-:W-:Y:S01]  /*0870*/  IMAD.WIDE.U32 R16, R17, 0x4, R8 ;  /* 0x0000000411107825 */ /* 0x000fe200078e0008 */
[----:B------:R-:W-:-:S03]  /*0880*/  PLOP3.LUT P2, PT, P2, P0, PT, 0x80, 0x8 ;  /* 0x000000000008781c */ /* 0x000fc60001741070 */
[----:B------:R-:W-:Y:S02]  /*0890*/  VIADD R12, R12, 0x7 ;  /* 0x000000070c0c7836 */ /* 0x000fe40000000000 */
[----:B---3--:R-:W-:-:S05]  /*08a0*/  @P1 IMAD.IADD R21, R4, 0x1, R23 ;  /* 0x0000000104151824 */ /* 0x008fca00078e0217 */
[----:B------:R1:W-:Y:S04]  /*08b0*/  STG.E desc[UR10][R16.64], R21 ;  /* 0x0000001510007986 */ /* 0x0003e8000c10190a */
[----:B------:R-:W3:Y:S01]  /*08c0*/  @P2 LDG.E.U8 R23, desc[UR10][R10.64+0x6] ;  /* 0x0000060a0a172981 */ /* 0x000ee2000c1e1100 */
[C---:B------:R-:W-:Y:S01]  /*08d0*/  ISETP.GE.AND P1, PT, R12.reuse, UR13, PT ;  /* 0x0000000d0c007c0c */ /* 0x040fe2000bf26270 */
[----:B0-----:R-:W-:Y:S01]  /*08e0*/  VIADD R15, R13, 0x6 ;  /* 0x000000060d0f7836 */ /* 0x001fe20000000000 */
[----:B------:R-:W-:Y:S02]  /*08f0*/  MOV R19, R4 ;  /* 0x0000000400137202 */ /* 0x000fe40000000f00 */
[----:B------:R-:W-:Y:S01]  /*0900*/  ISETP.GT.AND P1, PT, R12, -0x1, !P1 ;  /* 0xffffffff0c00780c */ /* 0x000fe20004f24270 */
[----:B------:R-:W-:-:S03]  /*0910*/  IMAD.WIDE.U32 R14, R15, 0x4, R8 ;  /* 0x000000040f0e7825 */ /* 0x000fc600078e0008 */
[----:B------:R-:W-:Y:S01]  /*0920*/  PLOP3.LUT P1, PT, P1, P0, PT, 0x80, 0x8 ;  /* 0x000000000008781c */ /* 0x000fe20000f21070 */
[----:B---3--:R-:W-:-:S05]  /*0930*/  @P2 IMAD.IADD R19, R4, 0x1, R23 ;  /* 0x0000000104132824 */ /* 0x008fca00078e0217 */
[----:B------:R4:W-:Y:S07]  /*0940*/  STG.E desc[UR10][R14.64], R19 ;  /* 0x000000130e007986 */ /* 0x0009ee000c10190a */
[----:B-1----:R-:W3:Y:S01]  /*0950*/  @P1 LDG.E.U8 R21, desc[UR10][R10.64+0x7] ;  /* 0x0000070a0a151981 */ /* 0x002ee2000c1e1100 */
[----:B------:R-:W-:Y:S01]  /*0960*/  VIADD R13, R13, 0x7 ;  /* 0x000000070d0d7836 */ /* 0x000fe20000000000 */
[----:B------:R-:W-:Y:S01]  /*0970*/  UIADD3 UR6, UPT, UPT, UR6, 0x8, URZ ;  /* 0x0000000806067890 */ /* 0x000fe2000fffe0ff */
[----:B------:R-:W-:-:S02]  /*0980*/  IMAD.MOV.U32 R17, RZ, RZ, R4 ;  /* 0x000000ffff117224 */ /* 0x000fc400078e0004 */
[----:B------:R-:W-:Y:S01]  /*0990*/  IMAD.WIDE.U32 R12, R13, 0x4, R8 ;  /* 0x000000040d0c7825 */ /* 0x000fe200078e0008 */
[----:B--2---:R-:W-:-:S04]  /*09a0*/  UIADD3 UR12, UPT, UPT, UR6, UR16, URZ ;  /* 0x00000010060c7290 */ /* 0x004fc8000fffe0ff */
[----:B------:R-:W-:Y:S01]  /*09b0*/  UISETP.NE.AND UP0, UPT, UR12, UR4, UPT ;  /* 0x000000040c00728c */ /* 0x000fe2000bf05270 */
[----:B---3--:R-:W-:-:S05]  /*09c0*/  @P1 IMAD.IADD R17, R4, 0x1, R21 ;  /* 0x0000000104111824 */ /* 0x008fca00078e0215 */
[----:B------:R4:W-:Y:S03]  /*09d0*/  STG.E desc[UR10][R12.64], R17 ;  /* 0x000000110c007986 */ /* 0x0009e6000c10190a */
[----:B------:R-:W-:Y:S05]  /*09e0*/  BRA.U UP0, `(.L_x_252) ;  /* 0xfffffff900a47547 */ /* 0x000fea000b83ffff */
.L_x_251:
[----:B------:R-:W-:Y:S05]  /*09f0*/  BRA.U !UP1, `(.L_x_253) ;  /* 0x0000000109bc7547 */ /* 0x000fea000b800000 */
[----:B------:R-:W0:Y:S01]  /*0a00*/  LDCU UR12, c[0x0][0x3a0] ;  /* 0x00007400ff0c77ac */ /* 0x000e220008000800 */
[----:B------:R-:W-:Y:S01]  /*0a10*/  IADD3 R18, PT, PT, R3, UR6, RZ ;  /* 0x0000000603127c10 */ /* 0x000fe2000fffe0ff */
[----:B------:R-:W1:Y:S01]  /*0a20*/  LDC.64 R10, c[0x0][0x390] ;  /* 0x0000e400ff0a7b82 */ /* 0x000e620000000a00 */
[----:B------:R-:W2:Y:S02]  /*0a30*/  LDCU.64 UR14, c[0x0][0x398] ;  /* 0x00007300ff0e77ac */ /* 0x000ea40008000a00 */
[----:B0-----:R-:W-:Y:S01]  /*0a40*/  ISETP.GE.AND P2, PT, R18, UR12, PT ;  /* 0x0000000c12007c0c */ /* 0x001fe2000bf46270 */
[----:B------:R-:W-:-:S03]  /*0a50*/  IMAD R9, R5, UR12, R18 ;  /* 0x0000000c05097c24 */ /* 0x000fc6000f8e0212 */
[----:B------:R-:W-:Y:S02]  /*0a60*/  ISETP.GT.AND P2, PT, R18, -0x1, !P2 ;  /* 0xffffffff1200780c */ /* 0x000fe40005744270 */
[C---:B--2---:R-:W-:Y:S02]  /*0a70*/  IADD3 R8, P1, PT, R9.reuse, UR14, RZ ;  /* 0x0000000e09087c10 */ /* 0x044fe4000ff3e0ff */
[----:B------:R-:W-:Y:S02]  /*0a80*/  PLOP3.LUT P2, PT, P2, P0, PT, 0x80, 0x8 ;  /* 0x000000000008781c */ /* 0x000fe40001741070 */
[----:B------:R-:W-:-:S11]  /*0a90*/  LEA.HI.X.SX32 R9, R9, UR15, 0x1, P1 ;  /* 0x0000000f09097c11 */ /* 0x000fd600088f0eff */
[----:B----4-:R-:W2:Y:S01]  /*0aa0*/  @P2 LDG.E.U8 R17, desc[UR10][R8.64] ;  /* 0x0000000a08112981 */ /* 0x010ea2000c1e1100 */
[----:B------:R-:W-:Y:S02]  /*0ab0*/  VIADD R12, R18, 0x1 ;  /* 0x00000001120c7836 */ /* 0x000fe40000000000 */
[----:B------:R-:W-:Y:S02]  /*0ac0*/  VIADD R13, R7, UR6 ;  /* 0x00000006070d7c36 */ /* 0x000fe40008000000 */
[----:B------:R-:W-:Y:S01]  /*0ad0*/  IMAD.MOV.U32 R19, RZ, RZ, R4 ;  /* 0x000000ffff137224 */ /* 0x000fe200078e0004 */
[----:B------:R-:W-:Y:S01]  /*0ae0*/  ISETP.GE.AND P1, PT, R12, UR12, PT ;  /* 0x0000000c0c007c0c */ /* 0x000fe2000bf26270 */
[----:B-1----:R-:W-:-:S03]  /*0af0*/  IMAD.WIDE.U32 R14, R13, 0x4, R10 ;  /* 0x000000040d0e7825 */ /* 0x002fc600078e000a */
[----:B------:R-:W-:-:S04]  /*0b00*/  ISETP.GT.AND P1, PT, R12, -0x1, !P1 ;  /* 0xffffffff0c00780c */ /* 0x000fc80004f24270 */
[----:B------:R-:W-:Y:S01]  /*0b10*/  PLOP3.LUT P1, PT, P1, P0, PT, 0x80, 0x8 ;  /* 0x000000000008781c */ /* 0x000fe20000f21070 */
[----:B--2---:R-:W-:-:S05]  /*0b20*/  @P2 IMAD.IADD R19, R4, 0x1, R17 ;  /* 0x0000000104132824 */ /* 0x004fca00078e0211 */
[----:B------:R0:W-:Y:S07]  /*0b30*/  STG.E desc[UR10][R14.64], R19 ;  /* 0x000000130e007986 */ /* 0x0001ee000c10190a */
[----:B------:R-:W2:Y:S01]  /*0b40*/  @P1 LDG.E.U8 R23, desc[UR10][R8.64+0x1] ;  /* 0x0000010a08171981 */ /* 0x000ea2000c1e1100 */
[----:B------:R-:W-:Y:S01]  /*0b50*/  IADD3 R12, PT, PT, R18, 0x2, RZ ;  /* 0x00000002120c7810 */ /* 0x000fe20007ffe0ff */
[----:B------:R-:W-:Y:S02]  /*0b60*/  VIADD R17, R13, 0x1 ;  /* 0x000000010d117836 */ /* 0x000fe40000000000 */
[----:B------:R-:W-:Y:S01]  /*0b70*/  IMAD.MOV.U32 R21, RZ, RZ, R4 ;  /* 0x000000ffff157224 */ /* 0x000fe200078e0004 */
[----:B------:R-:W-:Y:S01]  /*0b80*/  ISETP.GE.AND P2, PT, R12, UR12, PT ;  /* 0x0000000c0c007c0c */ /* 0x000fe2000bf46270 */
[----:B------:R-:W-:-:S03]  /*0b90*/  IMAD.WIDE.U32 R16, R17, 0x4, R10 ;  /* 0x0000000411107825 */ /* 0x000fc600078e000a */
[----:B------:R-:W-:-:S04]  /*0ba0*/  ISETP.GT.AND P2, PT, R12, -0x1, !P2 ;  /* 0xffffffff0c00780c */ /* 0x000fc80005744270 */
[----:B------:R-:W-:Y:S01]  /*0bb0*/  PLOP3.LUT P2, PT, P2, P0, PT, 0x80, 0x8 ;  /* 0x000000000008781c */ /* 0x000fe20001741070 */
[----:B------:R-:W-:Y:S02]  /*0bc0*/  VIADD R12, R18, 0x3 ;  /* 0x00000003120c7836 */ /* 0x000fe40000000000 */
[----:B--2---:R-:W-:-:S05]  /*0bd0*/  @P1 IMAD.IADD R21, R4, 0x1, R23 ;  /* 0x0000000104151824 */ /* 0x004fca00078e0217 */
[----:B------:R1:W-:Y:S05]  /*0be0*/  STG.E desc[UR10][R16.64], R21 ;  /* 0x0000001510007986 */ /* 0x0003ea000c10190a */
[----:B------:R-:W2:Y:S01]  /*0bf0*/  @P2 LDG.E.U8 R23, desc[UR10][R8.64+0x2] ;  /* 0x0000020a08172981 */ /* 0x000ea2000c1e1100 */
[C---:B------:R-:W-:Y:S01]  /*0c00*/  ISETP.GE.AND P1, PT, R12.reuse, UR12, PT ;  /* 0x0000000c0c007c0c */ /* 0x040fe2000bf26270 */
[----:B0-----:R-:W-:Y:S01]  /*0c10*/  IMAD.MOV.U32 R19, RZ, RZ, R4 ;  /* 0x000000ffff137224 */ /* 0x001fe200078e0004 */
[----:B------:R-:W-:Y:S02]  /*0c20*/  IADD3 R15, PT, PT, R13, 0x2, RZ ;  /* 0x000000020d0f7810 */ /* 0x000fe40007ffe0ff */
[----:B------:R-:W-:-:S03]  /*0c30*/  ISETP.GT.AND P1, PT, R12, -0x1, !P1 ;  /* 0xffffffff0c00780c */ /* 0x000fc60004f24270 */
[----:B------:R-:W-:Y:S01]  /*0c40*/  IMAD.WIDE.U32 R14, R15, 0x4, R10 ;  /* 0x000000040f0e7825 */ /* 0x000fe200078e000a */
[----:B------:R-:W-:-:S03]  /*0c50*/  PLOP3.LUT P1, PT, P1, P0, PT, 0x80, 0x8 ;  /* 0x000000000008781c */ /* 0x000fc60000f21070 */
[----:B--2---:R-:W-:-:S05]  /*0c60*/  @P2 IMAD.IADD R19, R4, 0x1, R23 ;  /* 0x0000000104132824 */ /* 0x004fca00078e0217 */
[----:B------:R0:W-:Y:S05]  /*0c70*/  STG.E desc[UR10][R14.64], R19 ;  /* 0x000000130e007986 */ /* 0x0001ea000c10190a */
[----:B-1----:R-:W2:Y:S01]  /*0c80*/  @P1 LDG.E.U8 R17, desc[UR10][R8.64+0x3] ;  /* 0x0000030a08111981 */ /* 0x002ea2000c1e1100 */
[----:B------:R-:W-:Y:S01]  /*0c90*/  VIADD R21, R13, 0x3 ;  /* 0x000000030d157836 */ /* 0x000fe20000000000 */
[----:B------:R-:W-:Y:S01]  /*0ca0*/  UIADD3 UR6, UPT, UPT, UR6, 0x4, URZ ;  /* 0x0000000406067890 */ /* 0x000fe2000fffe0ff */
[----:B------:R-:W-:Y:S02]  /*0cb0*/  IMAD.MOV.U32 R13, RZ, RZ, R4 ;  /* 0x000000ffff0d7224 */ /* 0x000fe400078e0004 */
[----:B------:R-:W-:Y:S01]  /*0cc0*/  IMAD.WIDE.U32 R10, R21, 0x4, R10 ;  /* 0x00000004150a7825 */ /* 0x000fe200078e000a */
[----:B--2---:R-:W-:-:S05]  /*0cd0*/  @P1 IADD3 R13, PT, PT, R4, R17, RZ ;  /* 0x00000011040d1210 */ /* 0x004fca0007ffe0ff */
[----:B------:R0:W-:Y:S03]  /*0ce0*/  STG.E desc[UR10][R10.64], R13 ;  /* 0x0000000d0a007986 */ /* 0x0001e6000c10190a */
.L_x_253:
[----:B------:R-:W-:Y:S05]  /*0cf0*/  BRA.U !UP2, `(.L_x_254) ;  /* 0x000000010a6c7547 */ /* 0x000fea000b800000 */
[----:B------:R-:W1:Y:S01]  /*0d00*/  LDCU UR12, c[0x0][0x3a0] ;  /* 0x00007400ff0c77ac */ /* 0x000e620008000800 */
[----:B----4-:R-:W-:Y:S01]  /*0d10*/  VIADD R12, R3, UR6 ;  /* 0x00000006030c7c36 */ /* 0x010fe20008000000 */
[----:B------:R-:W0:Y:S04]  /*0d20*/  LDCU.64 UR14, c[0x0][0x398] ;  /* 0x00007300ff0e77ac */ /* 0x000e280008000a00 */
[----:B-1----:R-:W-:Y:S01]  /*0d30*/  ISETP.GE.AND P1, PT, R12, UR12, PT ;  /* 0x0000000c0c007c0c */ /* 0x002fe2000bf26270 */
[----:B------:R-:W-:-:S03]  /*0d40*/  IMAD R8, R5, UR12, R12 ;  /* 0x0000000c05087c24 */ /* 0x000fc6000f8e020c */
[----:B------:R-:W-:Y:S02]  /*0d50*/  ISETP.GT.AND P1, PT, R12, -0x1, !P1 ;  /* 0xffffffff0c00780c */ /* 0x000fe40004f24270 */
[C---:B0-----:R-:W-:Y:S02]  /*0d60*/  IADD3 R10, P2, PT, R8.reuse, UR14, RZ ;  /* 0x0000000e080a7c10 */ /* 0x041fe4000ff5e0ff */
[----:B------:R-:W-:Y:S02]  /*0d70*/  PLOP3.LUT P1, PT, P1, P0, PT, 0x80, 0x8 ;  /* 0x000000000008781c */ /* 0x000fe40000f21070 */
[----:B------:R-:W-:Y:S02]  /*0d80*/  LEA.HI.X.SX32 R11, R8, UR15, 0x1, P2 ;  /* 0x0000000f080b7c11 */ /* 0x000fe400090f0eff */
[----:B------:R-:W0:Y:S09]  /*0d90*/  LDC.64 R8, c[0x0][0x390] ;  /* 0x0000e400ff087b82 */ /* 0x000e320000000a00 */
[----:B------:R-:W2:Y:S01]  /*0da0*/  @P1 LDG.E.U8 R17, desc[UR10][R10.64] ;  /* 0x0000000a0a111981 */ /* 0x000ea2000c1e1100 */
[----:B------:R-:W-:-:S02]  /*0db0*/  VIADD R12, R12, 0x1 ;  /* 0x000000010c0c7836 */ /* 0x000fc40000000000 */
[----:B------:R-:W-:Y:S02]  /*0dc0*/  VIADD R19, R7, UR6 ;  /* 0x0000000607137c36 */ /* 0x000fe40008000000 */
[----:B------:R-:W-:Y:S01]  /*0dd0*/  IMAD.MOV.U32 R15, RZ, RZ, R4 ;  /* 0x000000ffff0f7224 */ /* 0x000fe200078e0004 */
[----:B------:R-:W-:-:S04]  /*0de0*/  ISETP.GE.AND P2, PT, R12, UR12, PT ;  /* 0x0000000c0c007c0c */ /* 0x000fc8000bf46270 */
[----:B------:R-:W-:-:S04]  /*0df0*/  ISETP.GT.AND P2, PT, R12, -0x1, !P2 ;  /* 0xffffffff0c00780c */ /* 0x000fc80005744270 */
[----:B------:R-:W-:Y:S01]  /*0e00*/  PLOP3.LUT P2, PT, P2, P0, PT, 0x80, 0x8 ;  /* 0x000000000008781c */ /* 0x000fe20001741070 */
[----:B0-----:R-:W-:Y:S01]  /*0e10*/  IMAD.WIDE.U32 R12, R19, 0x4, R8 ;  /* 0x00000004130c7825 */ /* 0x001fe200078e0008 */
[----:B--2---:R-:W-:-:S05]  /*0e20*/  @P1 IADD3 R15, PT, PT, R4, R17, RZ ;  /* 0x00000011040f1210 */ /* 0x004fca0007ffe0ff */
[----:B------:R1:W-:Y:S06]  /*0e30*/  STG.E desc[UR10][R12.64], R15 ;  /* 0x0000000f0c007986 */ /* 0x0003ec000c10190a */
[----:B------:R-:W2:Y:S01]  /*0e40*/  @P2 LDG.E.U8 R11, desc[UR10][R10.64+0x1] ;  /* 0x0000010a0a0b2981 */ /* 0x000ea2000c1e1100 */
[----:B------:R-:W-:Y:S01]  /*0e50*/  VIADD R19, R19, 0x1 ;  /* 0x0000000113137836 */ /* 0x000fe20000000000 */
[----:B------:R-:W-:Y:S01]  /*0e60*/  UIADD3 UR6, UPT, UPT, UR6, 0x2, URZ ;  /* 0x0000000206067890 */ /* 0x000fe2000fffe0ff */
[----:B------:R-:W-:Y:S02]  /*0e70*/  IMAD.MOV.U32 R17, RZ, RZ, R4 ;  /* 0x000000ffff117224 */ /* 0x000fe400078e0004 */
[----:B------:R-:W-:-:S04]  /*0e80*/  IMAD.WIDE.U32 R8, R19, 0x4, R8 ;  /* 0x0000000413087825 */ /* 0x000fc800078e0008 */
[----:B--2---:R-:W-:-:S05]  /*0e90*/  @P2 IMAD.IADD R17, R4, 0x1, R11 ;  /* 0x0000000104112824 */ /* 0x004fca00078e020b */
[----:B------:R1:W-:Y:S02]  /*0ea0*/  STG.E desc[UR10][R8.64], R17 ;  /* 0x0000001108007986 */ /* 0x0003e4000c10190a */
.L_x_254:
[----:B-1----:R-:W1:Y:S01]  /*0eb0*/  LDC R8, c[0x0][0x3a0] ;  /* 0x0000e800ff087b82 */ /* 0x002e620000000800 */
[----:B------:R-:W-:-:S07]  /*0ec0*/  VIADD R9, R3, UR6 ;  /* 0x0000000603097c36 */ /* 0x000fce0008000000 */
[----:B0-----:R-:W0:Y:S01]  /*0ed0*/  LDC.64 R10, c[0x0][0x390] ;  /* 0x0000e400ff0a7b82 */ /* 0x001e220000000a00 */
[----:B-1----:R-:W-:-:S04]  /*0ee0*/  ISETP.GE.AND P1, PT, R9, R8, PT ;  /* 0x000000080900720c */ /* 0x002fc80003f26270 */
[----:B------:R-:W-:-:S04]  /*0ef0*/  ISETP.GT.AND P1, PT, R9, -0x1, !P1 ;  /* 0xffffffff0900780c */ /* 0x000fc80004f24270 */
[----:B------:R-:W-:-:S13]  /*0f00*/  PLOP3.LUT P1, PT, P1, P0, PT, 0x80, 0x8 ;  /* 0x000000000008781c */ /* 0x000fda0000f21070 */
[----:B----4-:R-:W1:Y:S01]  /*0f10*/  @P1 LDC.64 R12, c[0x0][0x398] ;  /* 0x0000e600ff0c1b82 */ /* 0x010e620000000a00 */
[----:B------:R-:W-:-:S05]  /*0f20*/  @P1 IMAD R5, R5, R8, R9 ;  /* 0x0000000805051224 */ /* 0x000fca00078e0209 */
[----:B-1----:R-:W-:-:S04]  /*0f30*/  @P1 IADD3 R12, P0, PT, R5, R12, RZ ;  /* 0x0000000c050c1210 */ /* 0x002fc80007f1e0ff */
[----:B------:R-:W-:-:S06]  /*0f40*/  @P1 LEA.HI.X.SX32 R13, R5, R13, 0x1, P0 ;  /* 0x0000000d050d1211 */ /* 0x000fcc00000f0eff */
[----:B------:R-:W2:Y:S01]  /*0f50*/  @P1 LDG.E.U8 R13, desc[UR10][R12.64] ;  /* 0x0000000a0c0d1981 */ /* 0x000ea2000c1e1100 */
[----:B------:R-:W-:Y:S01]  /*0f60*/  IADD3 R7, PT, PT, R7, UR6, RZ ;  /* 0x0000000607077c10 */ /* 0x000fe2000fffe0ff */
[----:B------:R-:W-:-:S04]  /*0f70*/  IMAD.MOV.U32 R5, RZ, RZ, R4 ;  /* 0x000000ffff057224 */ /* 0x000fc800078e0004 */
[----:B0-----:R-:W-:-:S04]  /*0f80*/  IMAD.WIDE.U32 R10, R7, 0x4, R10 ;  /* 0x00000004070a7825 */ /* 0x001fc800078e000a */
[----:B--2---:R-:W-:-:S05]  /*0f90*/  @P1 IMAD.IADD R5, R4, 0x1, R13 ;  /* 0x0000000104051824 */ /* 0x004fca00078e020d */
[----:B------:R0:W-:Y:S01]  /*0fa0*/  STG.E desc[UR10][R10.64], R5 ;  /* 0x000000050a007986 */ /* 0x0001e2000c10190a */
[----:B------:R-:W-:Y:S05]  /*0fb0*/  @P3 BRA `(.L_x_255) ;  /* 0xfffffff000e03947 */ /* 0x000fea000383ffff */
[----:B0-----:R-:W-:Y:S01]  /*0fc0*/  IABS R5, R8 ;  /* 0x0000000800057213 */ /* 0x001fe20000000000 */
[----:B------:R-:W-:Y:S01]  /*0fd0*/  UIADD3 UR6, UPT, UPT, -UR4, URZ, URZ ;  /* 0x000000ff04067290 */ /* 0x000fe2000fffe1ff */
[----:B------:R-:W-:Y:S02]  /*0fe0*/  IADD3 R7, PT, PT, R0, 0x100, RZ ;  /* 0x0000010000077810 */ /* 0x000fe40007ffe0ff */
[----:B------:R-:W0:Y:S01]  /*0ff0*/  I2F.RP R4, R5 ;  /* 0x0000000500047306 */ /* 0x000e220000209400 */
[----:B------:R-:W-:Y:S01]  /*1000*/  UMOV UR4, UR8 ;  /* 0x0000000800047c82 */ /* 0x000fe20008000000 */
[----:B------:R-:W-:-:S06]  /*1010*/  IABS R0, R7 ;  /* 0x0000000700007213 */ /* 0x000fcc0000000000 */
[----:B0-----:R-:W0:Y:S02]  /*1020*/  MUFU.RCP R4, R4 ;  /* 0x0000000400047308 */ /* 0x001e240000001000 */
[----:B0-----:R-:W-:-:S06]  /*1030*/  VIADD R9, R4, 0xffffffe ;  /* 0x0ffffffe04097836 */ /* 0x001fcc0000000000 */
[----:B------:R-:W0:Y:S02]  /*1040*/  F2I.FTZ.U32.TRUNC.NTZ R3, R9 ;  /* 0x0000000900037305 */ /* 0x000e24000021f000 */
[----:B0-----:R-:W-:-:S04]  /*1050*/  IMAD.MOV R2, RZ, RZ, -R3 ;  /* 0x000000ffff027224 */ /* 0x001fc800078e0a03 */
[----:B------:R-:W-:Y:S02]  /*1060*/  IMAD R11, R2, R5, RZ ;  /* 0x00000005020b7224 */ /* 0x000fe400078e02ff */
[----:B------:R-:W-:-:S04]  /*1070*/  IMAD.MOV.U32 R2, RZ, RZ, RZ ;  /* 0x000000ffff027224 */ /* 0x000fc800078e00ff */
[----:B------:R-:W-:-:S04]  /*1080*/  IMAD.HI.U32 R11, R3, R11, R2 ;  /* 0x0000000b030b7227 */ /* 0x000fc800078e0002 */
[----:B------:R-:W-:-:S04]  /*1090*/  IMAD.MOV.U32 R2, RZ, RZ, R0 ;  /* 0x000000ffff027224 */ /* 0x000fc800078e0000 */
[----:B------:R-:W-:-:S04]  /*10a0*/  IMAD.HI.U32 R0, R11, R2, RZ ;  /* 0x000000020b007227 */ /* 0x000fc800078e00ff */
[----:B------:R-:W-:-:S04]  /*10b0*/  IMAD.MOV R3, RZ, RZ, -R0 ;  /* 0x000000ffff037224 */ /* 0x000fc800078e0a00 */
[C---:B------:R-:W-:Y:S02]  /*10c0*/  IMAD R2, R5.reuse, R3, R2 ;  /* 0x0000000305027224 */ /* 0x040fe400078e0202 */
[----:B------:R-:W0:Y:S03]  /*10d0*/  LDC R3, c[0x0][0x3a8] ;  /* 0x0000ea00ff037b82 */ /* 0x000e260000000800 */
[----:B------:R-:W-:-:S13]  /*10e0*/  ISETP.GT.U32.AND P1, PT, R5, R2, PT ;  /* 0x000000020500720c */ /* 0x000fda0003f24070 */
[-C--:B------:R-:W-:Y:S01]  /*10f0*/  @!P1 IADD3 R2, PT, PT, R2, -R5.reuse, RZ ;  /* 0x8000000502029210 */ /* 0x080fe20007ffe0ff */
[----:B------:R-:W-:Y:S01]  /*1100*/  @!P1 VIADD R0, R0, 0x1 ;  /* 0x0000000100009836 */ /* 0x000fe20000000000 */
[----:B------:R-:W-:Y:S02]  /*1110*/  ISETP.NE.AND P1, PT, R8, RZ, PT ;  /* 0x000000ff0800720c */ /* 0x000fe40003f25270 */
[----:B------:R-:W-:Y:S02]  /*1120*/  ISETP.GE.U32.AND P0, PT, R2, R5, PT ;  /* 0x000000050200720c */ /* 0x000fe40003f06070 */
[----:B------:R-:W-:Y:S01]  /*1130*/  LOP3.LUT R2, R7, R8, RZ, 0x3c, !PT ;  /* 0x0000000807027212 */ /* 0x000fe200078e3cff */
[----:B0-----:R-:W-:-:S03]  /*1140*/  IMAD R6, R3, 0x100, R6 ;  /* 0x0000010003067824 */ /* 0x001fc600078e0206 */
[----:B------:R-:W-:-:S07]  /*1150*/  ISETP.GE.AND P2, PT, R2, RZ, PT ;  /* 0x000000ff0200720c */ /* 0x000fce0003f46270 */
[----:B------:R-:W-:-:S06]  /*1160*/  @P0 VIADD R0, R0, 0x1 ;  /* 0x0000000100000836 */ /* 0x000fcc0000000000 */
[----:B------:R-:W-:Y:S01]  /*1170*/  @!P2 IMAD.MOV R0, RZ, RZ, -R0 ;  /* 0x000000ffff00a224 */ /* 0x000fe200078e0a00 */
[----:B------:R-:W-:-:S04]  /*1180*/  @!P1 LOP3.LUT R0, RZ, R8, RZ, 0x33, !PT ;  /* 0x00000008ff009212 */ /* 0x000fc800078e33ff */
[----:B------:R-:W-:-:S05]  /*1190*/  IADD3 R2, PT, PT, -R0, RZ, RZ ;  /* 0x000000ff00027210 */ /* 0x000fca0007ffe1ff */
[----:B------:R-:W-:Y:S02]  /*11a0*/  IMAD R8, R8, R2, R7 ;  /* 0x0000000208087224 */ /* 0x000fe400078e0207 */
[----:B------:R-:W-:-:S07]  /*11b0*/  IMAD.SHL.U32 R7, R7, 0x100, RZ ;  /* 0x0000010007077824 */ /* 0x000fce00078e00ff */
.L_x_260:
[----:B0-----:R-:W0:Y:S01]  /*11c0*/  LDC.64 R4, c[0x0][0x3a8] ;  /* 0x0000ea00ff047b82 */ /* 0x001e220000000a00 */
[----:B------:R-:W1:Y:S01]  /*11d0*/  LDCU UR5, c[0x0][0x3a4] ;  /* 0x00007480ff0577ac */ /* 0x000e620008000800 */
[----:B------:R-:W-:Y:S01]  /*11e0*/  VIADD R9, R0, UR4 ;  /* 0x0000000400097c36 */ /* 0x000fe20008000000 */
[----:B------:R-:W-:Y:S01]  /*11f0*/  IADD3 R13, PT, PT, R6, UR4, RZ ;  /* 0x00000004060d7c10 */ /* 0x000fe2000fffe0ff */
[----:B------:R-:W-:-:S03]  /*1200*/  IMAD.U32 R3, RZ, RZ, UR8 ;  /* 0x00000008ff037e24 */ /* 0x000fc6000f8e00ff */
[----:B-1----:R-:W-:-:S04]  /*1210*/  ISETP.GE.AND P0, PT, R9, UR5, PT ;  /* 0x0000000509007c0c */ /* 0x002fc8000bf06270 */
[----:B------:R-:W-:Y:S01]  /*1220*/  ISETP.GT.AND P0, PT, R9, -0x1, !P0 ;  /* 0xffffffff0900780c */ /* 0x000fe20004704270 */
[----:B0-----:R-:W-:Y:S01]  /*1230*/  IMAD R10, R13, R4, R5 ;  /* 0x000000040d0a7224 */ /* 0x001fe200078e0205 */
[----:B------:R-:W-:-:S13]  /*1240*/  ISETP.GE.U32.AND P1, PT, R5, 0x4, PT ;  /* 0x000000040500780c */ /* 0x000fda0003f26070 */
[----:B----4-:R-:W-:Y:S05]  /*1250*/  @!P1 BRA `(.L_x_256) ;  /* 0x0000000400849947 */ /* 0x010fea0003800000 */
[----:B------:R-:W0:Y:S01]  /*1260*/  LDC.64 R2, c[0x0][0x390] ;  /* 0x0000e400ff027b82 */ /* 0x000e220000000a00 */
[----:B------:R-:W1:Y:S01]  /*1270*/  LDCU UR5, c[0x0][0x3a0] ;  /* 0x00007400ff0577ac */ /* 0x000e620008000800 */
[----:B------:R-:W-:Y:S01]  /*1280*/  IMAD.IADD R12, R8, 0x1, -R5 ;  /* 0x00000001080c7824 */ /* 0x000fe200078e0a05 */
[----:B------:R-:W-:Y:S01]  /*1290*/  IADD3 R14, PT, PT, -R5, 0x3, RZ ;  /* 0x00000003050e7810 */ /* 0x000fe20007ffe1ff */
[----:B------:R-:W-:Y:S01]  /*12a0*/  IMAD R13, R13, R4, 0x3 ;  /* 0x000000030d0d7424 */ /* 0x000fe200078e0204 */
[----:B------:R-:W2:Y:S01]  /*12b0*/  LDCU UR12, c[0x0][0x3a0] ;  /* 0x00007400ff0c77ac */ /* 0x000ea20008000800 */
[----:B------:R-:W3:Y:S01]  /*12c0*/  LDCU.64 UR14, c[0x0][0x398] ;  /* 0x00007300ff0e77ac */ /* 0x000ee20008000a00 */
[----:B-1----:R-:W-:Y:S01]  /*12d0*/  IMAD R11, R9, UR5, R12 ;  /* 0x00000005090b7c24 */ /* 0x002fe2000f8e020c */
[----:B------:R-:W-:-:S06]  /*12e0*/  UMOV UR5, UR6 ;  /* 0x0000000600057c82 */ /* 0x000fcc0008000000 */
.L_x_257:
[C---:B--2---:R-:W-:Y:S02]  /*12f0*/  ISETP.GE.AND P1, PT, R12.reuse, UR12, PT ;  /* 0x0000000c0c007c0c */ /* 0x044fe4000bf26270 */
[C---:B---3--:R-:W-:Y:S02]  /*1300*/  IADD3 R4, P2, PT, R11.reuse, UR14, RZ ;  /* 0x0000000e0b047c10 */ /* 0x048fe4000ff5e0ff */
[----:B------:R-:W-:Y:S02]  /*1310*/  ISETP.GT.AND P1, PT, R12, -0x1, !P1 ;  /* 0xffffffff0c00780c */ /* 0x000fe40004f24270 */
[----:B------:R-:W-:Y:S02]  /*1320*/  LEA.HI.X.SX32 R5, R11, UR15, 0x1, P2 ;  /* 0x0000000f0b057c11 */ /* 0x000fe400090f0eff */
[----:B------:R-:W-:-:S13]  /*1330*/  PLOP3.LUT P1, PT, P1, P0, PT, 0x80, 0x8 ;  /* 0x000000000008781c */ /* 0x000fda0000f21070 */
[----:B----4-:R-:W2:Y:S01]  /*1340*/  @P1 LDG.E.U8 R18, desc[UR10][R4.64] ;  /* 0x0000000a04121981 */ /* 0x010ea2000c1e1100 */
[----:B------:R-:W-:Y:S01]  /*1350*/  VIADD R15, R12, 0x1 ;  /* 0x000000010c0f7836 */ /* 0x000fe20000000000 */
[----:B------:R-:W-:-:S04]  /*1360*/  IADD3 R17, PT, PT, R13, -0x3, RZ ;  /* 0xfffffffd0d117810 */ /* 0x000fc80007ffe0ff */
[----:B------:R-:W-:Y:S01]  /*1370*/  ISETP.GE.AND P2, PT, R15, UR12, PT ;  /* 0x0000000c0f007c0c */ /* 0x000fe2000bf46270 */
[----:B0-----:R-:W-:-:S03]  /*1380*/  IMAD.WIDE.U32 R16, R17, 0x4, R2 ;  /* 0x0000000411107825 */ /* 0x001fc600078e0002 */
[----:B------:R-:W-:Y:S01]  /*1390*/  ISETP.GT.AND P2, PT, R15, -0x1, !P2 ;  /* 0xffffffff0f00780c */ /* 0x000fe20005744270 */
[----:B------:R-:W-:-:S03]  /*13a0*/  IMAD.MOV.U32 R15, RZ, RZ, R7 ;  /* 0x000000ffff0f7224 */ /* 0x000fc600078e0007 */
[----:B------:R-:W-:Y:S01]  /*13b0*/  PLOP3.LUT P2, PT, P2, P0, PT, 0x80, 0x8 ;  /* 0x000000000008781c */ /* 0x000fe20001741070 */
[----:B--2---:R-:W-:-:S05]  /*13c0*/  @P1 IMAD.IADD R15, R7, 0x1, R18 ;  /* 0x00000001070f1824 */ /* 0x004fca00078e0212 */
[----:B------:R0:W-:Y:S07]  /*13d0*/  STG.E desc[UR10][R16.64], R15 ;  /* 0x0000000f10007986 */ /* 0x0001ee000c10190a */
[----:B------:R-:W2:Y:S01]  /*13e0*/  @P2 LDG.E.U8 R20, desc[UR10][R4.64+0x1] ;  /* 0x0000010a04142981 */ /* 0x000ea2000c1e1100 */
[----:B------:R-:W-:Y:S01]  /*13f0*/  VIADD R18, R12, 0x2 ;  /* 0x000000020c127836 */ /* 0x000fe20000000000 */
[----:B------:R-:W-:Y:S01]  /*1400*/  IADD3 R19, PT, PT, R13, -0x2, RZ ;  /* 0xfffffffe0d137810 */ /* 0x000fe20007ffe0ff */
[----:B------:R-:W-:-:S03]  /*1410*/  IMAD.MOV.U32 R21, RZ, RZ, R7 ;  /* 0x000000ffff157224 */ /* 0x000fc600078e0007 */
[----:B------:R-:W-:-:S04]  /*1420*/  ISETP.GE.AND P1, PT, R18, UR12, PT ;  /* 0x0000000c12007c0c */ /* 0x000fc8000bf26270 */
[----:B------:R-:W-:Y:S01]  /*1430*/  ISETP.GT.AND P1, PT, R18, -0x1, !P1 ;  /* 0xffffffff1200780c */ /* 0x000fe20004f24270 */
[----:B------:R-:W-:-:S03]  /*1440*/  IMAD.WIDE.U32 R18, R19, 0x4, R2 ;  /* 0x0000000413127825 */ /* 0x000fc600078e0002 */
[----:B------:R-:W-:Y:S01]  /*1450*/  PLOP3.LUT P1, PT, P1, P0, PT, 0x80, 0x8 ;  /* 0x000000000008781c */ /* 0x000fe20000f21070 */
[----:B--2---:R-:W-:-:S05]  /*1460*/  @P2 IMAD.IADD R21, R7, 0x1, R20 ;  /* 0x0000000107152824 */ /* 0x004fca00078e0214 */
[----:B------:R1:W-:Y:S07]  /*1470*/  STG.E desc[UR10][R18.64], R21 ;  /* 0x0000001512007986 */ /* 0x0003ee000c10190a */
[----:B------:R-:W2:Y:S01]  /*1480*/  @P1 LDG.E.U8 R20, desc[UR10][R4.64+0x2] ;  /* 0x0000020a04141981 */ /* 0x000ea2000c1e1100 */
[----:B0-----:R-:W-:Y:S01]  /*1490*/  VIADD R15, R12, 0x3 ;  /* 0x000000030c0f7836 */ /* 0x001fe20000000000 */
[----:B------:R-:W-:-:S04]  /*14a0*/  IADD3 R17, PT, PT, R13, -0x1, RZ ;  /* 0xffffffff0d117810 */ /* 0x000fc80007ffe0ff */
[----:B------:R-:W-:Y:S01]  /*14b0*/  ISETP.GE.AND P2, PT, R15, UR12, PT ;  /* 0x0000000c0f007c0c */ /* 0x000fe2000bf46270 */
[----:B------:R-:W-:-:S03]  /*14c0*/  IMAD.WIDE.U32 R16, R17, 0x4, R2 ;  /* 0x0000000411107825 */ /* 0x000fc600078e0002 */
[----:B------:R-:W-:Y:S01]  /*14d0*/  ISETP.GT.AND P2, PT, R15, -0x1, !P2 ;  /* 0xffffffff0f00780c */ /* 0x000fe20005744270 */
[----:B------:R-:W-:-:S03]  /*14e0*/  IMAD.MOV.U32 R15, RZ, RZ, R7 ;  /* 0x000000ffff0f7224 */ /* 0x000fc600078e0007 */
[----:B------:R-:W-:Y:S01]  /*14f0*/  PLOP3.LUT P2, PT, P2, P0, PT, 0x80, 0x8 ;  /* 0x000000000008781c */ /* 0x000fe20001741070 */
[----:B--2---:R-:W-:-:S05]  /*1500*/  @P1 IMAD.IADD R15, R7, 0x1, R20 ;  /* 0x00000001070f1824 */ /* 0x004fca00078e0214 */
[----:B------:R0:W-:Y:S07]  /*1510*/  STG.E desc[UR10][R16.64], R15 ;  /* 0x0000000f10007986 */ /* 0x0001ee000c10190a */
[----:B------:R-:W2:Y:S01]  /*1520*/  @P2 LDG.E.U8 R20, desc[UR10][R4.64+0x3] ;  /* 0x0000030a04142981 */ /* 0x000ea2000c1e1100 */
[----:B-1----:R-:W-:Y:S01]  /*1530*/  VIADD R18, R12, 0x4 ;  /* 0x000000040c127836 */ /* 0x002fe20000000000 */
[----:B------:R-:W-:-:S04]  /*1540*/  MOV R21, R7 ;  /* 0x0000000700157202 */ /* 0x000fc80000000f00 */
[----:B------:R-:W-:-:S04]  /*1550*/  ISETP.GE.AND P1, PT, R18, UR12, PT ;  /* 0x0000000c12007c0c */ /* 0x000fc8000bf26270 */
[----:B------:R-:W-:Y:S01]  /*1560*/  ISETP.GT.AND P1, PT, R18, -0x1, !P1 ;  /* 0xffffffff1200780c */ /* 0x000fe20004f24270 */
[----:B------:R-:W-:-:S03]  /*1570*/  IMAD.WIDE.U32 R18, R13, 0x4, R2 ;  /* 0x000000040d127825 */ /* 0x000fc600078e0002 */
[----:B------:R-:W-:Y:S01]  /*1580*/  PLOP3.LUT P1, PT, P1, P0, PT, 0x80, 0x8 ;  /* 0x000000000008781c */ /* 0x000fe20000f21070 */
[----:B--2---:R-:W-:-:S05]  /*1590*/  @P2 IMAD.IADD R21, R7, 0x1, R20 ;  /* 0x0000000107152824 */ /* 0x004fca00078e0214 */
[----:B------:R1:W-:Y:S07]  /*15a0*/  STG.E desc[UR10][R18.64], R21 ;  /* 0x0000001512007986 */ /* 0x0003ee000c10190a */
[----:B------:R-:W2:Y:S01]  /*15b0*/  @P1 LDG.E.U8 R20, desc[UR10][R4.64+0x4] ;  /* 0x0000040a04141981 */ /* 0x000ea2000c1e1100 */
[----:B0-----:R-:W-:Y:S02]  /*15c0*/  VIADD R15, R12, 0x5 ;  /* 0x000000050c0f7836 */ /* 0x001fe40000000000 */
[----:B------:R-:W-:-:S03]  /*15d0*/  VIADD R17, R13, 0x1 ;  /* 0x000000010d117836 */ /* 0x000fc60000000000 */
[----:B------:R-:W-:Y:S01]  /*15e0*/  ISETP.GE.AND P2, PT, R15, UR12, PT ;  /* 0x0000000c0f007c0c */ /* 0x000fe2000bf46270 */
[----:B------:R-:W-:-:S03]  /*15f0*/  IMAD.WIDE.U32 R16, R17, 0x4, R2 ;  /* 0x0000000411107825 */ /* 0x000fc600078e0002 */
[----:B------:R-:W-:Y:S02]  /*1600*/  ISETP.GT.AND P2, PT, R15, -0x1, !P2 ;  /* 0xffffffff0f00780c */ /* 0x000fe40005744270 */
[----:B------:R-:W-:Y:S02]  /*1610*/  MOV R15, R7 ;  /* 0x00000007000f7202 */ /* 0x000fe40000000f00 */
[----:B------:R-:W-:Y:S01]  /*1620*/  PLOP3.LUT P2, PT, P2, P0, PT, 0x80, 0x8 ;  /* 0x000000000008781c */ /* 0x000fe20001741070 */
[----:B--2---:R-:W-:-:S05]  /*1630*/  @P1 IMAD.IADD R15, R7, 0x1, R20 ;  /* 0x00000001070f1824 */ /* 0x004fca00078e0214 */
[----:B------:R0:W-:Y:S07]  /*1640*/  STG.E desc[UR10][R16.64], R15 ;  /* 0x0000000f10007986 */ /* 0x0001ee000c10190a */
[----:B------:R-:W2:Y:S01]  /*1650*/  @P2 LDG.E.U8 R20, desc[UR10][R4.64+0x5] ;  /* 0x0000050a04142981 */ /* 0x000ea2000c1e1100 */
[----:B-1----:R-:W-:Y:S01]  /*1660*/  VIADD R18, R12, 0x6 ;  /* 0x000000060c127836 */ /* 0x002fe20000000000 */
[----:B------:R-:W-:Y:S01]  /*1670*/  MOV R21, R7 ;  /* 0x0000000700157202 */ /* 0x000fe20000000f00 */
[----:B------:R-:W-:-:S03]  /*1680*/  VIADD R19, R13, 0x2 ;  /* 0x000000020d137836 */ /* 0x000fc60000000000 */
        /* <DEDUP_REMOVED lines=18> */
[----:B------:R-:W-:Y:S01]  /*17b0*/  UIADD3 UR5, UPT, UPT, UR5, 0x8, URZ ;  /* 0x0000000805057890 */ /* 0x000fe2000fffe0ff */
[----:B------:R-:W-:Y:S01]  /*17c0*/  IMAD.MOV.U32 R21, RZ, RZ, R7 ;  /* 0x000000ffff157224 */ /* 0x000fe200078e0007 */
[----:B------:R-:W-:Y:S01]  /*17d0*/  IADD3 R11, PT, PT, R11, 0x8, RZ ;  /* 0x000000080b0b7810 */ /* 0x000fe20007ffe0ff */
[----:B------:R-:W-:Y:S01]  /*17e0*/  IMAD.WIDE.U32 R18, R19, 0x4, R2 ;  /* 0x0000000413127825 */ /* 0x000fe200078e0002 */
[----:B------:R-:W-:-:S03]  /*17f0*/  UISETP.NE.AND UP0, UPT, UR5, URZ, UPT ;  /* 0x000000ff0500728c */ /* 0x000fc6000bf05270 */
[----:B------:R-:W-:Y:S02]  /*1800*/  VIADD R14, R14, 0x8 ;  /* 0x000000080e0e7836 */ /* 0x000fe40000000000 */
[----:B------:R-:W-:Y:S02]  /*1810*/  VIADD R13, R13, 0x8 ;  /* 0x000000080d0d7836 */ /* 0x000fe40000000000 */
[----:B------:R-:W-:Y:S01]  /*1820*/  VIADD R12, R12, 0x8 ;  /* 0x000000080c0c7836 */ /* 0x000fe20000000000 */
[----:B--2---:R-:W-:-:S05]  /*1830*/  @P2 IADD3 R21, PT, PT, R7, R20, RZ ;  /* 0x0000001407152210 */ /* 0x004fca0007ffe0ff */
[----:B------:R4:W-:Y:S01]  /*1840*/  STG.E desc[UR10][R18.64], R21 ;  /* 0x0000001512007986 */ /* 0x0009e2000c10190a */
[----:B------:R-:W-:Y:S05]  /*1850*/  BRA.U UP0, `(.L_x_257) ;  /* 0xfffffff900a47547 */ /* 0x000fea000b83ffff */
[----:B------:R-:W-:-:S07]  /*1860*/  VIADD R3, R14, 0xfffffffd ;  /* 0xfffffffd0e037836 */ /* 0x000fce0000000000 */
.L_x_256:
[----:B------:R-:W-:Y:S01]  /*1870*/  UISETP.GE.U32.AND UP0, UPT, UR7, 0x3, UPT ;  /* 0x000000030700788c */ /* 0x000fe2000bf06070 */
[----:B------:R-:W0:Y:S01]  /*1880*/  LDCU UR14, c[0x0][0x3a0] ;  /* 0x00007400ff0e77ac */ /* 0x000e220008000800 */
[----:B------:R-:W-:-:S07]  /*1890*/  UISETP.NE.AND UP1, UPT, UR9, URZ, UPT ;  /* 0x000000ff0900728c */ /* 0x000fce000bf25270 */
[----:B------:R-:W-:Y:S05]  /*18a0*/  BRA.U !UP0, `(.L_x_258) ;  /* 0x0000000108bc7547 */ /* 0x000fea000b800000 */
[----:B------:R-:W1:Y:S01]  /*18b0*/  LDCU UR5, c[0x0][0x3a0] ;  /* 0x00007400ff0577ac */ /* 0x000e620008000800 */
[----:B----4-:R-:W-:Y:S01]  /*18c0*/  IMAD.IADD R18, R8, 0x1, R3 ;  /* 0x0000000108127824 */ /* 0x010fe200078e0203 */
[----:B------:R-:W2:Y:S01]  /*18d0*/  LDC.64 R12, c[0x0][0x390] ;  /* 0x0000e400ff0c7b82 */ /* 0x000ea20000000a00 */
[----:B------:R-:W3:Y:S03]  /*18e0*/  LDCU.64 UR12, c[0x0][0x398] ;  /* 0x00007300ff0c77ac */ /* 0x000ee60008000a00 */
[----:B-1----:R-:W-:Y:S01]  /*18f0*/  ISETP.GE.AND P1, PT, R18, UR5, PT ;  /* 0x0000000512007c0c */ /* 0x002fe2000bf26270 */
[----:B------:R-:W-:-:S03]  /*1900*/  IMAD R2, R9, UR5, R18 ;  /* 0x0000000509027c24 */ /* 0x000fc6000f8e0212 */
        /* <DEDUP_REMOVED lines=9> */
[----:B------:R-:W-:Y:S02]  /*19a0*/  IADD3 R11, PT, PT, R10, R3, RZ ;  /* 0x000000030a0b7210 */ /* 0x000fe40007ffe0ff */
[----:B------:R-:W-:-:S03]  /*19b0*/  PLOP3.LUT P2, PT, P2, P0, PT, 0x80, 0x8 ;  /* 0x000000000008781c */ /* 0x000fc60001741070 */
[----:B--2---:R-:W-:-:S04]  /*19c0*/  IMAD.WIDE.U32 R14, R11, 0x4, R12 ;  /* 0x000000040b0e7825 */ /* 0x004fc800078e000c */
[----:B---3--:R-:W-:-:S05]  /*19d0*/  @P1 IMAD.IADD R19, R7, 0x1, R2 ;  /* 0x0000000107131824 */ /* 0x008fca00078e0202 */
[----:B------:R1:W-:Y:S04]  /*19e0*/  STG.E desc[UR10][R14.64], R19 ;  /* 0x000000130e007986 */ /* 0x0003e8000c10190a */
[----:B------:R-:W2:Y:S01]  /*19f0*/  @P2 LDG.E.U8 R2, desc[UR10][R4.64+0x1] ;  /* 0x0000010a04022981 */ /* 0x000ea2000c1e1100 */
[----:B------:R-:W-:Y:S01]  /*1a00*/  VIADD R16, R18, 0x2 ;  /* 0x0000000212107836 */ /* 0x000fe20000000000 */
[----:B------:R-:W-:Y:S01]  /*1a10*/  IADD3 R17, PT, PT, R11, 0x1, RZ ;  /* 0x000000010b117810 */ /* 0x000fe20007ffe0ff */
[----:B------:R-:W-:-:S03]  /*1a20*/  IMAD.MOV.U32 R21, RZ, RZ, R7 ;  /* 0x000000ffff157224 */ /* 0x000fc600078e0007 */
[----:B------:R-:W-:-:S04]  /*1a30*/  ISETP.GE.AND P1, PT, R16, UR5, PT ;  /* 0x0000000510007c0c */ /* 0x000fc8000bf26270 */
[----:B------:R-:W-:Y:S01]  /*1a40*/  ISETP.GT.AND P1, PT, R16, -0x1, !P1 ;  /* 0xffffffff1000780c */ /* 0x000fe20004f24270 */
[----:B------:R-:W-:-:S03]  /*1a50*/  IMAD.WIDE.U32 R16, R17, 0x4, R12 ;  /* 0x0000000411107825 */ /* 0x000fc600078e000c */
[----:B------:R-:W-:Y:S01]  /*1a60*/  PLOP3.LUT P1, PT, P1, P0, PT, 0x80, 0x8 ;  /* 0x000000000008781c */ /* 0x000fe20000f21070 */
[----:B--2---:R-:W-:-:S05]  /*1a70*/  @P2 IMAD.IADD R21, R7, 0x1, R2 ;  /* 0x0000000107152824 */ /* 0x004fca00078e0202 */
[----:B------:R2:W-:Y:S07]  /*1a80*/  STG.E desc[UR10][R16.64], R21 ;  /* 0x0000001510007986 */ /* 0x0005ee000c10190a */
[----:B------:R-:W3:Y:S01]  /*1a90*/  @P1 LDG.E.U8 R2, desc[UR10][R4.64+0x2] ;  /* 0x0000020a04021981 */ /* 0x000ee2000c1e1100 */
[----:B-1----:R-:W-:Y:S01]  /*1aa0*/  VIADD R14, R18, 0x3 ;  /* 0x00000003120e7836 */ /* 0x002fe20000000000 */
[----:B------:R-:W-:Y:S01]  /*1ab0*/  IADD3 R15, PT, PT, R11, 0x2, RZ ;  /* 0x000000020b0f7810 */ /* 0x000fe20007ffe0ff */
[----:B------:R-:W-:-:S03]  /*1ac0*/  IMAD.MOV.U32 R19, RZ, RZ, R7 ;  /* 0x000000ffff137224 */ /* 0x000fc600078e0007 */
[----:B------:R-:W-:-:S04]  /*1ad0*/  ISETP.GE.AND P2, PT, R14, UR5, PT ;  /* 0x000000050e007c0c */ /* 0x000fc8000bf46270 */
[----:B------:R-:W-:Y:S01]  /*1ae0*/  ISETP.GT.AND P2, PT, R14, -0x1, !P2 ;  /* 0xffffffff0e00780c */ /* 0x000fe20005744270 */
[----:B------:R-:W-:-:S03]  /*1af0*/  IMAD.WIDE.U32 R14, R15, 0x4, R12 ;  /* 0x000000040f0e7825 */ /* 0x000fc600078e000c */
[----:B------:R-:W-:Y:S01]  /*1b00*/  PLOP3.LUT P2, PT, P2, P0, PT, 0x80, 0x8 ;  /* 0x000000000008781c */ /* 0x000fe20001741070 */
[----:B---3--:R-:W-:-:S05]  /*1b10*/  @P1 IMAD.IADD R19, R7, 0x1, R2 ;  /* 0x0000000107131824 */ /* 0x008fca00078e0202 */
[----:B------:R1:W-:Y:S07]  /*1b20*/  STG.E desc[UR10][R14.64], R19 ;  /* 0x000000130e007986 */ /* 0x0003ee000c10190a */
[----:B------:R-:W3:Y:S01]  /*1b30*/  @P2 LDG.E.U8 R2, desc[UR10][R4.64+0x3] ;  /* 0x0000030a04022981 */ /* 0x000ee2000c1e1100 */
[----:B--2---:R-:W-:Y:S01]  /*1b40*/  VIADD R17, R11, 0x3 ;  /* 0x000000030b117836 */ /* 0x004fe20000000000 */
[----:B------:R-:W-:Y:S01]  /*1b50*/  MOV R11, R7 ;  /* 0x00000007000b7202 */ /* 0x000fe20000000f00 */
[----:B------:R-:W-:-:S02]  /*1b60*/  VIADD R3, R3, 0x4 ;  /* 0x0000000403037836 */ /* 0x000fc40000000000 */
[----:B------:R-:W-:-:S04]  /*1b70*/  IMAD.WIDE.U32 R12, R17, 0x4, R12 ;  /* 0x00000004110c7825 */ /* 0x000fc800078e000c */
[----:B---3--:R-:W-:-:S05]  /*1b80*/  @P2 IMAD.IADD R11, R7, 0x1, R2 ;  /* 0x00000001070b2824 */ /* 0x008fca00078e0202 */
[----:B------:R1:W-:Y:S02]  /*1b90*/  STG.E desc[UR10][R12.64], R11 ;  /* 0x0000000b0c007986 */ /* 0x0003e4000c10190a */
.L_x_258:
[----:B------:R-:W-:Y:S05]  /*1ba0*/  BRA.U !UP1, `(.L_x_259) ;  /* 0x00000001096c7547 */ /* 0x000fea000b800000 */
[----:B------:R-:W2:Y:S01]  /*1bb0*/  LDCU UR5, c[0x0][0x3a0] ;  /* 0x00007400ff0577ac */ /* 0x000ea20008000800 */
[----:B-1----:R-:W-:Y:S01]  /*1bc0*/  IMAD.IADD R14, R8, 0x1, R3 ;  /* 0x00000001080e7824 */ /* 0x002fe200078e0203 */
[----:B------:R-:W1:Y:S01]  /*1bd0*/  LDC.64 R4, c[0x0][0x390] ;  /* 0x0000e400ff047b82 */ /* 0x000e620000000a00 */
[----:B------:R-:W3:Y:S03]  /*1be0*/  LDCU.64 UR12, c[0x0][0x398] ;  /* 0x00007300ff0c77ac */ /* 0x000ee60008000a00 */
[----:B--2---:R-:W-:Y:S01]  /*1bf0*/  ISETP.GE.AND P1, PT, R14, UR5, PT ;  /* 0x000000050e007c0c */ /* 0x004fe2000bf26270 */
[----:B------:R-:W-:-:S03]  /*1c00*/  IMAD R2, R9, UR5, R14 ;  /* 0x0000000509027c24 */ /* 0x000fc6000f8e020e */
[----:B------:R-:W-:Y:S02]  /*1c10*/  ISETP.GT.AND P1, PT, R14, -0x1, !P1 ;  /* 0xffffffff0e00780c */ /* 0x000fe40004f24270 */
[C---:B---3--:R-:W-:Y:S02]  /*1c20*/  IADD3 R12, P2, PT, R2.reuse, UR12, RZ ;  /* 0x0000000c020c7c10 */ /* 0x048fe4000ff5e0ff */
[----:B------:R-:W-:Y:S02]  /*1c30*/  PLOP3.LUT P1, PT, P1, P0, PT, 0x80, 0x8 ;  /* 0x000000000008781c */ /* 0x000fe40000f21070 */
[----:B------:R-:W-:-:S11]  /*1c40*/  LEA.HI.X.SX32 R13, R2, UR13, 0x1, P2 ;  /* 0x0000000d020d7c11 */ /* 0x000fd600090f0eff */
[----:B------:R-:W2:Y:S01]  /*1c50*/  @P1 LDG.E.U8 R2, desc[UR10][R12.64] ;  /* 0x0000000a0c021981 */ /* 0x000ea2000c1e1100 */
[----:B------:R-:W-:Y:S01]  /*1c60*/  IADD3 R11, PT, PT, R14, 0x1, RZ ;  /* 0x000000010e0b7810 */ /* 0x000fe20007ffe0ff */
[----:B----4-:R-:W-:-:S03]  /*1c70*/  IMAD.IADD R19, R10, 0x1, R3 ;  /* 0x000000010a137824 */ /* 0x010fc600078e0203 */
[----:B------:R-:W-:Y:S01]  /*1c80*/  ISETP.GE.AND P2, PT, R11, UR5, PT ;  /* 0x000000050b007c0c */ /* 0x000fe2000bf46270 */
[----:B-1----:R-:W-:-:S03]  /*1c90*/  IMAD.WIDE.U32 R14, R19, 0x4, R4 ;  /* 0x00000004130e7825 */ /* 0x002fc600078e0004 */
[----:B------:R-:W-:Y:S01]  /*1ca0*/  ISETP.GT.AND P2, PT, R11, -0x1, !P2 ;  /* 0xffffffff0b00780c */ /* 0x000fe20005744270 */
[----:B------:R-:W-:-:S03]  /*1cb0*/  IMAD.MOV.U32 R11, RZ, RZ, R7 ;  /* 0x000000ffff0b7224 */ /* 0x000fc600078e0007 */
[----:B------:R-:W-:Y:S01]  /*1cc0*/  PLOP3.LUT P2, PT, P2, P0, PT, 0x80, 0x8 ;  /* 0x000000000008781c */ /* 0x000fe20001741070 */
[----:B--2---:R-:W-:-:S05]  /*1cd0*/  @P1 IMAD.IADD R11, R7, 0x1, R2 ;  /* 0x00000001070b1824 */ /* 0x004fca00078e0202 */
[----:B------:R2:W-:Y:S07]  /*1ce0*/  STG.E desc[UR10][R14.64], R11 ;  /* 0x0000000b0e007986 */ /* 0x0005ee000c10190a */
[----:B------:R-:W3:Y:S01]  /*1cf0*/  @P2 LDG.E.U8 R12, desc[UR10][R12.64+0x1] ;  /* 0x0000010a0c0c2981 */ /* 0x000ee2000c1e1100 */
[----:B------:R-:W-:Y:S01]  /*1d00*/  IADD3 R19, PT, PT, R19, 0x1, RZ ;  /* 0x0000000113137810 */ /* 0x000fe20007ffe0ff */
[----:B------:R-:W-:Y:S02]  /*1d10*/  IMAD.MOV.U32 R17, RZ, RZ, R7 ;  /* 0x000000ffff117224 */ /* 0x000fe400078e0007 */
[----:B------:R-:W-:-:S02]  /*1d20*/  VIADD R3, R3, 0x2 ;  /* 0x0000000203037836 */ /* 0x000fc40000000000 */
[----:B------:R-:W-:-:S04]  /*1d30*/  IMAD.WIDE.U32 R4, R19, 0x4, R4 ;  /* 0x0000000413047825 */ /* 0x000fc800078e0004 */
[----:B---3--:R-:W-:-:S05]  /*1d40*/  @P2 IMAD.IADD R17, R7, 0x1, R12 ;  /* 0x0000000107112824 */ /* 0x008fca00078e020c */
[----:B------:R2:W-:Y:S02]  /*1d50*/  STG.E desc[UR10][R4.64], R17 ;  /* 0x0000001104007986 */ /* 0x0005e4000c10190a */
.L_x_259:
[----:B------:R-:W-:Y:S01]  /*1d60*/  IADD3 R2, PT, PT, R8, R3, RZ ;  /* 0x0000000308027210 */ /* 0x000fe20007ffe0ff */
[----:B-12---:R-:W1:Y:S03]  /*1d70*/  LDC R11, c[0x0][0x3ac] ;  /* 0x0000eb00ff0b7b82 */ /* 0x006e660000000800 */
[----:B0-----:R-:W-:-:S04]  /*1d80*/  ISETP.GE.AND P1, PT, R2, UR14, PT ;  /* 0x0000000e02007c0c */ /* 0x001fc8000bf26270 */
[----:B------:R-:W-:Y:S01]  /*1d90*/  ISETP.GT.AND P1, PT, R2, -0x1, !P1 ;  /* 0xffffffff0200780c */ /* 0x000fe20004f24270 */
[----:B------:R-:W0:Y:S03]  /*1da0*/  LDC.64 R12, c[0x0][0x390] ;  /* 0x0000e400ff0c7b82 */ /* 0x000e260000000a00 */
[----:B------:R-:W-:-:S13]  /*1db0*/  PLOP3.LUT P1, PT, P1, P0, PT, 0x80, 0x8 ;  /* 0x000000000008781c */ /* 0x000fda0000f21070 */
[----:B------:R-:W2:Y:S01]  /*1dc0*/  @P1 LDC.64 R4, c[0x0][0x398] ;  /* 0x0000e600ff041b82 */ /* 0x000ea20000000a00 */
[----:B------:R-:W-:-:S05]  /*1dd0*/  @P1 IMAD R9, R9, UR14, R2 ;  /* 0x0000000e09091c24 */ /* 0x000fca000f8e0202 */
[----:B--2---:R-:W-:-:S04]  /*1de0*/  @P1 IADD3 R4, P0, PT, R9, R4, RZ ;  /* 0x0000000409041210 */ /* 0x004fc80007f1e0ff */
[----:B------:R-:W-:-:S05]  /*1df0*/  @P1 LEA.HI.X.SX32 R5, R9, R5, 0x1, P0 ;  /* 0x0000000509051211 */ /* 0x000fca00000f0eff */
[----:B------:R-:W2:Y:S01]  /*1e00*/  @P1 LDG.E.U8 R4, desc[UR10][R4.64] ;  /* 0x0000000a04041981 */ /* 0x000ea2000c1e1100 */
[----:B-1----:R-:W-:Y:S01]  /*1e10*/  ISETP.NE.AND P0, PT, R11, UR4, PT ;  /* 0x000000040b007c0c */ /* 0x002fe2000bf05270 */
[----:B------:R-:W-:Y:S02]  /*1e20*/  IMAD.IADD R3, R10, 0x1, R3 ;  /* 0x000000010a037824 */ /* 0x000fe400078e0203 */
[----:B------:R-:W-:Y:S02]  /*1e30*/  IMAD.MOV.U32 R9, RZ, RZ, R7 ;  /* 0x000000ffff097224 */ /* 0x000fe400078e0007 */
[----:B0-----:R-:W-:-:S04]  /*1e40*/  IMAD.WIDE.U32 R2, R3, 0x4, R12 ;  /* 0x0000000403027825 */ /* 0x001fc800078e000c */
[----:B--2---:R-:W-:-:S05]  /*1e50*/  @P1 IMAD.IADD R9, R7, 0x1, R4 ;  /* 0x0000000107091824 */ /* 0x004fca00078e0204 */
[----:B------:R0:W-:Y:S01]  /*1e60*/  STG.E desc[UR10][R2.64], R9 ;  /* 0x0000000902007986 */ /* 0x0001e2000c10190a */
[----:B------:R-:W-:Y:S05]  /*1e70*/  @!P0 EXIT ;  /* 0x000000000000894d */ /* 0x000fea0003800000 */
[----:B------:R-:W-:Y:S01]  /*1e80*/  UIADD3 UR4, UPT, UPT, UR4, 0x1, URZ ;  /* 0x0000000104047890 */ /* 0x000fe2000fffe0ff */
[----:B------:R-:W-:Y:S11]  /*1e90*/  BRA `(.L_x_260) ;  /* 0xfffffff000c87947 */ /* 0x000ff6000383ffff */
.L_x_250:
[----:B------:R-:W0:Y:S02]  /*1ea0*/  LDCU UR7, c[0x0][0x3ac] ;  /* 0x00007580ff0777ac */ /* 0x000e240008000800 */
[----:B0-----:R-:W-:-:S04]  /*1eb0*/  MOV R19, UR7 ;  /* 0x0000000700137c02 */ /* 0x001fc80008000f00 */
[----:B------:R-:W-:-:S13]  /*1ec0*/  ISETP.GE.AND P0, PT, R19, RZ, PT ;  /* 0x000000ff1300720c */ /* 0x000fda0003f06270 */
[----:B------:R-:W-:Y:S05]  /*1ed0*/  @!P0 EXIT ;  /* 0x000000000000894d */ /* 0x000fea0003800000 */
[----:B------:R-:W0:Y:S01]  /*1ee0*/  S2R R2, SR_TID.X ;  /* 0x0000000000027919 */ /* 0x000e220000002100 */
[----:B------:R-:W-:Y:S01]  /*1ef0*/  USHF.R.S32.HI UR7, URZ, 0x1f, UR6 ;  /* 0x0000001fff077899 */ /* 0x000fe20008011406 */
[----:B------:R-:W-:Y:S01]  /*1f00*/  IMAD.SHL.U32 R6, R19, 0x2, RZ ;  /* 0x0000000213067824 */ /* 0x000fe200078e00ff */
[----:B------:R-:W1:Y:S01]  /*1f10*/  LDCU UR5, c[0x0][0x388] ;  /* 0x00007100ff0577ac */ /* 0x000e620008000800 */
[----:B------:R-:W-:Y:S01]  /*1f20*/  BSSY.RECONVERGENT B0, `(.L_x_261) ;  /* 0x00000f4000007945 */ /* 0x000fe20003800200 */
[----:B------:R-:W-:Y:S02]  /*1f30*/  IMAD.MOV R3, RZ, RZ, -R19 ;  /* 0x000000ffff037224 */ /* 0x000fe400078e0a13 */
[----:B------:R-:W-:Y:S01]  /*1f40*/  IMAD.U32 R0, RZ, RZ, UR7 ;  /* 0x00000007ff007e24 */ /* 0x000fe2000f8e00ff */
[C---:B------:R-:W-:Y:S02]  /*1f50*/  IADD3 R4, PT, PT, R6.reuse, 0x1, RZ ;  /* 0x0000000106047810 */ /* 0x040fe40007ffe0ff */
[----:B------:R-:W-:-:S02]  /*1f60*/  LOP3.LUT R5, R6, 0x6, RZ, 0xc0, !PT ;  /* 0x0000000606057812 */ /* 0x000fc400078ec0ff */
[----:B------:R-:W-:Y:S01]  /*1f70*/  LOP3.LUT R6, R6, 0x2, RZ, 0xc0, !PT ;  /* 0x0000000206067812 */ /* 0x000fe200078ec0ff */
[----:B-1----:R-:W-:Y:S01]  /*1f80*/  UIADD3 UR4, UPT, UPT, UR4, UR5, URZ ;  /* 0x0000000504047290 */ /* 0x002fe2000fffe0ff */
[----:B0-----:R-:W-:-:S04]  /*1f90*/  ISETP.LT.U32.AND P0, PT, R2, UR6, PT ;  /* 0x0000000602007c0c */ /* 0x001fc8000bf01070 */
[----:B------:R-:W-:-:S13]  /*1fa0*/  ISETP.GT.AND.EX P0, PT, R0, RZ, PT, P0 ;  /* 0x000000ff0000720c */ /* 0x000fda0003f04300 */
[----:B------:R-:W-:Y:S05]  /*1fb0*/  @!P0 BRA `(.L_x_262) ;  /* 0x0000000c00a88947 */ /* 0x000fea0003800000 */
[----:B------:R-:W0:Y:S01]  /*1fc0*/  LDC R13, c[0x0][0x3a0] ;  /* 0x0000e800ff0d7b82 */ /* 0x000e220000000800 */
[----:B------:R-:W-:Y:S01]  /*1fd0*/  VIADD R10, R2, UR4 ;  /* 0x00000004020a7c36 */ /* 0x000fe20008000000 */
[----:B------:R-:W1:Y:S01]  /*1fe0*/  LDCU UR5, c[0x0][0x3a8] ;  /* 0x00007500ff0577ac */ /* 0x000e620008000800 */
[----:B0-----:R-:W-:-:S04]  /*1ff0*/  IABS R11, R13 ;  /* 0x0000000d000b7213 */ /* 0x001fc80000000000 */
[----:B------:R-:W0:Y:S08]  /*2000*/  I2F.RP R7, R11 ;  /* 0x0000000b00077306 */ /* 0x000e300000209400 */
[----:B0-----:R-:W0:Y:S02]  /*2010*/  MUFU.RCP R7, R7 ;  /* 0x0000000700077308 */ /* 0x001e240000001000 */
[----:B0-----:R-:W-:-:S06]  /*2020*/  VIADD R8, R7, 0xffffffe ;  /* 0x0ffffffe07087836 */ /* 0x001fcc0000000000 */
[----:B------:R0:W2:Y:S02]  /*2030*/  F2I.FTZ.U32.TRUNC.NTZ R9, R8 ;  /* 0x0000000800097305 */ /* 0x0000a4000021f000 */
[----:B0-----:R-:W-:Y:S02]  /*2040*/  HFMA2 R8, -RZ, RZ, 0, 0 ;  /* 0x00000000ff087431 */ /* 0x001fe400000001ff */
[----:B--2---:R-:W-:-:S04]  /*2050*/  IMAD.MOV R0, RZ, RZ, -R9 ;  /* 0x000000ffff007224 */ /* 0x004fc800078e0a09 */
[----:B------:R-:W-:Y:S01]  /*2060*/  IMAD R15, R0, R11, RZ ;  /* 0x0000000b000f7224 */ /* 0x000fe200078e02ff */
[----:B------:R-:W-:-:S03]  /*2070*/  IABS R0, R10 ;  /* 0x0000000a00007213 */ /* 0x000fc60000000000 */
[----:B------:R-:W-:-:S04]  /*2080*/  IMAD.HI.U32 R15, R9, R15, R8 ;  /* 0x0000000f090f7227 */ /* 0x000fc800078e0008 */
[----:B------:R-:W-:Y:S02]  /*2090*/  IMAD.MOV.U32 R8, RZ, RZ, R3 ;  /* 0x000000ffff087224 */ /* 0x000fe400078e0003 */
[----:B------:R-:W-:-:S04]  /*20a0*/  IMAD.HI.U32 R7, R15, R0, RZ ;  /* 0x000000000f077227 */ /* 0x000fc800078e00ff */
[----:B------:R-:W-:-:S04]  /*20b0*/  IMAD.MOV R9, RZ, RZ, -R7 ;  /* 0x000000ffff097224 */ /* 0x000fc800078e0a07 */
[----:B------:R-:W-:Y:S02]  /*20c0*/  IMAD R0, R11, R9, R0 ;  /* 0x000000090b007224 */ /* 0x000fe400078e0200 */
[----:B-1----:R-:W-:-:S03]  /*20d0*/  IMAD R9, R10, UR5, R19 ;  /* 0x000000050a097c24 */ /* 0x002fc6000f8e0213 */
[----:B------:R-:W-:-:S13]  /*20e0*/  ISETP.GT.U32.AND P1, PT, R11, R0, PT ;  /* 0x000000000b00720c */ /* 0x000fda0003f24070 */
[----:B------:R-:W-:Y:S02]  /*20f0*/  @!P1 IMAD.IADD R0, R0, 0x1, -R11 ;  /* 0x0000000100009824 */ /* 0x000fe400078e0a0b */
[----:B------:R-:W-:Y:S01]  /*2100*/  @!P1 VIADD R7, R7, 0x1 ;  /* 0x0000000107079836 */ /* 0x000fe20000000000 */
[----:B------:R-:W-:Y:S02]  /*2110*/  ISETP.NE.AND P1, PT, R13, RZ, PT ;  /* 0x000000ff0d00720c */ /* 0x000fe40003f25270 */
[----:B------:R-:W-:Y:S02]  /*2120*/  ISETP.GE.U32.AND P0, PT, R0, R11, PT ;  /* 0x0000000b0000720c */ /* 0x000fe40003f06070 */
[----:B------:R-:W-:-:S04]  /*2130*/  LOP3.LUT R0, R10, R13, RZ, 0x3c, !PT ;  /* 0x0000000d0a007212 */ /* 0x000fc800078e3cff */
[----:B------:R-:W-:-:S07]  /*2140*/  ISETP.GE.AND P2, PT, R0, RZ, PT ;  /* 0x000000ff0000720c */ /* 0x000fce0003f46270 */
[----:B------:R-:W-:-:S06]  /*2150*/  @P0 IADD3 R7, PT, PT, R7, 0x1, RZ ;  /* 0x0000000107070810 */ /* 0x000fcc0007ffe0ff */
[----:B------:R-:W-:Y:S01]  /*2160*/  @!P2 IMAD.MOV R7, RZ, RZ, -R7 ;  /* 0x000000ffff07a224 */ /* 0x000fe200078e0a07 */
[----:B------:R-:W-:-:S05]  /*2170*/  @!P1 LOP3.LUT R7, RZ, R13, RZ, 0x33, !PT ;  /* 0x0000000dff079212 */ /* 0x000fca00078e33ff */
[----:B------:R-:W-:-:S04]  /*2180*/  IMAD.MOV R11, RZ, RZ, -R7 ;  /* 0x000000ffff0b7224 */ /* 0x000fc800078e0a07 */
[----:B------:R-:W-:Y:S01]  /*2190*/  IMAD R11, R13, R11, R10 ;  /* 0x0000000b0d0b7224 */ /* 0x000fe200078e020a */
[----:B------:R-:W-:-:S07]  /*21a0*/  SHF.L.U32 R10, R10, 0x8, RZ ;  /* 0x000000080a0a7819 */ /* 0x000fce00000006ff */
.L_x_267:
[----:B0-----:R-:W0:Y:S01]  /*21b0*/  LDCU.64 UR8, c[0x0][0x3a8] ;  /* 0x00007500ff0877ac */ /* 0x001e220008000a00 */
[--C-:B------:R-:W-:Y:S01]  /*21c0*/  IMAD.IADD R20, R7, 0x1, R8.reuse ;  /* 0x0000000107147824 */ /* 0x100fe200078e0208 */
[----:B------:R-:W-:Y:S01]  /*21d0*/  ISETP.GE.U32.AND P3, PT, R5, 0x3, PT ;  /* 0x000000030500780c */ /* 0x000fe20003f66070 */
[----:B------:R-:W-:Y:S01]  /*21e0*/  IMAD.IADD R0, R9, 0x1, R8 ;  /* 0x0000000109007824 */ /* 0x000fe200078e0208 */
[----:B------:R-:W1:Y:S01]  /*21f0*/  LDCU UR5, c[0x0][0x3a4] ;  /* 0x00007480ff0577ac */ /* 0x000e620008000800 */
[----:B------:R-:W-:Y:S01]  /*2200*/  ISETP.NE.AND P4, PT, R6, RZ, PT ;  /* 0x000000ff0600720c */ /* 0x000fe20003f85270 */
[----:B0-----:R-:W-:Y:S01]  /*2210*/  IMAD.U32 R19, RZ, RZ, UR9 ;  /* 0x00000009ff137e24 */ /* 0x001fe2000f8e00ff */
[----:B-1----:R-:W-:-:S03]  /*2220*/  ISETP.GE.AND P0, PT, R20, UR5, PT ;  /* 0x0000000514007c0c */ /* 0x002fc6000bf06270 */
[----:B------:R-:W-:Y:S01]  /*2230*/  IMAD R21, R0, UR8, R19 ;  /* 0x0000000800157c24 */ /* 0x000fe2000f8e0213 */
[----:B------:R-:W-:Y:S02]  /*2240*/  ISETP.GE.U32.AND P1, PT, R19, 0x4, PT ;  /* 0x000000041300780c */ /* 0x000fe40003f26070 */
[----:B------:R-:W-:Y:S02]  /*2250*/  ISETP.NE.AND P5, PT, R8, R19, PT ;  /* 0x000000130800720c */ /* 0x000fe40003fa5270 */
[----:B------:R-:W-:Y:S02]  /*2260*/  MOV R0, R3 ;  /* 0x0000000300007202 */ /* 0x000fe40000000f00 */
[----:B------:R-:W-:-:S07]  /*2270*/  ISETP.GT.AND P0, PT, R20, -0x1, !P0 ;  /* 0xffffffff1400780c */ /* 0x000fce0004704270 */
[----:B------:R-:W-:Y:S06]  /*2280*/  @!P1 BRA `(.L_x_263) ;  /* 0x00000004007c9947 */ /* 0x000fec0003800000 */
[----:B------:R-:W0:Y:S01]  /*2290*/  LDC.64 R12, c[0x0][0x390] ;  /* 0x0000e400ff0c7b82 */ /* 0x000e220000000a00 */
[----:B------:R-:W-:Y:S01]  /*22a0*/  IMAD.MOV.U32 R0, RZ, RZ, R3 ;  /* 0x000000ffff007224 */ /* 0x000fe200078e0003 */
[----:B------:R-:W-:Y:S01]  /*22b0*/  LOP3.LUT R22, R4, 0xfffffff8, RZ, 0xc0, !PT ;  /* 0xfffffff804167812 */ /* 0x000fe200078ec0ff */
[----:B------:R-:W1:Y:S01]  /*22c0*/  LDCU UR5, c[0x0][0x3a0] ;  /* 0x00007400ff0577ac */ /* 0x000e620008000800 */
[----:B------:R-:W2:Y:S01]  /*22d0*/  LDCU UR12, c[0x0][0x3ac] ;  /* 0x00007580ff0c77ac */ /* 0x000ea20008000800 */
[----:B------:R-:W3:Y:S01]  /*22e0*/  LDCU.64 UR8, c[0x0][0x398] ;  /* 0x00007300ff0877ac */ /* 0x000ee20008000a00 */
[----:B------:R-:W-:-:S03]  /*22f0*/  NOP ;  /* 0x0000000000007918 */ /* 0x000fc60000000000 */
.L_x_264:
[----:B------:R-:W-:-:S04]  /*2300*/  IMAD.IADD R25, R11, 0x1, R0 ;  /* 0x000000010b197824 */ /* 0x000fc800078e0200 */
[----:B-1----:R-:W-:Y:S01]  /*2310*/  IMAD R15, R20, UR5, R25 ;  /* 0x00000005140f7c24 */ /* 0x002fe2000f8e0219 */
[----:B------:R-:W-:-:S04]  /*2320*/  ISETP.GE.AND P2, PT, R25, UR5, PT ;  /* 0x0000000519007c0c */ /* 0x000fc8000bf46270 */
[----:B------:R-:W-:Y:S02]  /*2330*/  ISETP.GT.AND P2, PT, R25, -0x1, !P2 ;  /* 0xffffffff1900780c */ /* 0x000fe40005744270 */
[C---:B---3--:R-:W-:Y:S02]  /*2340*/  IADD3 R14, P1, PT, R15.reuse, UR8, RZ ;  /* 0x000000080f0e7c10 */ /* 0x048fe4000ff3e0ff */
[----:B------:R-:W-:Y:S02]  /*2350*/  PLOP3.LUT P2, PT, P2, P0, PT, 0x80, 0x8 ;  /* 0x000000000008781c */ /* 0x000fe40001741070 */
[----:B------:R-:W-:-:S11]  /*2360*/  LEA.HI.X.SX32 R15, R15, UR9, 0x1, P1 ;  /* 0x000000090f0f7c11 */ /* 0x000fd600088f0eff */
[----:B------:R-:W3:Y:S01]  /*2370*/  @P2 LDG.E.U8 R19, desc[UR10][R14.64] ;  /* 0x0000000a0e132981 */ /* 0x000ee2000c1e1100 */
[----:B------:R-:W-:Y:S01]  /*2380*/  VIADD R16, R25, 0x1 ;  /* 0x0000000119107836 */ /* 0x000fe20000000000 */
[----:B------:R-:W-:Y:S01]  /*2390*/  IADD3 R23, PT, PT, R21, R0, RZ ;  /* 0x0000000015177210 */ /* 0x000fe20007ffe0ff */
[----:B------:R-:W-:-:S03]  /*23a0*/  IMAD.MOV.U32 R27, RZ, RZ, R10 ;  /* 0x000000ffff1b7224 */ /* 0x000fc600078e000a */
[----:B------:R-:W-:-:S04]  /*23b0*/  ISETP.GE.AND P1, PT, R16, UR5, PT ;  /* 0x0000000510007c0c */ /* 0x000fc8000bf26270 */
[----:B------:R-:W-:Y:S01]  /*23c0*/  ISETP.GT.AND P1, PT, R16, -0x1, !P1 ;  /* 0xffffffff1000780c */ /* 0x000fe20004f24270 */
[----:B0-----:R-:W-:-:S03]  /*23d0*/  IMAD.WIDE.U32 R16, R23, 0x4, R12 ;  /* 0x0000000417107825 */ /* 0x001fc600078e000c */
[----:B------:R-:W-:Y:S01]  /*23e0*/  PLOP3.LUT P1, PT, P1, P0, PT, 0x80, 0x8 ;  /* 0x000000000008781c */ /* 0x000fe20000f21070 */
[----:B---3--:R-:W-:-:S05]  /*23f0*/  @P2 IMAD.IADD R27, R10, 0x1, R19 ;  /* 0x000000010a1b2824 */ /* 0x008fca00078e0213 */
[----:B------:R0:W-:Y:S07]  /*2400*/  STG.E desc[UR10][R16.64], R27 ;  /* 0x0000001b10007986 */ /* 0x0001ee000c10190a */
[----:B------:R-:W3:Y:S01]  /*2410*/  @P1 LDG.E.U8 R24, desc[UR10][R14.64+0x1] ;  /* 0x0000010a0e181981 */ /* 0x000ee2000c1e1100 */
[----:B------:R-:W-:Y:S01]  /*2420*/  VIADD R18, R25, 0x2 ;  /* 0x0000000219127836 */ /* 0x000fe20000000000 */
        /* <DEDUP_REMOVED lines=9> */
[----:B0-----:R-:W-:Y:S01]  /*24c0*/  VIADD R16, R25, 0x3 ;  /* 0x0000000319107836 */ /* 0x001fe20000000000 */
        /* <DEDUP_REMOVED lines=39> */
[----:B------:R-:W-:Y:S01]  /*2740*/  VIADD R25, R25, 0x7 ;  /* 0x0000000719197836 */ /* 0x000fe20000000000 */
[----:B0-----:R-:W-:Y:S01]  /*2750*/  IADD3 R17, PT, PT, R23, 0x6, RZ ;  /* 0x0000000617117810 */ /* 0x001fe20007ffe0ff */
[----:B------:R-:W-:-:S03]  /*2760*/  IMAD.MOV.U32 R27, RZ, RZ, R10 ;  /* 0x000000ffff1b7224 */ /* 0x000fc600078e000a */
[----:B------:R-:W-:Y:S01]  /*2770*/  ISETP.GE.AND P1, PT, R25, UR5, PT ;  /* 0x0000000519007c0c */ /* 0x000fe2000bf26270 */
[----:B------:R-:W-:-:S03]  /*2780*/  IMAD.WIDE.U32 R16, R17, 0x4, R12 ;  /* 0x0000000411107825 */ /* 0x000fc600078e000c */
[----:B------:R-:W-:-:S04]  /*2790*/  ISETP.GT.AND P1, PT, R25, -0x1, !P1 ;  /* 0xffffffff1900780c */ /* 0x000fc80004f24270 */
[----:B------:R-:W-:Y:S01]  /*27a0*/  PLOP3.LUT P1, PT, P1, P0, PT, 0x80, 0x8 ;  /* 0x000000000008781c */ /* 0x000fe20000f21070 */
[----:B---3--:R-:W-:-:S05]  /*27b0*/  @P2 IMAD.IADD R27, R10, 0x1, R24 ;  /* 0x000000010a1b2824 */ /* 0x008fca00078e0218 */
[----:B------:R4:W-:Y:S07]  /*27c0*/  STG.E desc[UR10][R16.64], R27 ;  /* 0x0000001b10007986 */ /* 0x0009ee000c10190a */
[----:B-1----:R-:W3:Y:S01]  /*27d0*/  @P1 LDG.E.U8 R19, desc[UR10][R14.64+0x7] ;  /* 0x0000070a0e131981 */ /* 0x002ee2000c1e1100 */
[----:B------:R-:W-:Y:S01]  /*27e0*/  VIADD R25, R23, 0x7 ;  /* 0x0000000717197836 */ /* 0x000fe20000000000 */
[----:B------:R-:W-:Y:S01]  /*27f0*/  MOV R23, R10 ;  /* 0x0000000a00177202 */ /* 0x000fe20000000f00 */
[----:B------:R-:W-:-:S02]  /*2800*/  VIADD R0, R0, 0x8 ;  /* 0x0000000800007836 */ /* 0x000fc40000000000 */
[----:B------:R-:W-:-:S04]  /*2810*/  IMAD.WIDE.U32 R24, R25, 0x4, R12 ;  /* 0x0000000419187825 */ /* 0x000fc800078e000c */
[----:B---3--:R-:W-:Y:S02]  /*2820*/  @P1 IMAD.IADD R23, R10, 0x1, R19 ;  /* 0x000000010a171824 */ /* 0x008fe400078e0213 */
[----:B--2---:R-:W-:-:S03]  /*2830*/  IMAD.U32 R19, RZ, RZ, UR12 ;  /* 0x0000000cff137e24 */ /* 0x004fc6000f8e00ff */
[----:B------:R4:W-:Y:S02]  /*2840*/  STG.E desc[UR10][R24.64], R23 ;  /* 0x0000001718007986 */ /* 0x0009e4000c10190a */
[----:B------:R-:W-:-:S04]  /*2850*/  IADD3 R29, PT, PT, R0, R19, RZ ;  /* 0x00000013001d7210 */ /* 0x000fc80007ffe0ff */
[----:B------:R-:W-:-:S13]  /*2860*/  ISETP.NE.AND P1, PT, R29, R22, PT ;  /* 0x000000161d00720c */ /* 0x000fda0003f25270 */
[----:B----4-:R-:W-:Y:S05]  /*2870*/  @P1 BRA `(.L_x_264) ;  /* 0xfffffff800a01947 */ /* 0x010fea000383ffff */
.L_x_263:
[----:B------:R-:W-:Y:S05]  /*2880*/  @!P3 BRA `(.L_x_265) ;  /* 0x0000000000bcb947 */ /* 0x000fea0003800000 */
[----:B------:R-:W0:Y:S01]  /*2890*/  LDCU UR5, c[0x0][0x3a0] ;  /* 0x00007400ff0577ac */ /* 0x000e220008000800 */
[----:B------:R-:W-:Y:S01]  /*28a0*/  IMAD.IADD R27, R11, 0x1, R0 ;  /* 0x000000010b1b7824 */ /* 0x000fe200078e0200 */
[----:B------:R-:W1:Y:S04]  /*28b0*/  LDCU.64 UR8, c[0x0][0x398] ;  /* 0x00007300ff0877ac */ /* 0x000e680008000a00 */
[----:B0-----:R-:W-:Y:S01]  /*28c0*/  ISETP.GE.AND P2, PT, R27, UR5, PT ;  /* 0x000000051b007c0c */ /* 0x001fe2000bf46270 */
[----:B------:R-:W-:-:S03]  /*28d0*/  IMAD R12, R20, UR5, R27 ;  /* 0x00000005140c7c24 */ /* 0x000fc6000f8e021b */
[C---:B------:R-:W-:Y:S02]  /*28e0*/  ISETP.GT.AND P2, PT, R27.reuse, -0x1, !P2 ;  /* 0xffffffff1b00780c */ /* 0x040fe40005744270 */
[C---:B-1----:R-:W-:Y:S02]  /*28f0*/  IADD3 R14, P1, PT, R12.reuse, UR8, RZ ;  /* 0x000000080c0e7c10 */ /* 0x042fe4000ff3e0ff */
[----:B------:R-:W-:Y:S02]  /*2900*/  PLOP3.LUT P2, PT, P2, P0, PT, 0x80, 0x8 ;  /* 0x000000000008781c */ /* 0x000fe40001741070 */
[----:B------:R-:W-:Y:S02]  /*2910*/  LEA.HI.X.SX32 R15, R12, UR9, 0x1, P1 ;  /* 0x000000090c0f7c11 */ /* 0x000fe400088f0eff */
[----:B------:R-:W0:Y:S09]  /*2920*/  LDC.64 R12, c[0x0][0x390] ;  /* 0x0000e400ff0c7b82 */ /* 0x000e320000000a00 */
[----:B------:R-:W2:Y:S01]  /*2930*/  @P2 LDG.E.U8 R23, desc[UR10][R14.64] ;  /* 0x0000000a0e172981 */ /* 0x000ea2000c1e1100 */
[----:B------:R-:W-:Y:S01]  /*2940*/  VIADD R16, R27, 0x1 ;  /* 0x000000011b107836 */ /* 0x000fe20000000000 */
[----:B------:R-:W-:Y:S01]  /*2950*/  MOV R29, R10 ;  /* 0x0000000a001d7202 */ /* 0x000fe20000000f00 */
[----:B------:R-:W-:-:S03]  /*2960*/  IMAD.IADD R25, R21, 0x1, R0 ;  /* 0x0000000115197824 */ /* 0x000fc600078e0200 */
[----:B------:R-:W-:-:S04]  /*2970*/  ISETP.GE.AND P1, PT, R16, UR5, PT ;  /* 0x0000000510007c0c */ /* 0x000fc8000bf26270 */
[----:B------:R-:W-:-:S04]  /*2980*/  ISETP.GT.AND P1, PT, R16, -0x1, !P1 ;  /* 0xffffffff1000780c */ /* 0x000fc80004f24270 */
[----:B------:R-:W-:Y:S01]  /*2990*/  PLOP3.LUT P1, PT, P1, P0, PT, 0x80, 0x8 ;  /* 0x000000000008781c */ /* 0x000fe20000f21070 */
[----:B0-----:R-:W-:-:S04]  /*29a0*/  IMAD.WIDE.U32 R16, R25, 0x4, R12 ;  /* 0x0000000419107825 */ /* 0x001fc800078e000c */
[----:B--2---:R-:W-:-:S05]  /*29b0*/  @P2 IMAD.IADD R29, R10, 0x1, R23 ;  /* 0x000000010a1d2824 */ /* 0x004fca00078e0217 */
[----:B------:R0:W-:Y:S04]  /*29c0*/  STG.E desc[UR10][R16.64], R29 ;  /* 0x0000001d10007986 */ /* 0x0001e8000c10190a */
[----:B------:R-:W2:Y:S01]  /*29d0*/  @P1 LDG.E.U8 R24, desc[UR10][R14.64+0x1] ;  /* 0x0000010a0e181981 */ /* 0x000ea2000c1e1100 */
[----:B------:R-:W-:Y:S02]  /*29e0*/  VIADD R18, R27, 0x2 ;  /* 0x000000021b127836 */ /* 0x000fe40000000000 */
        /* <DEDUP_REMOVED lines=8> */
[----:B0-----:R-:W2:Y:S01]  /*2a70*/  @P2 LDG.E.U8 R29, desc[UR10][R14.64+0x2] ;  /* 0x0000020a0e1d2981 */ /* 0x001ea2000c1e1100 */
        /* <DEDUP_REMOVED lines=10> */
[----:B------:R-:W-:Y:S02]  /*2b20*/  VIADD R25, R25, 0x3 ;  /* 0x0000000319197836 */ /* 0x000fe40000000000 */
[----:B-1----:R-:W-:-:S02]  /*2b30*/  IMAD.MOV.U32 R23, RZ, RZ, R10 ;  /* 0x000000ffff177224 */ /* 0x002fc400078e000a */
[----:B------:R-:W-:-:S04]  /*2b40*/  IMAD.WIDE.U32 R12, R25, 0x4, R12 ;  /* 0x00000004190c7825 */ /* 0x000fc800078e000c */
[----:B------:R-:W-:Y:S01]  /*2b50*/  VIADD R0, R0, 0x4 ;  /* 0x0000000400007836 */ /* 0x000fe20000000000 */
[----:B--2---:R-:W-:-:S05]  /*2b60*/  @P1 IADD3 R23, PT, PT, R10, R29, RZ ;  /* 0x0000001d0a171210 */ /* 0x004fca0007ffe0ff */
[----:B------:R0:W-:Y:S02]  /*2b70*/  STG.E desc[UR10][R12.64], R23 ;  /* 0x000000170c007986 */ /* 0x0001e4000c10190a */
.L_x_265:
[----:B------:R-:W-:Y:S01]  /*2b80*/  VIADD R8, R8, 0x1 ;  /* 0x0000000108087836 */ /* 0x000fe20000000000 */
[----:B------:R-:W-:Y:S06]  /*2b90*/  @!P4 BRA `(.L_x_266) ;  /* 0x00000000006cc947 */ /* 0x000fec0003800000 */
[----:B------:R-:W1:Y:S01]  /*2ba0*/  LDCU UR5, c[0x0][0x3a0] ;  /* 0x00007400ff0577ac */ /* 0x000e620008000800 */
[----:B0-----:R-:W-:Y:S01]  /*2bb0*/  IMAD.IADD R17, R11, 0x1, R0 ;  /* 0x000000010b117824 */ /* 0x001fe200078e0200 */
[----:B------:R-:W0:Y:S04]  /*2bc0*/  LDCU.64 UR8, c[0x0][0x398] ;  /* 0x00007300ff0877ac */ /* 0x000e280008000a00 */
[----:B-1----:R-:W-:Y:S01]  /*2bd0*/  ISETP.GE.AND P1, PT, R17, UR5, PT ;  /* 0x0000000511007c0c */ /* 0x002fe2000bf26270 */
[----:B------:R-:W-:-:S03]  /*2be0*/  IMAD R12, R20, UR5, R17 ;  /* 0x00000005140c7c24 */ /* 0x000fc6000f8e0211 */
[C---:B------:R-:W-:Y:S02]  /*2bf0*/  ISETP.GT.AND P1, PT, R17.reuse, -0x1, !P1 ;  /* 0xffffffff1100780c */ /* 0x040fe40004f24270 */
[C---:B0-----:R-:W-:Y:S02]  /*2c00*/  IADD3 R14, P2, PT, R12.reuse, UR8, RZ ;  /* 0x000000080c0e7c10 */ /* 0x041fe4000ff5e0ff */
[----:B------:R-:W-:Y:S02]  /*2c10*/  PLOP3.LUT P1, PT, P1, P0, PT, 0x80, 0x8 ;  /* 0x000000000008781c */ /* 0x000fe40000f21070 */
[----:B------:R-:W-:Y:S02]  /*2c20*/  LEA.HI.X.SX32 R15, R12, UR9, 0x1, P2 ;  /* 0x000000090c0f7c11 */ /* 0x000fe400090f0eff */
[----:B------:R-:W0:Y:S09]  /*2c30*/  LDC.64 R12, c[0x0][0x390] ;  /* 0x0000e400ff0c7b82 */ /* 0x000e320000000a00 */
[----:B------:R-:W2:Y:S01]  /*2c40*/  @P1 LDG.E.U8 R25, desc[UR10][R14.64] ;  /* 0x0000000a0e191981 */ /* 0x000ea2000c1e1100 */
[----:B------:R-:W-:Y:S01]  /*2c50*/  IADD3 R16, PT, PT, R17, 0x1, RZ ;  /* 0x0000000111107810 */ /* 0x000fe20007ffe0ff */
[----:B------:R-:W-:-:S02]  /*2c60*/  IMAD.IADD R27, R21, 0x1, R0 ;  /* 0x00000001151b7824 */ /* 0x000fc400078e0200 */
[----:B------:R-:W-:Y:S01]  /*2c70*/  IMAD.MOV.U32 R23, RZ, RZ, R10 ;  /* 0x000000ffff177224 */ /* 0x000fe200078e000a */
[----:B------:R-:W-:-:S04]  /*2c80*/  ISETP.GE.AND P2, PT, R16, UR5, PT ;  /* 0x0000000510007c0c */ /* 0x000fc8000bf46270 */
[----:B------:R-:W-:-:S04]  /*2c90*/  ISETP.GT.AND P2, PT, R16, -0x1, !P2 ;  /* 0xffffffff1000780c */ /* 0x000fc80005744270 */
[----:B------:R-:W-:Y:S01]  /*2ca0*/  PLOP3.LUT P2, PT, P2, P0, PT, 0x80, 0x8 ;  /* 0x000000000008781c */ /* 0x000fe20001741070 */
[----:B0-----:R-:W-:-:S04]  /*2cb0*/  IMAD.WIDE.U32 R16, R27, 0x4, R12 ;  /* 0x000000041b107825 */ /* 0x001fc800078e000c */
[----:B--2---:R-:W-:-:S05]  /*2cc0*/  @P1 IMAD.IADD R23, R10, 0x1, R25 ;  /* 0x000000010a171824 */ /* 0x004fca00078e0219 */
[----:B------:R1:W-:Y:S04]  /*2cd0*/  STG.E desc[UR10][R16.64], R23 ;  /* 0x0000001710007986 */ /* 0x0003e8000c10190a */
[----:B------:R-:W2:Y:S01]  /*2ce0*/  @P2 LDG.E.U8 R15, desc[UR10][R14.64+0x1] ;  /* 0x0000010a0e0f2981 */ /* 0x000ea2000c1e1100 */
[----:B------:R-:W-:Y:S01]  /*2cf0*/  IADD3 R27, PT, PT, R27, 0x1, RZ ;  /* 0x000000011b1b7810 */ /* 0x000fe20007ffe0ff */
[----:B------:R-:W-:Y:S02]  /*2d00*/  IMAD.MOV.U32 R25, RZ, RZ, R10 ;  /* 0x000000ffff197224 */ /* 0x000fe400078e000a */
[----:B------:R-:W-:Y:S02]  /*2d10*/  VIADD R0, R0, 0x2 ;  /* 0x0000000200007836 */ /* 0x000fe40000000000 */
[----:B------:R-:W-:-:S04]  /*2d20*/  IMAD.WIDE.U32 R12, R27, 0x4, R12 ;  /* 0x000000041b0c7825 */ /* 0x000fc800078e000c */
[----:B--2---:R-:W-:-:S05]  /*2d30*/  @P2 IMAD.IADD R25, R10, 0x1, R15 ;  /* 0x000000010a192824 */ /* 0x004fca00078e020f */
[----:B------:R1:W-:Y:S02]  /*2d40*/  STG.E desc[UR10][R12.64], R25 ;  /* 0x000000190c007986 */ /* 0x0003e4000c10190a */
.L_x_266:
[----:B------:R-:W2:Y:S01]  /*2d50*/  LDCU UR5, c[0x0][0x3a0] ;  /* 0x00007400ff0577ac */ /* 0x000ea20008000800 */
[----:B------:R-:W-:-:S04]  /*2d60*/  IADD3 R15, PT, PT, R11, R0, RZ ;  /* 0x000000000b0f7210 */ /* 0x000fc80007ffe0ff */
[----:B--2---:R-:W-:-:S04]  /*2d70*/  ISETP.GE.AND P1, PT, R15, UR5, PT ;  /* 0x000000050f007c0c */ /* 0x004fc8000bf26270 */
[----:B------:R-:W-:-:S04]  /*2d80*/  ISETP.GT.AND P1, PT, R15, -0x1, !P1 ;  /* 0xffffffff0f00780c */ /* 0x000fc80004f24270 */
[----:B------:R-:W-:-:S13]  /*2d90*/  PLOP3.LUT P1, PT, P1, P0, PT, 0x80, 0x8 ;  /* 0x000000000008781c */ /* 0x000fda0000f21070 */
[----:B01----:R-:W0:Y:S01]  /*2da0*/  @P1 LDC.64 R12, c[0x0][0x398] ;  /* 0x0000e600ff0c1b82 */ /* 0x003e220000000a00 */
[----:B------:R-:W-:-:S07]  /*2db0*/  @P1 IMAD R20, R20, UR5, R15 ;  /* 0x0000000514141c24 */ /* 0x000fce000f8e020f */
[----:B------:R-:W1:Y:S01]  /*2dc0*/  LDC.64 R14, c[0x0][0x390] ;  /* 0x0000e400ff0e7b82 */ /* 0x000e620000000a00 */
[----:B0-----:R-:W-:-:S04]  /*2dd0*/  @P1 IADD3 R12, P0, PT, R20, R12, RZ ;  /* 0x0000000c140c1210 */ /* 0x001fc80007f1e0ff */
[----:B------:R-:W-:-:S06]  /*2de0*/  @P1 LEA.HI.X.SX32 R13, R20, R13, 0x1, P0 ;  /* 0x0000000d140d1211 */ /* 0x000fcc00000f0eff */
[----:B------:R-:W2:Y:S01]  /*2df0*/  @P1 LDG.E.U8 R13, desc[UR10][R12.64] ;  /* 0x0000000a0c0d1981 */ /* 0x000ea2000c1e1100 */
[----:B------:R-:W-:Y:S02]  /*2e00*/  IMAD.IADD R21, R21, 0x1, R0 ;  /* 0x0000000115157824 */ /* 0x000fe400078e0200 */
[----:B------:R-:W-:Y:S02]  /*2e10*/  IMAD.MOV.U32 R17, RZ, RZ, R10 ;  /* 0x000000ffff117224 */ /* 0x000fe400078e000a */
[----:B-1----:R-:W-:-:S04]  /*2e20*/  IMAD.WIDE.U32 R14, R21, 0x4, R14 ;  /* 0x00000004150e7825 */ /* 0x002fc800078e000e */
[----:B--2---:R-:W-:-:S05]  /*2e30*/  @P1 IMAD.IADD R17, R10, 0x1, R13 ;  /* 0x000000010a111824 */ /* 0x004fca00078e020d */
[----:B------:R0:W-:Y:S01]  /*2e40*/  STG.E desc[UR10][R14.64], R17 ;  /* 0x000000110e007986 */ /* 0x0001e2000c10190a */
[----:B------:R-:W-:Y:S05]  /*2e50*/  @P5 BRA `(.L_x_267) ;  /* 0xfffffff000d45947 */ /* 0x000fea000383ffff */
.L_x_262:
[----:B------:R-:W-:Y:S05]  /*2e60*/  BSYNC.RECONVERGENT B0 ;  /* 0x0000000000007941 */ /* 0x000fea0003800200 */
.L_x_261:
[----:B------:R-:W-:Y:S01]  /*2e70*/  IADD3 R2, PT, PT, R2, 0x100, RZ ;  /* 0x0000010002027810 */ /* 0x000fe20007ffe0ff */
[----:B------:R-:W-:-:S03]  /*2e80*/  IMAD.U32 R0, RZ, RZ, UR7 ;  /* 0x00000007ff007e24 */ /* 0x000fc6000f8e00ff */
[----:B------:R-:W-:-:S04]  /*2e90*/  ISETP.LT.U32.AND P0, PT, R2, UR6, PT ;  /* 0x0000000602007c0c */ /* 0x000fc8000bf01070 */
[----:B------:R-:W-:-:S13]  /*2ea0*/  ISETP.GT.AND.EX P0, PT, R0, RZ, PT, P0 ;  /* 0x000000ff0000720c */ /* 0x000fda0003f04300 */
[----:B------:R-:W-:Y:S05]  /*2eb0*/  @!P0 EXIT ;  /* 0x000000000000894d */ /* 0x000fea0003800000 */
[----:B------:R-:W1:Y:S01]  /*2ec0*/  LDC R11, c[0x0][0x3a0] ;  /* 0x0000e800ff0b7b82 */ /* 0x000e620000000800 */
[----:B------:R-:W-:Y:S01]  /*2ed0*/  IADD3 R10, PT, PT, R2, UR4, RZ ;  /* 0x00000004020a7c10 */ /* 0x000fe2000fffe0ff */
[----:B------:R-:W2:Y:S01]  /*2ee0*/  LDCU UR4, c[0x0][0x3a8] ;  /* 0x00007500ff0477ac */ /* 0x000ea20008000800 */
[----:B------:R-:W-:Y:S02]  /*2ef0*/  LOP3.LUT R4, R4, 0xfffffff8, RZ, 0xc0, !PT ;  /* 0xfffffff804047812 */ /* 0x000fe400078ec0ff */
[----:B------:R-:W-:Y:S02]  /*2f00*/  IABS R2, R10 ;  /* 0x0000000a00027213 */ /* 0x000fe40000000000 */
[----:B-1----:R-:W-:-:S04]  /*2f10*/  IABS R13, R11 ;  /* 0x0000000b000d7213 */ /* 0x002fc80000000000 */
[----:B------:R-:W1:Y:S08]  /*2f20*/  I2F.RP R0, R13 ;  /* 0x0000000d00007306 */ /* 0x000e700000209400 */
[----:B-1----:R-:W1:Y:S02]  /*2f30*/  MUFU.RCP R0, R0 ;  /* 0x0000000000007308 */ /* 0x002e640000001000 */
[----:B-1----:R-:W-:-:S06]  /*2f40*/  VIADD R8, R0, 0xffffffe ;  /* 0x0ffffffe00087836 */ /* 0x002fcc0000000000 */
[----:B------:R1:W3:Y:S02]  /*2f50*/  F2I.FTZ.U32.TRUNC.NTZ R9, R8 ;  /* 0x0000000800097305 */ /* 0x0002e4000021f000 */
[----:B-1----:R-:W-:Y:S02]  /*2f60*/  IMAD.MOV.U32 R8, RZ, RZ, RZ ;  /* 0x000000ffff087224 */ /* 0x002fe400078e00ff */
[----:B---3--:R-:W-:-:S04]  /*2f70*/  IMAD.MOV R12, RZ, RZ, -R9 ;  /* 0x000000ffff0c7224 */ /* 0x008fc800078e0a09 */
[----:B------:R-:W-:-:S04]  /*2f80*/  IMAD R7, R12, R13, RZ ;  /* 0x0000000d0c077224 */ /* 0x000fc800078e02ff */
[----:B------:R-:W-:-:S04]  /*2f90*/  IMAD.HI.U32 R7, R9, R7, R8 ;  /* 0x0000000709077227 */ /* 0x000fc800078e0008 */
[----:B--2---:R-:W-:Y:S02]  /*2fa0*/  IMAD R8, R10, UR4, R19 ;  /* 0x000000040a087c24 */ /* 0x004fe4000f8e0213 */
[----:B------:R-:W-:-:S04]  /*2fb0*/  IMAD.HI.U32 R0, R7, R2, RZ ;  /* 0x0000000207007227 */ /* 0x000fc800078e00ff */
[----:B------:R-:W-:Y:S02]  /*2fc0*/  IMAD.MOV R7, RZ, RZ, -R0 ;  /* 0x000000ffff077224 */ /* 0x000fe400078e0a00 */
[----:B------:R-:W-:Y:S02]  /*2fd0*/  IMAD.SHL.U32 R9, R10, 0x100, RZ ;  /* 0x000001000a097824 */ /* 0x000fe400078e00ff */
[----:B------:R-:W-:-:S05]  /*2fe0*/  IMAD R2, R13, R7, R2 ;  /* 0x000000070d027224 */ /* 0x000fca00078e0202 */
[----:B------:R-:W-:-:S13]  /*2ff0*/  ISETP.GT.U32.AND P1, PT, R13, R2, PT ;  /* 0x000000020d00720c */ /* 0x000fda0003f24070 */
[----:B------:R-:W-:Y:S01]  /*3000*/  @!P1 IMAD.IADD R2, R2, 0x1, -R13 ;  /* 0x0000000102029824 */ /* 0x000fe200078e0a0d */
[----:B------:R-:W-:Y:S02]  /*3010*/  @!P1 IADD3 R0, PT, PT, R0, 0x1, RZ ;  /* 0x0000000100009810 */ /* 0x000fe40007ffe0ff */
[----:B------:R-:W-:Y:S02]  /*3020*/  ISETP.NE.AND P1, PT, R11, RZ, PT ;  /* 0x000000ff0b00720c */ /* 0x000fe40003f25270 */
[----:B------:R-:W-:Y:S02]  /*3030*/  ISETP.GE.U32.AND P0, PT, R2, R13, PT ;  /* 0x0000000d0200720c */ /* 0x000fe40003f06070 */
[----:B------:R-:W-:-:S04]  /*3040*/  LOP3.LUT R2, R10, R11, RZ, 0x3c, !PT ;  /* 0x0000000b0a027212 */ /* 0x000fc800078e3cff */
[----:B------:R-:W-:-:S07]  /*3050*/  ISETP.GE.AND P2, PT, R2, RZ, PT ;  /* 0x000000ff0200720c */ /* 0x000fce0003f46270 */
[----:B------:R-:W-:-:S06]  /*3060*/  @P0 VIADD R0, R0, 0x1 ;  /* 0x0000000100000836 */ /* 0x000fcc0000000000 */
[----:B------:R-:W-:Y:S01]  /*3070*/  @!P2 IMAD.MOV R0, RZ, RZ, -R0 ;  /* 0x000000ffff00a224 */ /* 0x000fe200078e0a00 */
[----:B------:R-:W-:-:S05]  /*3080*/  @!P1 LOP3.LUT R0, RZ, R11, RZ, 0x33, !PT ;  /* 0x0000000bff009212 */ /* 0x000fca00078e33ff */
[----:B------:R-:W-:-:S04]  /*3090*/  IMAD.MOV R7, RZ, RZ, -R0 ;  /* 0x000000ffff077224 */ /* 0x000fc800078e0a00 */
[----:B------:R-:W-:Y:S01]  /*30a0*/  IMAD R2, R11, R7, R10 ;  /* 0x000000070b027224 */ /* 0x000fe200078e020a */
[----:B------:R-:W-:-:S07]  /*30b0*/  MOV R7, R3 ;  /* 0x0000000300077202 */ /* 0x000fce0000000f00 */
.L_x_272:
[----:B-1----:R-:W1:Y:S01]  /*30c0*/  LDC.64 R12, c[0x0][0x3a8] ;  /* 0x0000ea00ff0c7b82 */ /* 0x002e620000000a00 */
[----:B------:R-:W2:Y:S01]  /*30d0*/  LDCU UR4, c[0x0][0x3a4] ;  /* 0x00007480ff0477ac */ /* 0x000ea20008000800 */
[--C-:B------:R-:W-:Y:S01]  /*30e0*/  IMAD.IADD R10, R0, 0x1, R7.reuse ;  /* 0x00000001000a7824 */ /* 0x100fe200078e0207 */
[----:B------:R-:W-:Y:S01]  /*30f0*/  ISETP.GE.U32.AND P3, PT, R5, 0x3, PT ;  /* 0x000000030500780c */ /* 0x000fe20003f66070 */
[----:B------:R-:W-:Y:S01]  /*3100*/  IMAD.IADD R11, R8, 0x1, R7 ;  /* 0x00000001080b7824 */ /* 0x000fe200078e0207 */
[----:B------:R-:W-:Y:S02]  /*3110*/  ISETP.NE.AND P5, PT, R6, RZ, PT ;  /* 0x000000ff0600720c */ /* 0x000fe40003fa5270 */
[----:B------:R-:W-:Y:S02]  /*3120*/  MOV R20, R3 ;  /* 0x0000000300147202 */ /* 0x000fe40000000f00 */
[----:B--2---:R-:W-:-:S04]  /*3130*/  ISETP.GE.AND P0, PT, R10, UR4, PT ;  /* 0x000000040a007c0c */ /* 0x004fc8000bf06270 */
[----:B------:R-:W-:Y:S01]  /*3140*/  ISETP.GT.AND P0, PT, R10, -0x1, !P0 ;  /* 0xffffffff0a00780c */ /* 0x000fe20004704270 */
[----:B-1----:R-:W-:Y:S01]  /*3150*/  IMAD R11, R11, R12, R13 ;  /* 0x0000000c0b0b7224 */ /* 0x002fe200078e020d */
[----:B------:R-:W-:Y:S02]  /*3160*/  ISETP.GE.U32.AND P1, PT, R13, 0x4, PT ;  /* 0x000000040d00780c */ /* 0x000fe40003f26070 */
[----:B------:R-:W-:-:S11]  /*3170*/  ISETP.NE.AND P4, PT, R7, R13, PT ;  /* 0x0000000d0700720c */ /* 0x000fd60003f85270 */
[----:B------:R-:W-:Y:S05]  /*3180*/  @!P1 BRA `(.L_x_268) ;  /* 0x0000000400709947 */ /* 0x000fea0003800000 */
[----:B------:R-:W1:Y:S01]  /*3190*/  LDC.64 R12, c[0x0][0x390] ;  /* 0x0000e400ff0c7b82 */ /* 0x000e620000000a00 */
[----:B------:R-:W-:Y:S01]  /*31a0*/  IMAD.MOV.U32 R20, RZ, RZ, R3 ;  /* 0x000000ffff147224 */ /* 0x000fe200078e0003 */
[----:B------:R-:W2:Y:S01]  /*31b0*/  LDCU UR4, c[0x0][0x3a0] ;  /* 0x00007400ff0477ac */ /* 0x000ea20008000800 */
[----:B------:R-:W3:Y:S01]  /*31c0*/  LDCU UR5, c[0x0][0x3ac] ;  /* 0x00007580ff0577ac */ /* 0x000ee20008000800 */
[----:B------:R-:W4:Y:S04]  /*31d0*/  LDCU.64 UR6, c[0x0][0x398] ;  /* 0x00007300ff0677ac */ /* 0x000f280008000a00 */
.L_x_269:
[----:B0-----:R-:W-:-:S04]  /*31e0*/  IMAD.IADD R23, R2, 0x1, R20 ;  /* 0x0000000102177824 */ /* 0x001fc800078e0214 */
[----:B0-2---:R-:W-:Y:S01]  /*31f0*/  IMAD R15, R10, UR4, R23 ;  /* 0x000000040a0f7c24 */ /* 0x005fe2000f8e0217 */
[----:B------:R-:W-:-:S04]  /*3200*/  ISETP.GE.AND P2, PT, R23, UR4, PT ;  /* 0x0000000417007c0c */ /* 0x000fc8000bf46270 */
[----:B------:R-:W-:Y:S02]  /*3210*/  ISETP.GT.AND P2, PT, R23, -0x1, !P2 ;  /* 0xffffffff1700780c */ /* 0x000fe40005744270 */
[C---:B----4-:R-:W-:Y:S02]  /*3220*/  IADD3 R14, P1, PT, R15.reuse, UR6, RZ ;  /* 0x000000060f0e7c10 */ /* 0x050fe4000ff3e0ff */
[----:B------:R-:W-:Y:S02]  /*3230*/  PLOP3.LUT P2, PT, P2, P0, PT, 0x80, 0x8 ;  /* 0x000000000008781c */ /* 0x000fe40001741070 */
[----:B------:R-:W-:-:S11]  /*3240*/  LEA.HI.X.SX32 R15, R15, UR7, 0x1, P1 ;  /* 0x000000070f0f7c11 */ /* 0x000fd600088f0eff */
[----:B------:R-:W2:Y:S01]  /*3250*/  @P2 LDG.E.U8 R16, desc[UR10][R14.64] ;  /* 0x0000000a0e102981 */ /* 0x000ea2000c1e1100 */
[----:B------:R-:W-:Y:S01]  /*3260*/  VIADD R17, R23, 0x1 ;  /* 0x0000000117117836 */ /* 0x000fe20000000000 */
[----:B------:R-:W-:Y:S01]  /*3270*/  IADD3 R21, PT, PT, R11, R20, RZ ;  /* 0x000000140b157210 */ /* 0x000fe20007ffe0ff */
[----:B------:R-:W-:-:S03]  /*3280*/  IMAD.MOV.U32 R25, RZ, RZ, R9 ;  /* 0x000000ffff197224 */ /* 0x000fc600078e0009 */
[----:B------:R-:W-:Y:S01]  /*3290*/  ISETP.GE.AND P1, PT, R17, UR4, PT ;  /* 0x0000000411007c0c */ /* 0x000fe2000bf26270 */
[----:B-1----:R-:W-:-:S03]  /*32a0*/  IMAD.WIDE.U32 R18, R21, 0x4, R12 ;  /* 0x0000000415127825 */ /* 0x002fc600078e000c */
[----:B------:R-:W-:-:S04]  /*32b0*/  ISETP.GT.AND P1, PT, R17, -0x1, !P1 ;  /* 0xffffffff1100780c */ /* 0x000fc80004f24270 */
[----:B------:R-:W-:Y:S01]  /*32c0*/  PLOP3.LUT P1, PT, P1, P0, PT, 0x80, 0x8 ;  /* 0x000000000008781c */ /* 0x000fe20000f21070 */
[----:B--2---:R-:W-:-:S05]  /*32d0*/  @P2 IMAD.IADD R25, R9, 0x1, R16 ;  /* 0x0000000109192824 */ /* 0x004fca00078e0210 */
[----:B------:R0:W-:Y:S07]  /*32e0*/  STG.E desc[UR10][R18.64], R25 ;  /* 0x0000001912007986 */ /* 0x0001ee000c10190a */
        /* <DEDUP_REMOVED lines=21> */
[----:B-1----:R-:W-:Y:S01]  /*3440*/  VIADD R16, R23, 0x4 ;  /* 0x0000000417107836 */ /* 0x002fe20000000000 */
        /* <DEDUP_REMOVED lines=29> */
[----:B------:R-:W-:Y:S01]  /*3620*/  VIADD R23, R23, 0x7 ;  /* 0x0000000717177836 */ /* 0x000fe20000000000 */
[----:B0-----:R-:W-:-:S04]  /*3630*/  IADD3 R19, PT, PT, R21, 0x6, RZ ;  /* 0x0000000615137810 */ /* 0x001fc80007ffe0ff */
        /* <DEDUP_REMOVED lines=9> */
[----:B------:R-:W-:Y:S01]  /*36d0*/  MOV R21, R9 ;  /* 0x0000000900157202 */ /* 0x000fe20000000f00 */
[----:B------:R-:W-:-:S02]  /*36e0*/  VIADD R20, R20, 0x8 ;  /* 0x0000000814147836 */ /* 0x000fc40000000000 */
[----:B------:R-:W-:-:S04]  /*36f0*/  IMAD.WIDE.U32 R16, R17, 0x4, R12 ;  /* 0x0000000411107825 */ /* 0x000fc800078e000c */
[----:B---3--:R-:W-:Y:S02]  /*3700*/  VIADD R25, R20, UR5 ;  /* 0x0000000514197c36 */ /* 0x008fe40008000000 */
[----:B--2---:R-:W-:-:S03]  /*3710*/  @P1 IMAD.IADD R21, R9, 0x1, R22 ;  /* 0x0000000109151824 */ /* 0x004fc600078e0216 */
[----:B------:R-:W-:Y:S02]  /*3720*/  ISETP.NE.AND P1, PT, R25, R4, PT ;  /* 0x000000041900720c */ /* 0x000fe40003f25270 */
[----:B------:R0:W-:Y:S11]  /*3730*/  STG.E desc[UR10][R16.64], R21 ;  /* 0x0000001510007986 */ /* 0x0001f6000c10190a */
[----:B------:R-:W-:Y:S05]  /*3740*/  @P1 BRA `(.L_x_269) ;  /* 0xfffffff800a41947 */ /* 0x000fea000383ffff */
.L_x_268:
[----:B------:R-:W-:Y:S05]  /*3750*/  @!P3 BRA `(.L_x_270) ;  /* 0x0000000000bcb947 */ /* 0x000fea0003800000 */
[----:B------:R-:W1:Y:S01]  /*3760*/  LDCU UR4, c[0x0][0x3a0] ;  /* 0x00007400ff0477ac */ /* 0x000e620008000800 */
[----:B0-----:R-:W-:Y:S01]  /*3770*/  IADD3 R23, PT, PT, R2, R20, RZ ;  /* 0x0000001402177210 */ /* 0x001fe20007ffe0ff */
[----:B------:R-:W0:Y:S03]  /*3780*/  LDCU.64 UR6, c[0x0][0x398] ;  /* 0x00007300ff0677ac */ /* 0x000e260008000a00 */
        /* <DEDUP_REMOVED lines=8> */
[----:B------:R-:W-:-:S02]  /*3810*/  VIADD R16, R23, 0x1 ;  /* 0x0000000117107836 */ /* 0x000fc40000000000 */
[----:B------:R-:W-:Y:S02]  /*3820*/  IMAD.IADD R21, R11, 0x1, R20 ;  /* 0x000000010b157824 */ /* 0x000fe400078e0214 */
        /* <DEDUP_REMOVED lines=8> */
[----:B------:R-:W-:Y:S02]  /*38b0*/  VIADD R18, R23, 0x2 ;  /* 0x0000000217127836 */ /* 0x000fe40000000000 */
[----:B------:R-:W-:Y:S02]  /*38c0*/  VIADD R19, R21, 0x1 ;  /* 0x0000000115137836 */ /* 0x000fe40000000000 */
[----:B------:R-:W-:Y:S01]  /*38d0*/  IMAD.MOV.U32 R27, RZ, RZ, R9 ;  /* 0x000000ffff1b7224 */ /* 0x000fe200078e0009 */
[----:B------:R-:W-:-:S04]  /*38e0*/  ISETP.GE.AND P2, PT, R18, UR4, PT ;  /* 0x0000000412007c0c */ /* 0x000fc8000bf46270 */
[----:B------:R-:W-:Y:S01]  /*38f0*/  ISETP.GT.AND P2, PT, R18, -0x1, !P2 ;  /* 0xffffffff1200780c */ /* 0x000fe20005744270 */
[----:B------:R-:W-:-:S03]  /*3900*/  IMAD.WIDE.U32 R18, R19, 0x4, R12 ;  /* 0x0000000413127825 */ /* 0x000fc600078e000c */
[----:B------:R-:W-:Y:S02]  /*3910*/  PLOP3.LUT P2, PT, P2, P0, PT, 0x80, 0x8 ;  /* 0x000000000008781c */ /* 0x000fe40001741070 */
[----:B--2---:R-:W-:-:S05]  /*3920*/  @P1 IADD3 R27, PT, PT, R9, R22, RZ ;  /* 0x00000016091b1210 */ /* 0x004fca0007ffe0ff */
[----:B------:R1:W-:Y:S06]  /*3930*/  STG.E desc[UR10][R18.64], R27 ;  /* 0x0000001b12007986 */ /* 0x0003ec000c10190a */
[----:B------:R-:W2:Y:S01]  /*3940*/  @P2 LDG.E.U8 R22, desc[UR10][R14.64+0x2] ;  /* 0x0000020a0e162981 */ /* 0x000ea2000c1e1100 */
[----:B------:R-:W-:Y:S02]  /*3950*/  VIADD R23, R23, 0x3 ;  /* 0x0000000317177836 */ /* 0x000fe40000000000 */
[----:B0-----:R-:W-:-:S03]  /*3960*/  VIADD R17, R21, 0x2 ;  /* 0x0000000215117836 */ /* 0x001fc60000000000 */
[----:B------:R-:W-:Y:S01]  /*3970*/  ISETP.GE.AND P1, PT, R23, UR4, PT ;  /* 0x0000000417007c0c */ /* 0x000fe2000bf26270 */
[----:B------:R-:W-:-:S03]  /*3980*/  IMAD.WIDE.U32 R16, R17, 0x4, R12 ;  /* 0x0000000411107825 */ /* 0x000fc600078e000c */
[----:B------:R-:W-:Y:S01]  /*3990*/  ISETP.GT.AND P1, PT, R23, -0x1, !P1 ;  /* 0xffffffff1700780c */ /* 0x000fe20004f24270 */
[----:B------:R-:W-:-:S03]  /*39a0*/  IMAD.MOV.U32 R23, RZ, RZ, R9 ;  /* 0x000000ffff177224 */ /* 0x000fc600078e0009 */
[----:B------:R-:W-:Y:S02]  /*39b0*/  PLOP3.LUT P1, PT, P1, P0, PT, 0x80, 0x8 ;  /* 0x000000000008781c */ /* 0x000fe40000f21070 */
[----:B--2---:R-:W-:-:S05]  /*39c0*/  @P2 IADD3 R23, PT, PT, R9, R22, RZ ;  /* 0x0000001609172210 */ /* 0x004fca0007ffe0ff */
[----:B------:R2:W-:Y:S06]  /*39d0*/  STG.E desc[UR10][R16.64], R23 ;  /* 0x0000001710007986 */ /* 0x0005ec000c10190a */
[----:B-1----:R-:W3:Y:S01]  /*39e0*/  @P1 LDG.E.U8 R18, desc[UR10][R14.64+0x3] ;  /* 0x0000030a0e121981 */ /* 0x002ee2000c1e1100 */
[----:B------:R-:W-:Y:S01]  /*39f0*/  VIADD R21, R21, 0x3 ;  /* 0x0000000315157836 */ /* 0x000fe20000000000 */
[----:B------:R-:W-:Y:S01]  /*3a00*/  IADD3 R20, PT, PT, R20, 0x4, RZ ;  /* 0x0000000414147810 */ /* 0x000fe20007ffe0ff */
[----:B------:R-:W-:Y:S02]  /*3a10*/  IMAD.MOV.U32 R19, RZ, RZ, R9 ;  /* 0x000000ffff137224 */ /* 0x000fe400078e0009 */
[----:B------:R-:W-:-:S04]  /*3a20*/  IMAD.WIDE.U32 R12, R21, 0x4, R12 ;  /* 0x00000004150c7825 */ /* 0x000fc800078e000c */
[----:B---3--:R-:W-:-:S05]  /*3a30*/  @P1 IMAD.IADD R19, R9, 0x1, R18 ;  /* 0x0000000109131824 */ /* 0x008fca00078e0212 */
[----:B------:R2:W-:Y:S02]  /*3a40*/  STG.E desc[UR10][R12.64], R19 ;  /* 0x000000130c007986 */ /* 0x0005e4000c10190a */
.L_x_270:
[----:B------:R-:W-:Y:S01]  /*3a50*/  VIADD R7, R7, 0x1 ;  /* 0x0000000107077836 */ /* 0x000fe20000000000 */
[----:B------:R-:W-:Y:S06]  /*3a60*/  @!P5 BRA `(.L_x_271) ;  /* 0x00000000006cd947 */ /* 0x000fec0003800000 */
[----:B------:R-:W1:Y:S01]  /*3a70*/  LDCU UR4, c[0x0][0x3a0] ;  /* 0x00007400ff0477ac */ /* 0x000e620008000800 */
[----:B0-2---:R-:W-:Y:S01]  /*3a80*/  IMAD.IADD R17, R2, 0x1, R20 ;  /* 0x0000000102117824 */ /* 0x005fe200078e0214 */
        /* <DEDUP_REMOVED lines=9> */
[----:B------:R-:W-:Y:S01]  /*3b20*/  VIADD R16, R17, 0x1 ;  /* 0x0000000111107836 */ /* 0x000fe20000000000 */
[----:B------:R-:W-:Y:S01]  /*3b30*/  IADD3 R23, PT, PT, R11, R20, RZ ;  /* 0x000000140b177210 */ /* 0x000fe20007ffe0ff */
[----:B------:R-:W-:-:S03]  /*3b40*/  IMAD.MOV.U32 R19, RZ, RZ, R9 ;  /* 0x000000ffff137224 */ /* 0x000fc600078e0009 */
[----:B------:R-:W-:-:S04]  /*3b50*/  ISETP.GE.AND P2, PT, R16, UR4, PT ;  /* 0x0000000410007c0c */ /* 0x000fc8000bf46270 */
[----:B------:R-:W-:-:S04]  /*3b60*/  ISETP.GT.AND P2, PT, R16, -0x1, !P2 ;  /* 0xffffffff1000780c */ /* 0x000fc80005744270 */
[----:B------:R-:W-:Y:S01]  /*3b70*/  PLOP3.LUT P2, PT, P2, P0, PT, 0x80, 0x8 ;  /* 0x000000000008781c */ /* 0x000fe20001741070 */
[----:B0-----:R-:W-:-:S04]  /*3b80*/  IMAD.WIDE.U32 R16, R23, 0x4, R12 ;  /* 0x0000000417107825 */ /* 0x001fc800078e000c */
[----:B--2---:R-:W-:-:S05]  /*3b90*/  @P1 IMAD.IADD R19, R9, 0x1, R18 ;  /* 0x0000000109131824 */ /* 0x004fca00078e0212 */
[----:B------:R1:W-:Y:S04]  /*3ba0*/  STG.E desc[UR10][R16.64], R19 ;  /* 0x0000001310007986 */ /* 0x0003e8000c10190a */
[----:B------:R-:W2:Y:S01]  /*3bb0*/  @P2 LDG.E.U8 R14, desc[UR10][R14.64+0x1] ;  /* 0x0000010a0e0e2981 */ /* 0x000ea2000c1e1100 */
[----:B------:R-:W-:Y:S01]  /*3bc0*/  VIADD R23, R23, 0x1 ;  /* 0x0000000117177836 */ /* 0x000fe20000000000 */
[----:B------:R-:W-:Y:S01]  /*3bd0*/  MOV R21, R9 ;  /* 0x0000000900157202 */ /* 0x000fe20000000f00 */
[----:B------:R-:W-:Y:S02]  /*3be0*/  VIADD R20, R20, 0x2 ;  /* 0x0000000214147836 */ /* 0x000fe40000000000 */
[----:B------:R-:W-:-:S04]  /*3bf0*/  IMAD.WIDE.U32 R12, R23, 0x4, R12 ;  /* 0x00000004170c7825 */ /* 0x000fc800078e000c */
[----:B--2---:R-:W-:-:S05]  /*3c00*/  @P2 IMAD.IADD R21, R9, 0x1, R14 ;  /* 0x0000000109152824 */ /* 0x004fca00078e020e */
[----:B------:R1:W-:Y:S02]  /*3c10*/  STG.E desc[UR10][R12.64], R21 ;  /* 0x000000150c007986 */ /* 0x0003e4000c10190a */
.L_x_271:
[----:B------:R-:W3:Y:S01]  /*3c20*/  LDCU UR4, c[0x0][0x3a0] ;  /* 0x00007400ff0477ac */ /* 0x000ee20008000800 */
[----:B0-----:R-:W-:-:S05]  /*3c30*/  IMAD.IADD R15, R2, 0x1, R20 ;  /* 0x00000001020f7824 */ /* 0x001fca00078e0214 */
[----:B---3--:R-:W-:-:S04]  /*3c40*/  ISETP.GE.AND P1, PT, R15, UR4, PT ;  /* 0x000000040f007c0c */ /* 0x008fc8000bf26270 */
[----:B------:R-:W-:-:S04]  /*3c50*/  ISETP.GT.AND P1, PT, R15, -0x1, !P1 ;  /* 0xffffffff0f00780c */ /* 0x000fc80004f24270 */
[----:B------:R-:W-:-:S13]  /*3c60*/  PLOP3.LUT P1, PT, P1, P0, PT, 0x80, 0x8 ;  /* 0x000000000008781c */ /* 0x000fda0000f21070 */
[----:B-12---:R-:W0:Y:S01]  /*3c70*/  @P1 LDC.64 R12, c[0x0][0x398] ;  /* 0x0000e600ff0c1b82 */ /* 0x006e220000000a00 */
[----:B------:R-:W-:-:S05]  /*3c80*/  @P1 IMAD R10, R10, UR4, R15 ;  /* 0x000000040a0a1c24 */ /* 0x000fca000f8e020f */
[----:B0-----:R-:W-:-:S04]  /*3c90*/  @P1 IADD3 R14, P0, PT, R10, R12, RZ ;  /* 0x0000000c0a0e1210 */ /* 0x001fc80007f1e0ff */
[----:B------:R-:W-:Y:S02]  /*3ca0*/  @P1 LEA.HI.X.SX32 R15, R10, R13, 0x1, P0 ;  /* 0x0000000d0a0f1211 */ /* 0x000fe400000f0eff */
[----:B------:R-:W0:Y:S03]  /*3cb0*/  LDC.64 R12, c[0x0][0x390] ;  /* 0x0000e400ff0c7b82 */ /* 0x000e260000000a00 */
[----:B------:R-:W2:Y:S01]  /*3cc0*/  @P1 LDG.E.U8 R14, desc[UR10][R14.64] ;  /* 0x0000000a0e0e1981 */ /* 0x000ea2000c1e1100 */
[----:B------:R-:W-:Y:S01]  /*3cd0*/  IADD3 R17, PT, PT, R11, R20, RZ ;  /* 0x000000140b117210 */ /* 0x000fe20007ffe0ff */
[----:B------:R-:W-:-:S04]  /*3ce0*/  IMAD.MOV.U32 R11, RZ, RZ, R9 ;  /* 0x000000ffff0b7224 */ /* 0x000fc800078e0009 */
[----:B0-----:R-:W-:-:S04]  /*3cf0*/  IMAD.WIDE.U32 R12, R17, 0x4, R12 ;  /* 0x00000004110c7825 */ /* 0x001fc800078e000c */
[----:B--2---:R-:W-:-:S05]  /*3d00*/  @P1 IMAD.IADD R11, R9, 0x1, R14 ;  /* 0x00000001090b1824 */ /* 0x004fca00078e020e */
[----:B------:R1:W-:Y:S01]  /*3d10*/  STG.E desc[UR10][R12.64], R11 ;  /* 0x0000000b0c007986 */ /* 0x0003e2000c10190a */
[----:B------:R-:W-:Y:S05]  /*3d20*/  @P4 BRA `(.L_x_272) ;  /* 0xfffffff000e44947 */ /* 0x000fea000383ffff */
[----:B------:R-:W-:Y:S05]  /*3d30*/  EXIT ;  /* 0x000000000000794d */ /* 0x000fea0003800000 */
.L_x_273:
        /* <DEDUP_REMOVED lines=12> */
.L_x_284:


//--------------------- .text._ZN3cub18CUB_300001_SM_10006detail8for_each13static_kernelINS2_12policy_hub_t12policy_500_tEmN6thrust24THRUST_300001_SM_1000_NS8cuda_cub20__uninitialized_fill7functorINS7_10device_ptrIjEEjEEEEvT0_T1_ --------------------------
	.section	.text._ZN3cub18CUB_300001_SM_10006detail8for_each13static_kernelINS2_12policy_hub_t12policy_500_tEmN6thrust24THRUST_300001_SM_1000_NS8cuda_cub20__uninitialized_fill7functorINS7_10device_ptrIjEEjEEEEvT0_T1_,"ax",@progbits
	.align	128
        .global         _ZN3cub18CUB_300001_SM_10006detail8for_each13static_kernelINS2_12policy_hub_t12policy_500_tEmN6thrust24THRUST_300001_SM_1000_NS8cuda_cub20__uninitialized_fill7functorINS7_10device_ptrIjEEjEEEEvT0_T1_
        .type           _ZN3cub18CUB_300001_SM_10006detail8for_each13static_kernelINS2_12policy_hub_t12policy_500_tEmN6thrust24THRUST_300001_SM_1000_NS8cuda_cub20__uninitialized_fill7functorINS7_10device_ptrIjEEjEEEEvT0_T1_,@function
        .size           _ZN3cub18CUB_300001_SM_10006detail8for_each13static_kernelINS2_12policy_hub_t12policy_500_tEmN6thrust24THRUST_300001_SM_1000_NS8cuda_cub20__uninitialized_fill7functorINS7_10device_ptrIjEEjEEEEvT0_T1_,(.L_x_285 - _ZN3cub18CUB_300001_SM_10006detail8for_each13static_kernelINS2_12policy_hub_t12policy_500_tEmN6thrust24THRUST_300001_SM_1000_NS8cuda_cub20__uninitialized_fill7functorINS7_10device_ptrIjEEjEEEEvT0_T1_)
        .other          _ZN3cub18CUB_300001_SM_10006detail8for_each13static_kernelINS2_12policy_hub_t12policy_500_tEmN6thrust24THRUST_300001_SM_1000_NS8cuda_cub20__uninitialized_fill7functorINS7_10device_ptrIjEEjEEEEvT0_T1_,@"STO_CUDA_ENTRY STV_DEFAULT"
_ZN3cub18CUB_300001_SM_10006detail8for_each13static_kernelINS2_12policy_hub_t12policy_500_tEmN6thrust24THRUST_300001_SM_1000_NS8cuda_cub20__uninitialized_fill7functorINS7_10device_ptrIjEEjEEEEvT0_T1_:
.text._ZN3cub18CUB_300001_SM_10006detail8for_each13static_kernelINS2_12policy_hub_t12policy_500_tEmN6thrust24THRUST_300001_SM_1000_NS8cuda_cub20__uninitialized_fill7functorINS7_10device_ptrIjEEjEEEEvT0_T1_:
        /* <DEDUP_REMOVED lines=8> */
[----:B------:R-:W-:-:S09]  /*0080*/  UISETP.GE.U32.AND.EX UP0, UPT, UR7, URZ, UPT, UP0 ;  /* 0x000000ff0700728c */ /* 0x000fd2000bf06100 */
[----:B--2---:R-:W-:Y:S05]  /*0090*/  BRA.U !UP0, `(.L_x_274) ;  /* 0x0000000108287547 */ /* 0x004fea000b800000 */
[----:B------:R-:W0:Y:S01]  /*00a0*/  S2R R0, SR_TID.X ;  /* 0x0000000000007919 */ /* 0x000e220000002100 */
[----:B------:R-:W1:Y:S01]  /*00b0*/  LDCU.64 UR6, c[0x0][0x388] ;  /* 0x00007100ff0677ac */ /* 0x000e620008000a00 */
[----:B------:R-:W2:Y:S01]  /*00c0*/  LDC R5, c[0x0][0x390] ;  /* 0x0000e400ff057b82 */ /* 0x000ea20000000800 */
[----:B0-----:R-:W-:-:S05]  /*00d0*/  IADD3 R0, P0, PT, R0, UR4, RZ ;  /* 0x0000000400007c10 */ /* 0x001fca000ff1e0ff */
[----:B------:R-:W-:Y:S01]  /*00e0*/  IMAD.X R3, RZ, RZ, UR5, P0 ;  /* 0x00000005ff037e24 */ /* 0x000fe200080e06ff */
[----:B-1----:R-:W-:-:S04]  /*00f0*/  LEA R2, P0, R0, UR6, 0x2 ;  /* 0x0000000600027c11 */ /* 0x002fc8000f8010ff */
[----:B------:R-:W-:-:S05]  /*0100*/  LEA.HI.X R3, R0, UR7, R3, 0x2, P0 ;  /* 0x0000000700037c11 */ /* 0x000fca00080f1403 */
[----:B--2---:R-:W-:Y:S04]  /*0110*/  STG.E desc[UR8][R2.64], R5 ;  /* 0x0000000502007986 */ /* 0x004fe8000c101908 */
[----:B------:R-:W-:Y:S01]  /*0120*/  STG.E desc[UR8][R2.64+0x400], R5 ;  /* 0x0004000502007986 */ /* 0x000fe2000c101908 */
[----:B------:R-:W-:Y:S05]  /*0130*/  EXIT ;  /* 0x000000000000794d */ /* 0x000fea0003800000 */
.L_x_274:
[----:B------:R-:W0:Y:S01]  /*0140*/  S2R R0, SR_TID.X ;  /* 0x0000000000007919 */ /* 0x000e220000002100 */
[----:B------:R-:W-:Y:S01]  /*0150*/  IMAD.U32 R2, RZ, RZ, UR7 ;  /* 0x00000007ff027e24 */ /* 0x000fe2000f8e00ff */
[----:B------:R-:W1:Y:S01]  /*0160*/  LDCU.64 UR10, c[0x0][0x388] ;  /* 0x00007100ff0a77ac */ /* 0x000e620008000a00 */
[----:B------:R-:W-:Y:S01]  /*0170*/  IMAD.U32 R4, RZ, RZ, UR7 ;  /* 0x00000007ff047e24 */ /* 0x000fe2000f8e00ff */
[----:B0-----:R-:W-:-:S04]  /*0180*/  ISETP.LT.U32.AND P0, PT, R0, UR6, PT ;  /* 0x0000000600007c0c */ /* 0x001fc8000bf01070 */
[----:B------:R-:W-:Y:S01]  /*0190*/  ISETP.GT.U32.AND.EX P0, PT, R2, RZ, PT, P0 ;  /* 0x000000ff0200720c */ /* 0x000fe20003f04100 */
[C---:B------:R-:W-:Y:S01]  /*01a0*/  VIADD R2, R0.reuse, 0x100 ;  /* 0x0000010000027836 */ /* 0x040fe20000000000 */
[----:B------:R-:W-:-:S04]  /*01b0*/  IADD3 R0, P2, PT, R0, UR4, RZ ;  /* 0x0000000400007c10 */ /* 0x000fc8000ff5e0ff */
[----:B------:R-:W-:Y:S01]  /*01c0*/  ISETP.LT.U32.AND P1, PT, R2, UR6, PT ;  /* 0x0000000602007c0c */ /* 0x000fe2000bf21070 */
[----:B------:R-:W-:Y:S01]  /*01d0*/  IMAD.X R3, RZ, RZ, UR5, P2 ;  /* 0x00000005ff037e24 */ /* 0x000fe200090e06ff */
[----:B-1----:R-:W-:Y:S02]  /*01e0*/  LEA R2, P2, R0, UR10, 0x2 ;  /* 0x0000000a00027c11 */ /* 0x002fe4000f8410ff */
[----:B------:R-:W-:Y:S02]  /*01f0*/  ISETP.GT.U32.AND.EX P1, PT, R4, RZ, PT, P1 ;  /* 0x000000ff0400720c */ /* 0x000fe40003f24110 */
[----:B------:R-:W-:Y:S01]  /*0200*/  LEA.HI.X R3, R0, UR11, R3, 0x2, P2 ;  /* 0x0000000b00037c11 */ /* 0x000fe200090f1403 */
[----:B------:R-:W0:Y:S04]  /*0210*/  @P0 LDC R5, c[0x0][0x390] ;  /* 0x0000e400ff050b82 */ /* 0x000e280000000800 */
[----:B0-----:R0:W-:Y:S06]  /*0220*/  @P0 STG.E desc[UR8][R2.64], R5 ;  /* 0x0000000502000986 */ /* 0x0011ec000c101908 */
[----:B------:R-:W-:Y:S05]  /*0230*/  @!P1 EXIT ;  /* 0x000000000000994d */ /* 0x000fea0003800000 */
[----:B0-----:R-:W0:Y:S02]  /*0240*/  LDC R5, c[0x0][0x390] ;  /* 0x0000e400ff057b82 */ /* 0x001e240000000800 */
[----:B0-----:R-:W-:Y:S01]  /*0250*/  STG.E desc[UR8][R2.64+0x400], R5 ;  /* 0x0004000502007986 */ /* 0x001fe2000c101908 */
[----:B------:R-:W-:Y:S05]  /*0260*/  EXIT ;  /* 0x000000000000794d */ /* 0x000fea0003800000 */
.L_x_275:
        /* <DEDUP_REMOVED lines=9> */
.L_x_285:


//--------------------- .text._ZN3cub18CUB_300001_SM_10006detail11EmptyKernelIvEEvv --------------------------
	.section	.text._ZN3cub18CUB_300001_SM_10006detail11EmptyKernelIvEEvv,"ax",@progbits
	.align	128
        .global         _ZN3cub18CUB_300001_SM_10006detail11EmptyKernelIvEEvv
        .type           _ZN3cub18CUB_300001_SM_10006detail11EmptyKernelIvEEvv,@function
        .size           _ZN3cub18CUB_300001_SM_10006detail11EmptyKernelIvEEvv,(.L_x_286 - _ZN3cub18CUB_300001_SM_10006detail11EmptyKernelIvEEvv)
        .other          _ZN3cub18CUB_300001_SM_10006detail11EmptyKernelIvEEvv,@"STO_CUDA_ENTRY STV_DEFAULT"
_ZN3cub18CUB_300001_SM_10006detail11EmptyKernelIvEEvv:
.text._ZN3cub18CUB_300001_SM_10006detail11EmptyKernelIvEEvv:
[----:B------:R-:W-:Y:S01]  /*0000*/  LDC R1, c[0x0][0x37c] ;  /* 0x0000df00ff017b82 */ /* 0x000fe20000000800 */
[----:B------:R-:W-:Y:S05]  /*0010*/  EXIT ;  /* 0x000000000000794d */ /* 0x000fea0003800000 */
.L_x_276:
        /* <DEDUP_REMOVED lines=14> */
.L_x_286:


//--------------------- .nv.shared._ZN3cub18CUB_300001_SM_10006detail10radix_sort29DeviceRadixSortOnesweepKernelINS1_5radix10policy_hubIjNS0_8NullTypeEyE10Policy1000ELNS0_9SortOrderE0EjS6_yiiNS1_21identity_decomposer_tEEEvPT5_SC_PT3_PKSD_PT1_PKSH_PT2_PKSL_T4_iiT6_ --------------------------
	.section	.nv.shared._ZN3cub18CUB_300001_SM_10006detail10radix_sort29DeviceRadixSortOnesweepKernelINS1_5radix10policy_hubIjNS0_8NullTypeEyE10Policy1000ELNS0_9SortOrderE0EjS6_yiiNS1_21identity_decomposer_tEEEvPT5_SC_PT3_PKSD_PT1_PKSH_PT2_PKSL_T4_iiT6_,"aw",@nobits
	.sectionflags	@""
	.align	16
.nv.shared._ZN3cub18CUB_300001_SM_10006detail10radix_sort29DeviceRadixSortOnesweepKernelINS1_5radix10policy_hubIjNS0_8NullTypeEyE10Policy1000ELNS0_9SortOrderE0EjS6_yiiNS1_21identity_decomposer_tEEEvPT5_SC_PT3_PKSD_PT1_PKSH_PT2_PKSL_T4_iiT6_:
	.zero		32256


//--------------------- .nv.shared.reserved.0     --------------------------
	.section	.nv.shared.reserved.0,"aw",@nobits
	.weak		__nv_reservedSMEM_offset_0_alias
	.size		__nv_reservedSMEM_offset_0_alias, 0, 64
	.other		__nv_reservedSMEM_offset_0_alias,@"STO_CUDA_RESERVED_SHARED STV_DEFAULT"
__nv_reservedSMEM_offset_0_alias:
	.zero		0
	.zero		64


//--------------------- .nv.global                --------------------------
	.section	.nv.global,"aw",@nobits
.nv.global:
	.type		_ZN34_INTERNAL_2a0f26dd_4_k_cu_be895a7a6thrust24THRUST_300001_SM_1000_NS12placeholders2_8E,@object
	.size		_ZN34_INTERNAL_2a0f26dd_4_k_cu_be895a7a6thrust24THRUST_300001_SM_1000_NS12placeholders2_8E,(_ZN34_INTERNAL_2a0f26dd_4_k_cu_be895a7a4cuda3std3__436_GLOBAL__N__2a0f26dd_4_k_cu_be895a7a6ignoreE - _ZN34_INTERNAL_2a0f26dd_4_k_cu_be895a7a6thrust24THRUST_300001_SM_1000_NS12placeholders2_8E)
_ZN34_INTERNAL_2a0f26dd_4_k_cu_be895a7a6thrust24THRUST_300001_SM_1000_NS12placeholders2_8E:
	.zero		1
	.type		_ZN34_INTERNAL_2a0f26dd_4_k_cu_be895a7a4cuda3std3__436_GLOBAL__N__2a0f26dd_4_k_cu_be895a7a6ignoreE,@object
	.size		_ZN34_INTERNAL_2a0f26dd_4_k_cu_be895a7a4cuda3std3__436_GLOBAL__N__2a0f26dd_4_k_cu_be895a7a6ignoreE,(_ZN34_INTERNAL_2a0f26dd_4_k_cu_be895a7a4cuda3std6ranges3__45__cpo4dataE - _ZN34_INTERNAL_2a0f26dd_4_k_cu_be895a7a4cuda3std3__436_GLOBAL__N__2a0f26dd_4_k_cu_be895a7a6ignoreE)
_ZN34_INTERNAL_2a0f26dd_4_k_cu_be895a7a4cuda3std3__436_GLOBAL__N__2a0f26dd_4_k_cu_be895a7a6ignoreE:
	.zero		1
	.type		_ZN34_INTERNAL_2a0f26dd_4_k_cu_be895a7a4cuda3std6ranges3__45__cpo4dataE,@object
	.size		_ZN34_INTERNAL_2a0f26dd_4_k_cu_be895a7a4cuda3std6ranges3__45__cpo4dataE,(_ZN34_INTERNAL_2a0f26dd_4_k_cu_be895a7a6thrust24THRUST_300001_SM_1000_NS6system3cpp3parE - _ZN34_INTERNAL_2a0f26dd_4_k_cu_be895a7a4cuda3std6ranges3__45__cpo4dataE)
_ZN34_INTERNAL_2a0f26dd_4_k_cu_be895a7a4cuda3std6ranges3__45__cpo4dataE:
	.zero		1
	.type		_ZN34_INTERNAL_2a0f26dd_4_k_cu_be895a7a6thrust24THRUST_300001_SM_1000_NS6system3cpp3parE,@object
	.size		_ZN34_INTERNAL_2a0f26dd_4_k_cu_be895a7a6thrust24THRUST_300001_SM_1000_NS6system3cpp3parE,(_ZN34_INTERNAL_2a0f26dd_4_k_cu_be895a7a4cuda3std3__45__cpo5beginE - _ZN34_INTERNAL_2a0f26dd_4_k_cu_be895a7a6thrust24THRUST_300001_SM_1000_NS6system3cpp3parE)
_ZN34_INTERNAL_2a0f26dd_4_k_cu_be895a7a6thrust24THRUST_300001_SM_1000_NS6system3cpp3parE:
	.zero		1
	.type		_ZN34_INTERNAL_2a0f26dd_4_k_cu_be895a7a4cuda3std3__45__cpo5beginE,@object
	.size		_ZN34_INTERNAL_2a0f26dd_4_k_cu_be895a7a4cuda3std3__45__cpo5beginE,(_ZN34_INTERNAL_2a0f26dd_4_k_cu_be895a7a4cuda3std6ranges3__45__cpo5beginE - _ZN34_INTERNAL_2a0f26dd_4_k_cu_be895a7a4cuda3std3__45__cpo5beginE)
_ZN34_INTERNAL_2a0f26dd_4_k_cu_be895a7a4cuda3std3__45__cpo5beginE:
	.zero		1
	.type		_ZN34_INTERNAL_2a0f26dd_4_k_cu_be895a7a4cuda3std6ranges3__45__cpo5beginE,@object
	.size		_ZN34_INTERNAL_2a0f26dd_4_k_cu_be895a7a4cuda3std6ranges3__45__cpo5beginE,(_ZN34_INTERNAL_2a0f26dd_4_k_cu_be895a7a6thrust24THRUST_300001_SM_1000_NS6deviceE - _ZN34_INTERNAL_2a0f26dd_4_k_cu_be895a7a4cuda3std6ranges3__45__cpo5beginE)
_ZN34_INTERNAL_2a0f26dd_4_k_cu_be895a7a4cuda3std6ranges3__45__cpo5beginE:
	.zero		1
	.type		_ZN34_INTERNAL_2a0f26dd_4_k_cu_be895a7a6thrust24THRUST_300001_SM_1000_NS6deviceE,@object
	.size		_ZN34_INTERNAL_2a0f26dd_4_k_cu_be895a7a6thrust24THRUST_300001_SM_1000_NS6deviceE,(_ZN34_INTERNAL_2a0f26dd_4_k_cu_be895a7a4cuda3std3__47nulloptE - _ZN34_INTERNAL_2a0f26dd_4_k_cu_be895a7a6thrust24THRUST_300001_SM_1000_NS6deviceE)
_ZN34_INTERNAL_2a0f26dd_4_k_cu_be895a7a6thrust24THRUST_300001_SM_1000_NS6deviceE:
	.zero		1
	.type		_ZN34_INTERNAL_2a0f26dd_4_k_cu_be895a7a4cuda3std3__47nulloptE,@object
	.size		_ZN34_INTERNAL_2a0f26dd_4_k_cu_be895a7a4cuda3std3__47nulloptE,(_ZN34_INTERNAL_2a0f26dd_4_k_cu_be895a7a4cuda3std6ranges3__45__cpo8distanceE - _ZN34_INTERNAL_2a0f26dd_4_k_cu_be895a7a4cuda3std3__47nulloptE)
_ZN34_INTERNAL_2a0f26dd_4_k_cu_be895a7a4cuda3std3__47nulloptE:
	.zero		1
	.type		_ZN34_INTERNAL_2a0f26dd_4_k_cu_be895a7a4cuda3std6ranges3__45__cpo8distanceE,@object
	.size		_ZN34_INTERNAL_2a0f26dd_4_k_cu_be895a7a4cuda3std6ranges3__45__cpo8distanceE,(_ZN34_INTERNAL_2a0f26dd_4_k_cu_be895a7a6thrust24THRUST_300001_SM_1000_NS12placeholders2_4E - _ZN34_INTERNAL_2a0f26dd_4_k_cu_be895a7a4cuda3std6ranges3__45__cpo8distanceE)
_ZN34_INTERNAL_2a0f26dd_4_k_cu_be895a7a4cuda3std6ranges3__45__cpo8distanceE:
	.zero		1
	.type		_ZN34_INTERNAL_2a0f26dd_4_k_cu_be895a7a6thrust24THRUST_300001_SM_1000_NS12placeholders2_4E,@object
	.size		_ZN34_INTERNAL_2a0f26dd_4_k_cu_be895a7a6thrust24THRUST_300001_SM_1000_NS12placeholders2_4E,(_ZN34_INTERNAL_2a0f26dd_4_k_cu_be895a7a4cuda3std3__45__cpo6rbeginE - _ZN34_INTERNAL_2a0f26dd_4_k_cu_be895a7a6thrust24THRUST_300001_SM_1000_NS12placeholders2_4E)
_ZN34_INTERNAL_2a0f26dd_4_k_cu_be895a7a6thrust24THRUST_300001_SM_1000_NS12placeholders2_4E:
	.zero		1
	.type		_ZN34_INTERNAL_2a0f26dd_4_k_cu_be895a7a4cuda3std3__45__cpo6rbeginE,@object
	.size		_ZN34_INTERNAL_2a0f26dd_4_k_cu_be895a7a4cuda3std3__45__cpo6rbeginE,(_ZN34_INTERNAL_2a0f26dd_4_k_cu_be895a7a4cuda3std6ranges3__45__cpo7advanceE - _ZN34_INTERNAL_2a0f26dd_4_k_cu_be895a7a4cuda3std3__45__cpo6rbeginE)
_ZN34_INTERNAL_2a0f26dd_4_k_cu_be895a7a4cuda3std3__45__cpo6rbeginE:
	.zero		1
	.type		_ZN34_INTERNAL_2a0f26dd_4_k_cu_be895a7a4cuda3std6ranges3__45__cpo7advanceE,@object
	.size		_ZN34_INTERNAL_2a0f26dd_4_k_cu_be895a7a4cuda3std6ranges3__45__cpo7advanceE,(_ZN34_INTERNAL_2a0f26dd_4_k_cu_be895a7a6thrust24THRUST_300001_SM_1000_NS12placeholders3_10E - _ZN34_INTERNAL_2a0f26dd_4_k_cu_be895a7a4cuda3std6ranges3__45__cpo7advanceE)
_ZN34_INTERNAL_2a0f26dd_4_k_cu_be895a7a4cuda3std6ranges3__45__cpo7advanceE:
	.zero		1
	.type		_ZN34_INTERNAL_2a0f26dd_4_k_cu_be895a7a6thrust24THRUST_300001_SM_1000_NS12placeholders3_10E,@object
	.size		_ZN34_INTERNAL_2a0f26dd_4_k_cu_be895a7a6thrust24THRUST_300001_SM_1000_NS12placeholders3_10E,(_ZN34_INTERNAL_2a0f26dd_4_k_cu_be895a7a4cuda3std3__48in_placeE - _ZN34_INTERNAL_2a0f26dd_4_k_cu_be895a7a6thrust24THRUST_300001_SM_1000_NS12placeholders3_10E)
_ZN34_INTERNAL_2a0f26dd_4_k_cu_be895a7a6thrust24THRUST_300001_SM_1000_NS12placeholders3_10E:
	.zero		1
	.type		_ZN34_INTERNAL_2a0f26dd_4_k_cu_be895a7a4cuda3std3__48in_placeE,@object
	.size		_ZN34_INTERNAL_2a0f26dd_4_k_cu_be895a7a4cuda3std3__48in_placeE,(_ZN34_INTERNAL_2a0f26dd_4_k_cu_be895a7a4cuda3std6ranges3__45__cpo4sizeE - _ZN34_INTERNAL_2a0f26dd_4_k_cu_be895a7a4cuda3std3__48in_placeE)
_ZN34_INTERNAL_2a0f26dd_4_k_cu_be895a7a4cuda3std3__48in_placeE:
	.zero		1
	.type		_ZN34_INTERNAL_2a0f26dd_4_k_cu_be895a7a4cuda3std6ranges3__45__cpo4sizeE,@object
	.size		_ZN34_INTERNAL_2a0f26dd_4_k_cu_be895a7a4cuda3std6ranges3__45__cpo4sizeE,(_ZN34_INTERNAL_2a0f26dd_4_k_cu_be895a7a6thrust24THRUST_300001_SM_1000_NS12placeholders2_2E - _ZN34_INTERNAL_2a0f26dd_4_k_cu_be895a7a4cuda3std6ranges3__45__cpo4sizeE)
_ZN34_INTERNAL_2a0f26dd_4_k_cu_be895a7a4cuda3std6ranges3__45__cpo4sizeE:
	.zero		1
	.type		_ZN34_INTERNAL_2a0f26dd_4_k_cu_be895a7a6thrust24THRUST_300001_SM_1000_NS12placeholders2_2E,@object
	.size		_ZN34_INTERNAL_2a0f26dd_4_k_cu_be895a7a6thrust24THRUST_300001_SM_1000_NS12placeholders2_2E,(_ZN34_INTERNAL_2a0f26dd_4_k_cu_be895a7a4cuda3std3__45__cpo6cbeginE - _ZN34_INTERNAL_2a0f26dd_4_k_cu_be895a7a6thrust24THRUST_300001_SM_1000_NS12placeholders2_2E)
_ZN34_INTERNAL_2a0f26dd_4_k_cu_be895a7a6thrust24THRUST_300001_SM_1000_NS12placeholders2_2E:
	.zero		1
	.type		_ZN34_INTERNAL_2a0f26dd_4_k_cu_be895a7a4cuda3std3__45__cpo6cbeginE,@object
	.size		_ZN34_INTERNAL_2a0f26dd_4_k_cu_be895a7a4cuda3std3__45__cpo6cbeginE,(_ZN34_INTERNAL_2a0f26dd_4_k_cu_be895a7a4cuda3std6ranges3__45__cpo6cbeginE - _ZN34_INTERNAL_2a0f26dd_4_k_cu_be895a7a4cuda3std3__45__cpo6cbeginE)
_ZN34_INTERNAL_2a0f26dd_4_k_cu_be895a7a4cuda3std3__45__cpo6cbeginE:
	.zero		1
	.type		_ZN34_INTERNAL_2a0f26dd_4_k_cu_be895a7a4cuda3std6ranges3__45__cpo6cbeginE,@object
	.size		_ZN34_INTERNAL_2a0f26dd_4_k_cu_be895a7a4cuda3std6ranges3__45__cpo6cbeginE,(_ZN34_INTERNAL_2a0f26dd_4_k_cu_be895a7a6thrust24THRUST_300001_SM_1000_NS12placeholders2_6E - _ZN34_INTERNAL_2a0f26dd_4_k_cu_be895a7a4cuda3std6ranges3__45__cpo6cbeginE)
_ZN34_INTERNAL_2a0f26dd_4_k_cu_be895a7a4cuda3std6ranges3__45__cpo6cbeginE:
	.zero		1
	.type		_ZN34_INTERNAL_2a0f26dd_4_k_cu_be895a7a6thrust24THRUST_300001_SM_1000_NS12placeholders2_6E,@object
	.size		_ZN34_INTERNAL_2a0f26dd_4_k_cu_be895a7a6thrust24THRUST_300001_SM_1000_NS12placeholders2_6E,(_ZN34_INTERNAL_2a0f26dd_4_k_cu_be895a7a4cuda3std3__45__cpo7crbeginE - _ZN34_INTERNAL_2a0f26dd_4_k_cu_be895a7a6thrust24THRUST_300001_SM_1000_NS12placeholders2_6E)
_ZN34_INTERNAL_2a0f26dd_4_k_cu_be895a7a6thrust24THRUST_300001_SM_1000_NS12placeholders2_6E:
	.zero		1
	.type		_ZN34_INTERNAL_2a0f26dd_4_k_cu_be895a7a4cuda3std3__45__cpo7crbeginE,@object
	.size		_ZN34_INTERNAL_2a0f26dd_4_k_cu_be895a7a4cuda3std3__45__cpo7crbeginE,(_ZN34_INTERNAL_2a0f26dd_4_k_cu_be895a7a4cuda3std6ranges3__45__cpo4nextE - _ZN34_INTERNAL_2a0f26dd_4_k_cu_be895a7a4cuda3std3__45__cpo7crbeginE)
_ZN34_INTERNAL_2a0f26dd_4_k_cu_be895a7a4cuda3std3__45__cpo7crbeginE:
	.zero		1
	.type		_ZN34_INTERNAL_2a0f26dd_4_k_cu_be895a7a4cuda3std6ranges3__45__cpo4nextE,@object
	.size		_ZN34_INTERNAL_2a0f26dd_4_k_cu_be895a7a4cuda3std6ranges3__45__cpo4nextE,(_ZN34_INTERNAL_2a0f26dd_4_k_cu_be895a7a4cuda3std6ranges3__45__cpo4swapE - _ZN34_INTERNAL_2a0f26dd_4_k_cu_be895a7a4cuda3std6ranges3__45__cpo4nextE)
_ZN34_INTERNAL_2a0f26dd_4_k_cu_be895a7a4cuda3std6ranges3__45__cpo4nextE:
	.zero		1
	.type		_ZN34_INTERNAL_2a0f26dd_4_k_cu_be895a7a4cuda3std6ranges3__45__cpo4swapE,@object
	.size		_ZN34_INTERNAL_2a0f26dd_4_k_cu_be895a7a4cuda3std6ranges3__45__cpo4swapE,(_ZN34_INTERNAL_2a0f26dd_4_k_cu_be895a7a6thrust24THRUST_300001_SM_1000_NS8cuda_cub10par_nosyncE - _ZN34_INTERNAL_2a0f26dd_4_k_cu_be895a7a4cuda3std6ranges3__45__cpo4swapE)
_ZN34_INTERNAL_2a0f26dd_4_k_cu_be895a7a4cuda3std6ranges3__45__cpo4swapE:
	.zero		1
	.type		_ZN34_INTERNAL_2a0f26dd_4_k_cu_be895a7a6thrust24THRUST_300001_SM_1000_NS8cuda_cub10par_nosyncE,@object
	.size		_ZN34_INTERNAL_2a0f26dd_4_k_cu_be895a7a6thrust24THRUST_300001_SM_1000_NS8cuda_cub10par_nosyncE,(_ZN34_INTERNAL_2a0f26dd_4_k_cu_be895a7a6thrust24THRUST_300001_SM_1000_NS3seqE - _ZN34_INTERNAL_2a0f26dd_4_k_cu_be895a7a6thrust24THRUST_300001_SM_1000_NS8cuda_cub10par_nosyncE)
_ZN34_INTERNAL_2a0f26dd_4_k_cu_be895a7a6thrust24THRUST_300001_SM_1000_NS8cuda_cub10par_nosyncE:
	.zero		1
	.type		_ZN34_INTERNAL_2a0f26dd_4_k_cu_be895a7a6thrust24THRUST_300001_SM_1000_NS3seqE,@object
	.size		_ZN34_INTERNAL_2a0f26dd_4_k_cu_be895a7a6thrust24THRUST_300001_SM_1000_NS3seqE,(_ZN34_INTERNAL_2a0f26dd_4_k_cu_be895a7a4cuda3std3__420unreachable_sentinelE - _ZN34_INTERNAL_2a0f26dd_4_k_cu_be895a7a6thrust24THRUST_300001_SM_1000_NS3seqE)
_ZN34_INTERNAL_2a0f26dd_4_k_cu_be895a7a6thrust24THRUST_300001_SM_1000_NS3seqE:
	.zero		1
	.type		_ZN34_INTERNAL_2a0f26dd_4_k_cu_be895a7a4cuda3std3__420unreachable_sentinelE,@object
	.size		_ZN34_INTERNAL_2a0f26dd_4_k_cu_be895a7a4cuda3std3__420unreachable_sentinelE,(_ZN34_INTERNAL_2a0f26dd_4_k_cu_be895a7a4cuda3std6ranges3__45__cpo5ssizeE - _ZN34_INTERNAL_2a0f26dd_4_k_cu_be895a7a4cuda3std3__420unreachable_sentinelE)
_ZN34_INTERNAL_2a0f26dd_4_k_cu_be895a7a4cuda3std3__420unreachable_sentinelE:
	.zero		1
	.type		_ZN34_INTERNAL_2a0f26dd_4_k_cu_be895a7a4cuda3std6ranges3__45__cpo5ssizeE,@object
	.size		_ZN34_INTERNAL_2a0f26dd_4_k_cu_be895a7a4cuda3std6ranges3__45__cpo5ssizeE,(_ZN34_INTERNAL_2a0f26dd_4_k_cu_be895a7a6thrust24THRUST_300001_SM_1000_NS12placeholders2_3E - _ZN34_INTERNAL_2a0f26dd_4_k_cu_be895a7a4cuda3std6ranges3__45__cpo5ssizeE)
_ZN34_INTERNAL_2a0f26dd_4_k_cu_be895a7a4cuda3std6ranges3__45__cpo5ssizeE:
	.zero		1
	.type		_ZN34_INTERNAL_2a0f26dd_4_k_cu_be895a7a6thrust24THRUST_300001_SM_1000_NS12placeholders2_3E,@object
	.size		_ZN34_INTERNAL_2a0f26dd_4_k_cu_be895a7a6thrust24THRUST_300001_SM_1000_NS12placeholders2_3E,(_ZN34_INTERNAL_2a0f26dd_4_k_cu_be895a7a4cuda3std3__45__cpo4cendE - _ZN34_INTERNAL_2a0f26dd_4_k_cu_be895a7a6thrust24THRUST_300001_SM_1000_NS12placeholders2_3E)
_ZN34_INTERNAL_2a0f26dd_4_k_cu_be895a7a6thrust24THRUST_300001_SM_1000_NS12placeholders2_3E:
	.zero		1
	.type		_ZN34_INTERNAL_2a0f26dd_4_k_cu_be895a7a4cuda3std3__45__cpo4cendE,@object
	.size		_ZN34_INTERNAL_2a0f26dd_4_k_cu_be895a7a4cuda3std3__45__cpo4cendE,(_ZN34_INTERNAL_2a0f26dd_4_k_cu_be895a7a4cuda3std6ranges3__45__cpo4cendE - _ZN34_INTERNAL_2a0f26dd_4_k_cu_be895a7a4cuda3std3__45__cpo4cendE)
_ZN34_INTERNAL_2a0f26dd_4_k_cu_be895a7a4cuda3std3__45__cpo4cendE:
	.zero		1
	.type		_ZN34_INTERNAL_2a0f26dd_4_k_cu_be895a7a4cuda3std6ranges3__45__cpo4cendE,@object
	.size		_ZN34_INTERNAL_2a0f26dd_4_k_cu_be895a7a4cuda3std6ranges3__45__cpo4cendE,(_ZN34_INTERNAL_2a0f26dd_4_k_cu_be895a7a6thrust24THRUST_300001_SM_1000_NS12placeholders2_7E - _ZN34_INTERNAL_2a0f26dd_4_k_cu_be895a7a4cuda3std6ranges3__45__cpo4cendE)
_ZN34_INTERNAL_2a0f26dd_4_k_cu_be895a7a4cuda3std6ranges3__45__cpo4cendE:
	.zero		1
	.type		_ZN34_INTERNAL_2a0f26dd_4_k_cu_be895a7a6thrust24THRUST_300001_SM_1000_NS12placeholders2_7E,@object
	.size		_ZN34_INTERNAL_2a0f26dd_4_k_cu_be895a7a6thrust24THRUST_300001_SM_1000_NS12placeholders2_7E,(_ZN34_INTERNAL_2a0f26dd_4_k_cu_be895a7a4cuda3std3__45__cpo5crendE - _ZN34_INTERNAL_2a0f26dd_4_k_cu_be895a7a6thrust24THRUST_300001_SM_1000_NS12placeholders2_7E)
_ZN34_INTERNAL_2a0f26dd_4_k_cu_be895a7a6thrust24THRUST_300001_SM_1000_NS12placeholders2_7E:
	.zero		1
	.type		_ZN34_INTERNAL_2a0f26dd_4_k_cu_be895a7a4cuda3std3__45__cpo5crendE,@object
	.size		_ZN34_INTERNAL_2a0f26dd_4_k_cu_be895a7a4cuda3std3__45__cpo5crendE,(_ZN34_INTERNAL_2a0f26dd_4_k_cu_be895a7a4cuda3std6ranges3__45__cpo4prevE - _ZN34_INTERNAL_2a0f26dd_4_k_cu_be895a7a4cuda3std3__45__cpo5crendE)
_ZN34_INTERNAL_2a0f26dd_4_k_cu_be895a7a4cuda3std3__45__cpo5crendE:
	.zero		1
	.type		_ZN34_INTERNAL_2a0f26dd_4_k_cu_be895a7a4cuda3std6ranges3__45__cpo4prevE,@object
	.size		_ZN34_INTERNAL_2a0f26dd_4_k_cu_be895a7a4cuda3std6ranges3__45__cpo4prevE,(_ZN34_INTERNAL_2a0f26dd_4_k_cu_be895a7a4cuda3std6ranges3__45__cpo9iter_moveE - _ZN34_INTERNAL_2a0f26dd_4_k_cu_be895a7a4cuda3std6ranges3__45__cpo4prevE)
_ZN34_INTERNAL_2a0f26dd_4_k_cu_be895a7a4cuda3std6ranges3__45__cpo4prevE:
	.zero		1
	.type		_ZN34_INTERNAL_2a0f26dd_4_k_cu_be895a7a4cuda3std6ranges3__45__cpo9iter_moveE,@object
	.size		_ZN34_INTERNAL_2a0f26dd_4_k_cu_be895a7a4cuda3std6ranges3__45__cpo9iter_moveE,(_ZN34_INTERNAL_2a0f26dd_4_k_cu_be895a7a6thrust24THRUST_300001_SM_1000_NS6system6detail10sequential3seqE - _ZN34_INTERNAL_2a0f26dd_4_k_cu_be895a7a4cuda3std6ranges3__45__cpo9iter_moveE)
_ZN34_INTERNAL_2a0f26dd_4_k_cu_be895a7a4cuda3std6ranges3__45__cpo9iter_moveE:
	.zero		1
	.type		_ZN34_INTERNAL_2a0f26dd_4_k_cu_be895a7a6thrust24THRUST_300001_SM_1000_NS6system6detail10sequential3seqE,@object
	.size		_ZN34_INTERNAL_2a0f26dd_4_k_cu_be895a7a6thrust24THRUST_300001_SM_1000_NS6system6detail10sequential3seqE,(_ZN34_INTERNAL_2a0f26dd_4_k_cu_be895a7a6thrust24THRUST_300001_SM_1000_NS12placeholders2_9E - _ZN34_INTERNAL_2a0f26dd_4_k_cu_be895a7a6thrust24THRUST_300001_SM_1000_NS6system6detail10sequential3seqE)
_ZN34_INTERNAL_2a0f26dd_4_k_cu_be895a7a6thrust24THRUST_300001_SM_1000_NS6system6detail10sequential3seqE:
	.zero		1
	.type		_ZN34_INTERNAL_2a0f26dd_4_k_cu_be895a7a6thrust24THRUST_300001_SM_1000_NS12placeholders2_9E,@object
	.size		_ZN34_INTERNAL_2a0f26dd_4_k_cu_be895a7a6thrust24THRUST_300001_SM_1000_NS12placeholders2_9E,(_ZN34_INTERNAL_2a0f26dd_4_k_cu_be895a7a4cuda3std3__419piecewise_constructE - _ZN34_INTERNAL_2a0f26dd_4_k_cu_be895a7a6thrust24THRUST_300001_SM_1000_NS12placeholders2_9E)
_ZN34_INTERNAL_2a0f26dd_4_k_cu_be895a7a6thrust24THRUST_300001_SM_1000_NS12placeholders2_9E:
	.zero		1
	.type		_ZN34_INTERNAL_2a0f26dd_4_k_cu_be895a7a4cuda3std3__419piecewise_constructE,@object
	.size		_ZN34_INTERNAL_2a0f26dd_4_k_cu_be895a7a4cuda3std3__419piecewise_constructE,(_ZN34_INTERNAL_2a0f26dd_4_k_cu_be895a7a4cuda3std6ranges3__45__cpo5cdataE - _ZN34_INTERNAL_2a0f26dd_4_k_cu_be895a7a4cuda3std3__419piecewise_constructE)
_ZN34_INTERNAL_2a0f26dd_4_k_cu_be895a7a4cuda3std3__419piecewise_constructE:
	.zero		1
	.type		_ZN34_INTERNAL_2a0f26dd_4_k_cu_be895a7a4cuda3std6ranges3__45__cpo5cdataE,@object
	.size		_ZN34_INTERNAL_2a0f26dd_4_k_cu_be895a7a4cuda3std6ranges3__45__cpo5cdataE,(_ZN34_INTERNAL_2a0f26dd_4_k_cu_be895a7a6thrust24THRUST_300001_SM_1000_NS12placeholders2_1E - _ZN34_INTERNAL_2a0f26dd_4_k_cu_be895a7a4cuda3std6ranges3__45__cpo5cdataE)
_ZN34_INTERNAL_2a0f26dd_4_k_cu_be895a7a4cuda3std6ranges3__45__cpo5cdataE:
	.zero		1
	.type		_ZN34_INTERNAL_2a0f26dd_4_k_cu_be895a7a6thrust24THRUST_300001_SM_1000_NS12placeholders2_1E,@object
	.size		_ZN34_INTERNAL_2a0f26dd_4_k_cu_be895a7a6thrust24THRUST_300001_SM_1000_NS12placeholders2_1E,(_ZN34_INTERNAL_2a0f26dd_4_k_cu_be895a7a4cuda3std3__45__cpo3endE - _ZN34_INTERNAL_2a0f26dd_4_k_cu_be895a7a6thrust24THRUST_300001_SM_1000_NS12placeholders2_1E)
_ZN34_INTERNAL_2a0f26dd_4_k_cu_be895a7a6thrust24THRUST_300001_SM_1000_NS12placeholders2_1E:
	.zero		1
	.type		_ZN34_INTERNAL_2a0f26dd_4_k_cu_be895a7a4cuda3std3__45__cpo3endE,@object
	.size		_ZN34_INTERNAL_2a0f26dd_4_k_cu_be895a7a4cuda3std3__45__cpo3endE,(_ZN34_INTERNAL_2a0f26dd_4_k_cu_be895a7a4cuda3std6ranges3__45__cpo3endE - _ZN34_INTERNAL_2a0f26dd_4_k_cu_be895a7a4cuda3std3__45__cpo3endE)
_ZN34_INTERNAL_2a0f26dd_4_k_cu_be895a7a4cuda3std3__45__cpo3endE:
	.zero		1
	.type		_ZN34_INTERNAL_2a0f26dd_4_k_cu_be895a7a4cuda3std6ranges3__45__cpo3endE,@object
	.size		_ZN34_INTERNAL_2a0f26dd_4_k_cu_be895a7a4cuda3std6ranges3__45__cpo3endE,(_ZN34_INTERNAL_2a0f26dd_4_k_cu_be895a7a6thrust24THRUST_300001_SM_1000_NS12placeholders2_5E - _ZN34_INTERNAL_2a0f26dd_4_k_cu_be895a7a4cuda3std6ranges3__45__cpo3endE)
_ZN34_INTERNAL_2a0f26dd_4_k_cu_be895a7a4cuda3std6ranges3__45__cpo3endE:
	.zero		1
	.type		_ZN34_INTERNAL_2a0f26dd_4_k_cu_be895a7a6thrust24THRUST_300001_SM_1000_NS12placeholders2_5E,@object
	.size		_ZN34_INTERNAL_2a0f26dd_4_k_cu_be895a7a6thrust24THRUST_300001_SM_1000_NS12placeholders2_5E,(_ZN34_INTERNAL_2a0f26dd_4_k_cu_be895a7a4cuda3std3__45__cpo4rendE - _ZN34_INTERNAL_2a0f26dd_4_k_cu_be895a7a6thrust24THRUST_300001_SM_1000_NS12placeholders2_5E)
_ZN34_INTERNAL_2a0f26dd_4_k_cu_be895a7a6thrust24THRUST_300001_SM_1000_NS12placeholders2_5E:
	.zero		1
	.type		_ZN34_INTERNAL_2a0f26dd_4_k_cu_be895a7a4cuda3std3__45__cpo4rendE,@object
	.size		_ZN34_INTERNAL_2a0f26dd_4_k_cu_be895a7a4cuda3std3__45__cpo4rendE,(_ZN34_INTERNAL_2a0f26dd_4_k_cu_be895a7a4cuda3std6ranges3__45__cpo9iter_swapE - _ZN34_INTERNAL_2a0f26dd_4_k_cu_be895a7a4cuda3std3__45__cpo4rendE)
_ZN34_INTERNAL_2a0f26dd_4_k_cu_be895a7a4cuda3std3__45__cpo4rendE:
	.zero		1
	.type		_ZN34_INTERNAL_2a0f26dd_4_k_cu_be895a7a4cuda3std6ranges3__45__cpo9iter_swapE,@object
	.size		_ZN34_INTERNAL_2a0f26dd_4_k_cu_be895a7a4cuda3std6ranges3__45__cpo9iter_swapE,(_ZN34_INTERNAL_2a0f26dd_4_k_cu_be895a7a4cuda3std3__48unexpectE - _ZN34_INTERNAL_2a0f26dd_4_k_cu_be895a7a4cuda3std6ranges3__45__cpo9iter_swapE)
_ZN34_INTERNAL_2a0f26dd_4_k_cu_be895a7a4cuda3std6ranges3__45__cpo9iter_swapE:
	.zero		1
	.type		_ZN34_INTERNAL_2a0f26dd_4_k_cu_be895a7a4cuda3std3__48unexpectE,@object
	.size		_ZN34_INTERNAL_2a0f26dd_4_k_cu_be895a7a4cuda3std3__48unexpectE,(_ZN34_INTERNAL_2a0f26dd_4_k_cu_be895a7a6thrust24THRUST_300001_SM_1000_NS8cuda_cub3parE - _ZN34_INTERNAL_2a0f26dd_4_k_cu_be895a7a4cuda3std3__48unexpectE)
_ZN34_INTERNAL_2a0f26dd_4_k_cu_be895a7a4cuda3std3__48unexpectE:
	.zero		1
	.type		_ZN34_INTERNAL_2a0f26dd_4_k_cu_be895a7a6thrust24THRUST_300001_SM_1000_NS8cuda_cub3parE,@object
	.size		_ZN34_INTERNAL_2a0f26dd_4_k_cu_be895a7a6thrust24THRUST_300001_SM_1000_NS8cuda_cub3parE,(.L_29 - _ZN34_INTERNAL_2a0f26dd_4_k_cu_be895a7a6thrust24THRUST_300001_SM_1000_NS8cuda_cub3parE)
_ZN34_INTERNAL_2a0f26dd_4_k_cu_be895a7a6thrust24THRUST_300001_SM_1000_NS8cuda_cub3parE:
	.zero		1
.L_29:


//--------------------- .nv.shared._ZN3cub18CUB_300001_SM_10006detail10radix_sort33DeviceRadixSortExclusiveSumKernelINS1_5radix10policy_hubIjNS0_8NullTypeEyE10Policy1000EyEEvPT0_ --------------------------
	.section	.nv.shared._ZN3cub18CUB_300001_SM_10006detail10radix_sort33DeviceRadixSortExclusiveSumKernelINS1_5radix10policy_hubIjNS0_8NullTypeEyE10Policy1000EyEEvPT0_,"aw",@nobits
	.sectionflags	@""
	.align	16
.nv.shared._ZN3cub18CUB_300001_SM_10006detail10radix_sort33DeviceRadixSortExclusiveSumKernelINS1_5radix10policy_hubIjNS0_8NullTypeEyE10Policy1000EyEEvPT0_:
	.zero		3360


//--------------------- .nv.shared._ZN3cub18CUB_300001_SM_10006detail10radix_sort30DeviceRadixSortHistogramKernelINS1_5radix10policy_hubIjNS0_8NullTypeEyE10Policy1000ELNS0_9SortOrderE0EjyNS1_21identity_decomposer_tEEEvPT2_PKT1_SB_iiT3_ --------------------------
	.section	.nv.shared._ZN3cub18CUB_300001_SM_10006detail10radix_sort30DeviceRadixSortHistogramKernelINS1_5radix10policy_hubIjNS0_8NullTypeEyE10Policy1000ELNS0_9SortOrderE0EjyNS1_21identity_decomposer_tEEEvPT2_PKT1_SB_iiT3_,"aw",@nobits
	.sectionflags	@""
	.align	4
.nv.shared._ZN3cub18CUB_300001_SM_10006detail10radix_sort30DeviceRadixSortHistogramKernelINS1_5radix10policy_hubIjNS0_8NullTypeEyE10Policy1000ELNS0_9SortOrderE0EjyNS1_21identity_decomposer_tEEEvPT2_PKT1_SB_iiT3_:
	.zero		5120


//--------------------- .nv.shared._ZN3cub18CUB_300001_SM_10006detail10radix_sort31DeviceRadixSortSingleTileKernelINS1_5radix10policy_hubIjNS0_8NullTypeEyE10Policy1000ELNS0_9SortOrderE0EjS6_yNS1_21identity_decomposer_tEEEvPKT1_PSB_PKT2_PSF_T3_iiT4_ --------------------------
	.section	.nv.shared._ZN3cub18CUB_300001_SM_10006detail10radix_sort31DeviceRadixSortSingleTileKernelINS1_5radix10policy_hubIjNS0_8NullTypeEyE10Policy1000ELNS0_9SortOrderE0EjS6_yNS1_21identity_decomposer_tEEEvPKT1_PSB_PKT2_PSF_T3_iiT4_,"aw",@nobits
	.sectionflags	@""
	.align	16
.nv.shared._ZN3cub18CUB_300001_SM_10006detail10radix_sort31DeviceRadixSortSingleTileKernelINS1_5radix10policy_hubIjNS0_8NullTypeEyE10Policy1000ELNS0_9SortOrderE0EjS6_yNS1_21identity_decomposer_tEEEvPKT1_PSB_PKT2_PSF_T3_iiT4_:
	.zero		34880


//--------------------- .nv.constant0._ZN3cub18CUB_300001_SM_10006detail10radix_sort29DeviceRadixSortOnesweepKernelINS1_5radix10policy_hubIjNS0_8NullTypeEyE10Policy1000ELNS0_9SortOrderE0EjS6_yiiNS1_21identity_decomposer_tEEEvPT5_SC_PT3_PKSD_PT1_PKSH_PT2_PKSL_T4_iiT6_ --------------------------
	.section	.nv.constant0._ZN3cub18CUB_300001_SM_10006detail10radix_sort29DeviceRadixSortOnesweepKernelINS1_5radix10policy_hubIjNS0_8NullTypeEyE10Policy1000ELNS0_9SortOrderE0EjS6_yiiNS1_21identity_decomposer_tEEEvPT5_SC_PT3_PKSD_PT1_PKSH_PT2_PKSL_T4_iiT6_,"a",@progbits
	.sectionflags	@""
	.align	4
.nv.constant0._ZN3cub18CUB_300001_SM_10006detail10radix_sort29DeviceRadixSortOnesweepKernelINS1_5radix10policy_hubIjNS0_8NullTypeEyE10Policy1000ELNS0_9SortOrderE0EjS6_yiiNS1_21identity_decomposer_tEEEvPT5_SC_PT3_PKSD_PT1_PKSH_PT2_PKSL_T4_iiT6_:
	.zero		973


//--------------------- .nv.constant0._ZN3cub18CUB_300001_SM_10006detail10radix_sort33DeviceRadixSortExclusiveSumKernelINS1_5radix10policy_hubIjNS0_8NullTypeEyE10Policy1000EyEEvPT0_ --------------------------
	.section	.nv.constant0._ZN3cub18CUB_300001_SM_10006detail10radix_sort33DeviceRadixSortExclusiveSumKernelINS1_5radix10policy_hubIjNS0_8NullTypeEyE10Policy1000EyEEvPT0_,"a",@progbits
	.sectionflags	@""
	.align	4
.nv.constant0._ZN3cub18CUB_300001_SM_10006detail10radix_sort33DeviceRadixSortExclusiveSumKernelINS1_5radix10policy_hubIjNS0_8NullTypeEyE10Policy1000EyEEvPT0_:
	.zero		904


//--------------------- .nv.constant0._ZN3cub18CUB_300001_SM_10006detail10radix_sort30DeviceRadixSortHistogramKernelINS1_5radix10policy_hubIjNS0_8NullTypeEyE10Policy1000ELNS0_9SortOrderE0EjyNS1_21identity_decomposer_tEEEvPT2_PKT1_SB_iiT3_ --------------------------
	.section	.nv.constant0._ZN3cub18CUB_300001_SM_10006detail10radix_sort30DeviceRadixSortHistogramKernelINS1_5radix10policy_hubIjNS0_8NullTypeEyE10Policy1000ELNS0_9SortOrderE0EjyNS1_21identity_decomposer_tEEEvPT2_PKT1_SB_iiT3_,"a",@progbits
	.sectionflags	@""
	.align	4
.nv.constant0._ZN3cub18CUB_300001_SM_10006detail10radix_sort30DeviceRadixSortHistogramKernelINS1_5radix10policy_hubIjNS0_8NullTypeEyE10Policy1000ELNS0_9SortOrderE0EjyNS1_21identity_decomposer_tEEEvPT2_PKT1_SB_iiT3_:
	.zero		929


//--------------------- .nv.constant0._ZN3cub18CUB_300001_SM_10006detail10radix_sort31DeviceRadixSortSingleTileKernelINS1_5radix10policy_hubIjNS0_8NullTypeEyE10Policy1000ELNS0_9SortOrderE0EjS6_yNS1_21identity_decomposer_tEEEvPKT1_PSB_PKT2_PSF_T3_iiT4_ --------------------------
	.section	.nv.constant0._ZN3cub18CUB_300001_SM_10006detail10radix_sort31DeviceRadixSortSingleTileKernelINS1_5radix10policy_hubIjNS0_8NullTypeEyE10Policy1000ELNS0_9SortOrderE0EjS6_yNS1_21identity_decomposer_tEEEvPKT1_PSB_PKT2_PSF_T3_iiT4_,"a",@progbits
	.sectionflags	@""
	.align	4
.nv.constant0._ZN3cub18CUB_300001_SM_10006detail10radix_sort31DeviceRadixSortSingleTileKernelINS1_5radix10policy_hubIjNS0_8NullTypeEyE10Policy1000ELNS0_9SortOrderE0EjS6_yNS1_21identity_decomposer_tEEEvPKT1_PSB_PKT2_PSF_T3_iiT4_:
	.zero		945


//--------------------- .nv.constant0._ZN3cub18CUB_300001_SM_10006detail9transform16transform_kernelINS2_10policy_hubILb1EN4cuda3std3__45tupleIJN6thrust24THRUST_300001_SM_1000_NS17counting_iteratorIiNSA_11use_defaultESC_SC_EEEEEE10policy1000El10GetMedian2NSA_6detail15normal_iteratorINSA_10device_ptrIjEEEEJSD_EEEvT0_iT1_T2_DpNS2_10kernel_argIT3_EE --------------------------
	.section	.nv.constant0._ZN3cub18CUB_300001_SM_10006detail9transform16transform_kernelINS2_10policy_hubILb1EN4cuda3std3__45tupleIJN6thrust24THRUST_300001_SM_1000_NS17counting_iteratorIiNSA_11use_defaultESC_SC_EEEEEE10policy1000El10GetMedian2NSA_6detail15normal_iteratorINSA_10device_ptrIjEEEEJSD_EEEvT0_iT1_T2_DpNS2_10kernel_argIT3_EE,"a",@progbits
	.sectionflags	@""
	.align	4
.nv.constant0._ZN3cub18CUB_300001_SM_10006detail9transform16transform_kernelINS2_10policy_hubILb1EN4cuda3std3__45tupleIJN6thrust24THRUST_300001_SM_1000_NS17counting_iteratorIiNSA_11use_defaultESC_SC_EEEEEE10policy1000El10GetMedian2NSA_6detail15normal_iteratorINSA_10device_ptrIjEEEEJSD_EEEvT0_iT1_T2_DpNS2_10kernel_argIT3_EE:
	.zero		952


//--------------------- .nv.constant0._ZN3cub18CUB_300001_SM_10006detail9transform16transform_kernelINS2_10policy_hubILb1EN4cuda3std3__45tupleIJN6thrust24THRUST_300001_SM_1000_NS17counting_iteratorIiNSA_11use_defaultESC_SC_EEEEEE10policy1000Ei10GetMedian2NSA_6detail15normal_iteratorINSA_10device_ptrIjEEEEJSD_EEEvT0_iT1_T2_DpNS2_10kernel_argIT3_EE --------------------------
	.section	.nv.constant0._ZN3cub18CUB_300001_SM_10006detail9transform16transform_kernelINS2_10policy_hubILb1EN4cuda3std3__45tupleIJN6thrust24THRUST_300001_SM_1000_NS17counting_iteratorIiNSA_11use_defaultESC_SC_EEEEEE10policy1000Ei10GetMedian2NSA_6detail15normal_iteratorINSA_10device_ptrIjEEEEJSD_EEEvT0_iT1_T2_DpNS2_10kernel_argIT3_EE,"a",@progbits
	.sectionflags	@""
	.align	4
.nv.constant0._ZN3cub18CUB_300001_SM_10006detail9transform16transform_kernelINS2_10policy_hubILb1EN4cuda3std3__45tupleIJN6thrust24THRUST_300001_SM_1000_NS17counting_iteratorIiNSA_11use_defaultESC_SC_EEEEEE10policy1000Ei10GetMedian2NSA_6detail15normal_iteratorINSA_10device_ptrIjEEEEJSD_EEEvT0_iT1_T2_DpNS2_10kernel_argIT3_EE:
	.zero		944


//--------------------- .nv.constant0._ZN3cub18CUB_300001_SM_10006detail8for_each13static_kernelINS2_12policy_hub_t12policy_500_tElN6thrust24THRUST_300001_SM_1000_NS8cuda_cub20__uninitialized_copy7functorINS7_6detail15normal_iteratorINS7_10device_ptrIjEEEENS7_7pointerIjNS8_3tagENS7_11use_defaultESI_EEEEEEvT0_T1_ --------------------------
	.section	.nv.constant0._ZN3cub18CUB_300001_SM_10006detail8for_each13static_kernelINS2_12policy_hub_t12policy_500_tElN6thrust24THRUST_300001_SM_1000_NS8cuda_cub20__uninitialized_copy7functorINS7_6detail15normal_iteratorINS7_10device_ptrIjEEEENS7_7pointerIjNS8_3tagENS7_11use_defaultESI_EEEEEEvT0_T1_,"a",@progbits
	.sectionflags	@""
	.align	4
.nv.constant0._ZN3cub18CUB_300001_SM_10006detail8for_each13static_kernelINS2_12policy_hub_t12policy_500_tElN6thrust24THRUST_300001_SM_1000_NS8cuda_cub20__uninitialized_copy7functorINS7_6detail15normal_iteratorINS7_10device_ptrIjEEEENS7_7pointerIjNS8_3tagENS7_11use_defaultESI_EEEEEEvT0_T1_:
	.zero		920


//--------------------- .nv.constant0._ZN3cub18CUB_300001_SM_10006detail8for_each13static_kernelINS2_12policy_hub_t12policy_500_tElNS2_12op_wrapper_tIl11GetWindows2N6thrust24THRUST_300001_SM_1000_NS17counting_iteratorIiNS9_11use_defaultESB_SB_EEEEEEvT0_T1_ --------------------------
	.section	.nv.constant0._ZN3cub18CUB_300001_SM_10006detail8for_each13static_kernelINS2_12policy_hub_t12policy_500_tElNS2_12op_wrapper_tIl11GetWindows2N6thrust24THRUST_300001_SM_1000_NS17counting_iteratorIiNS9_11use_defaultESB_SB_EEEEEEvT0_T1_,"a",@progbits
	.sectionflags	@""
	.align	4
.nv.constant0._ZN3cub18CUB_300001_SM_10006detail8for_each13static_kernelINS2_12policy_hub_t12policy_500_tElNS2_12op_wrapper_tIl11GetWindows2N6thrust24THRUST_300001_SM_1000_NS17counting_iteratorIiNS9_11use_defaultESB_SB_EEEEEEvT0_T1_:
	.zero		952


//--------------------- .nv.constant0._ZN3cub18CUB_300001_SM_10006detail8for_each13static_kernelINS2_12policy_hub_t12policy_500_tEmN6thrust24THRUST_300001_SM_1000_NS8cuda_cub20__uninitialized_fill7functorINS7_10device_ptrIjEEjEEEEvT0_T1_ --------------------------
	.section	.nv.constant0._ZN3cub18CUB_300001_SM_10006detail8for_each13static_kernelINS2_12policy_hub_t12policy_500_tEmN6thrust24THRUST_300001_SM_1000_NS8cuda_cub20__uninitialized_fill7functorINS7_10device_ptrIjEEjEEEEvT0_T1_,"a",@progbits
	.sectionflags	@""
	.align	4
.nv.constant0._ZN3cub18CUB_300001_SM_10006detail8for_each13static_kernelINS2_12policy_hub_t12policy_500_tEmN6thrust24THRUST_300001_SM_1000_NS8cuda_cub20__uninitialized_fill7functorINS7_10device_ptrIjEEjEEEEvT0_T1_:
	.zero		920


//--------------------- .nv.constant0._ZN3cub18CUB_300001_SM_10006detail11EmptyKernelIvEEvv --------------------------
	.section	.nv.constant0._ZN3cub18CUB_300001_SM_10006detail11EmptyKernelIvEEvv,"a",@progbits
	.sectionflags	@""
	.align	4
.nv.constant0._ZN3cub18CUB_300001_SM_10006detail11EmptyKernelIvEEvv:
	.zero		896


//--------------------- SYMBOLS --------------------------

	.type		.nv.reservedSmem.offset0,@object
	.size		.nv.reservedSmem.offset0,0x4
	.type		.nv.reservedSmem.cap,@object
	.size		.nv.reservedSmem.cap,0x4
